def matmul_kernel(
    a_ptr,
    b_ptr,
    c_ptr,
    M,
    N,
    K,
    stride_am,
    stride_ak,
    stride_bk,
    stride_bn,
    stride_cm,
    stride_cn,
    BLOCK_M: tl.constexpr,
    BLOCK_N: tl.constexpr,
    BLOCK_K: tl.constexpr,
    GROUP_M: tl.constexpr,
):
    pid = tl.program_id(axis=0)
    num_pid_m = tl.cdiv(M, BLOCK_M)
    num_pid_n = tl.cdiv(N, BLOCK_N)
    num_pid_in_group = GROUP_M * num_pid_n
    group_id = pid // num_pid_in_group
    first_pid_m = group_id * GROUP_M
    group_size_m = min(num_pid_m - first_pid_m, GROUP_M)
    pid_m = first_pid_m + ((pid % num_pid_in_group) % group_size_m)
    pid_n = (pid % num_pid_in_group) // group_size_m

    offs_am = (pid_m * BLOCK_M + tl.arange(0, BLOCK_M)) % M
    offs_bn = (pid_n * BLOCK_N + tl.arange(0, BLOCK_N)) % N
    offs_k = tl.arange(0, BLOCK_K)
    a_ptrs = a_ptr + offs_am[:, None] * stride_am + offs_k[None, :] * stride_ak
    b_ptrs = b_ptr + offs_k[:, None] * stride_bk + offs_bn[None, :] * stride_bn

    acc = tl.zeros((BLOCK_M, BLOCK_N), dtype=tl.float32)
    for kk in range(0, tl.cdiv(K, BLOCK_K)):
        a = tl.load(a_ptrs, mask=offs_k[None, :] < K - kk * BLOCK_K, other=0.0)
        b = tl.load(b_ptrs, mask=offs_k[:, None] < K - kk * BLOCK_K, other=0.0)
        acc = tl.dot(a, b, acc)
        a_ptrs += BLOCK_K * stride_ak
        b_ptrs += BLOCK_K * stride_bk

    c = acc.to(c_ptr.dtype.element_ty)
    offs_cm = pid_m * BLOCK_M + tl.arange(0, BLOCK_M)
    offs_cn = pid_n * BLOCK_N + tl.arange(0, BLOCK_N)
    c_ptrs = c_ptr + offs_cm[:, None] * stride_cm + offs_cn[None, :] * stride_cn
    mask = (offs_cm[:, None] < M) & (offs_cn[None, :] < N)
    tl.store(c_ptrs, c, mask=mask)

# config = {"BLOCK_K": 128, "BLOCK_M": 64, "BLOCK_N": 512, "GROUP_M": 8, "arch": "sm_90", "dtype": "fp32", "num_ctas": 2, "num_stages": 3, "num_warps": 4}
# arch = sm_90


// ===== COMPILED SASS (sm_90a) =====

	.target	sm_90a

	.elftype	@"ET_EXEC"


//--------------------- .note.nv.tkinfo           --------------------------
	.section	.note.nv.tkinfo,"",@"SHT_NOTE"
	.sectionflags	@"SHF_NOTE_NV_TKINFO"
	.tkinfo
        /*0018*/ 	.word	0x00000002
        /*0030*/ 	.string	""
        /*0030*/ 	.string	"ptxas"
        /*0030*/ 	.string	"Cuda compilation tools, release 13.0, V13.0.88"
        /*0030*/ 	.string	"Build cuda_13.0.r13.0/compiler.36424714_0"
        /*0030*/ 	.string	"-v  -suppress-debug-info  -lineinfo  -arch sm_90a "



//--------------------- .note.nv.cuinfo           --------------------------
	.section	.note.nv.cuinfo,"",@"SHT_NOTE"
	.sectionflags	@"SHF_NOTE_NV_CUINFO"
        /*0018*/ 	.short	0x0002
        /*001a*/ 	.short	0x005a
        /*001c*/ 	.short	0x0082
	.zero		2


//--------------------- .nv.info                  --------------------------
	.section	.nv.info,"",@"SHT_CUDA_INFO"
	.align	4


	//----- nvinfo : EIATTR_REGCOUNT
	.align		4
        /*0000*/ 	.byte	0x04, 0x2f
        /*0002*/ 	.short	(.L_1 - .L_0)
	.align		4
.L_0:
        /*0004*/ 	.word	index@(matmul_kernel)
        /*0008*/ 	.word	0x000000ff


	//----- nvinfo : EIATTR_FRAME_SIZE
	.align		4
.L_1:
        /*000c*/ 	.byte	0x04, 0x11
        /*000e*/ 	.short	(.L_3 - .L_2)
	.align		4
.L_2:
        /*0010*/ 	.word	index@(matmul_kernel)
        /*0014*/ 	.word	0x00000f70


	//----- nvinfo : EIATTR_MIN_STACK_SIZE
	.align		4
.L_3:
        /*0018*/ 	.byte	0x04, 0x12
        /*001a*/ 	.short	(.L_5 - .L_4)
	.align		4
.L_4:
        /*001c*/ 	.word	index@(matmul_kernel)
        /*0020*/ 	.word	0x00000f70
.L_5:


//--------------------- .nv.compat                --------------------------
	.section	.nv.compat,"",@"SHT_CUDA_COMPAT_INFO"
	.align	4
        /*0000*/ 	.byte	0x02, 0x09, 0x01, 0x00, 0x02, 0x02, 0x04, 0x00, 0x02, 0x05, 0x05, 0x00, 0x03, 0x07, 0x01, 0x01
        /*0010*/ 	.byte	0x02, 0x03, 0x00, 0x00, 0x02, 0x06, 0x01, 0x00, 0x04, 0x0b, 0x08, 0x00, 0x00, 0x00, 0x00, 0x00
        /*0020*/ 	.byte	0x00, 0x00, 0x00, 0x00


//--------------------- .nv.info.matmul_kernel    --------------------------
	.section	.nv.info.matmul_kernel,"",@"SHT_CUDA_INFO"
	.sectionflags	@""
	.align	4


	//----- nvinfo : EIATTR_CUDA_API_VERSION
	.align		4
        /*0000*/ 	.byte	0x04, 0x37
        /*0002*/ 	.short	(.L_7 - .L_6)
.L_6:
        /*0004*/ 	.word	0x00000082


	//----- nvinfo : EIATTR_KPARAM_INFO
	.align		4
.L_7:
        /*0008*/ 	.byte	0x04, 0x17
        /*000a*/ 	.short	(.L_9 - .L_8)
.L_8:
        /*000c*/ 	.word	0x00000000
        /*0010*/ 	.short	0x000d
        /*0012*/ 	.short	0x0048
        /*0014*/ 	.byte	0x00, 0xf4, 0x21, 0x00


	//----- nvinfo : EIATTR_KPARAM_INFO
	.align		4
.L_9:
        /*0018*/ 	.byte	0x04, 0x17
        /*001a*/ 	.short	(.L_11 - .L_10)
.L_10:
        /*001c*/ 	.word	0x00000000
        /*0020*/ 	.short	0x000c
        /*0022*/ 	.short	0x0040
        /*0024*/ 	.byte	0x00, 0xf4, 0x21, 0x00


	//----- nvinfo : EIATTR_KPARAM_INFO
	.align		4
.L_11:
        /*0028*/ 	.byte	0x04, 0x17
        /*002a*/ 	.short	(.L_13 - .L_12)
.L_12:
        /*002c*/ 	.word	0x00000000
        /*0030*/ 	.short	0x000b
        /*0032*/ 	.short	0x0038
        /*0034*/ 	.byte	0x00, 0xf0, 0x11, 0x00


	//----- nvinfo : EIATTR_KPARAM_INFO
	.align		4
.L_13:
        /*0038*/ 	.byte	0x04, 0x17
        /*003a*/ 	.short	(.L_15 - .L_14)
.L_14:
        /*003c*/ 	.word	0x00000000
        /*0040*/ 	.short	0x000a
        /*0042*/ 	.short	0x0034
        /*0044*/ 	.byte	0x00, 0xf0, 0x11, 0x00


	//----- nvinfo : EIATTR_KPARAM_INFO
	.align		4
.L_15:
        /*0048*/ 	.byte	0x04, 0x17
        /*004a*/ 	.short	(.L_17 - .L_16)
.L_16:
        /*004c*/ 	.word	0x00000000
        /*0050*/ 	.short	0x0009
        /*0052*/ 	.short	0x0030
        /*0054*/ 	.byte	0x00, 0xf0, 0x11, 0x00


	//----- nvinfo : EIATTR_KPARAM_INFO
	.align		4
.L_17:
        /*0058*/ 	.byte	0x04, 0x17
        /*005a*/ 	.short	(.L_19 - .L_18)
.L_18:
        /*005c*/ 	.word	0x00000000
        /*0060*/ 	.short	0x0008
        /*0062*/ 	.short	0x002c
        /*0064*/ 	.byte	0x00, 0xf0, 0x11, 0x00


	//----- nvinfo : EIATTR_KPARAM_INFO
	.align		4
.L_19:
        /*0068*/ 	.byte	0x04, 0x17
        /*006a*/ 	.short	(.L_21 - .L_20)
.L_20:
        /*006c*/ 	.word	0x00000000
        /*0070*/ 	.short	0x0007
        /*0072*/ 	.short	0x0028
        /*0074*/ 	.byte	0x00, 0xf0, 0x11, 0x00


	//----- nvinfo : EIATTR_KPARAM_INFO
	.align		4
.L_21:
        /*0078*/ 	.byte	0x04, 0x17
        /*007a*/ 	.short	(.L_23 - .L_22)
.L_22:
        /*007c*/ 	.word	0x00000000
        /*0080*/ 	.short	0x0006
        /*0082*/ 	.short	0x0024
        /*0084*/ 	.byte	0x00, 0xf0, 0x11, 0x00


	//----- nvinfo : EIATTR_KPARAM_INFO
	.align		4
.L_23:
        /*0088*/ 	.byte	0x04, 0x17
        /*008a*/ 	.short	(.L_25 - .L_24)
.L_24:
        /*008c*/ 	.word	0x00000000
        /*0090*/ 	.short	0x0005
        /*0092*/ 	.short	0x0020
        /*0094*/ 	.byte	0x00, 0xf0, 0x11, 0x00


	//----- nvinfo : EIATTR_KPARAM_INFO
	.align		4
.L_25:
        /*0098*/ 	.byte	0x04, 0x17
        /*009a*/ 	.short	(.L_27 - .L_26)
.L_26:
        /*009c*/ 	.word	0x00000000
        /*00a0*/ 	.short	0x0004
        /*00a2*/ 	.short	0x001c
        /*00a4*/ 	.byte	0x00, 0xf0, 0x11, 0x00


	//----- nvinfo : EIATTR_KPARAM_INFO
	.align		4
.L_27:
        /*00a8*/ 	.byte	0x04, 0x17
        /*00aa*/ 	.short	(.L_29 - .L_28)
.L_28:
        /*00ac*/ 	.word	0x00000000
        /*00b0*/ 	.short	0x0003
        /*00b2*/ 	.short	0x0018
        /*00b4*/ 	.byte	0x00, 0xf0, 0x11, 0x00


	//----- nvinfo : EIATTR_KPARAM_INFO
	.align		4
.L_29:
        /*00b8*/ 	.byte	0x04, 0x17
        /*00ba*/ 	.short	(.L_31 - .L_30)
.L_30:
        /*00bc*/ 	.word	0x00000000
        /*00c0*/ 	.short	0x0002
        /*00c2*/ 	.short	0x0010
        /*00c4*/ 	.byte	0x00, 0xf4, 0x21, 0x00


	//----- nvinfo : EIATTR_KPARAM_INFO
	.align		4
.L_31:
        /*00c8*/ 	.byte	0x04, 0x17
        /*00ca*/ 	.short	(.L_33 - .L_32)
.L_32:
        /*00cc*/ 	.word	0x00000000
        /*00d0*/ 	.short	0x0001
        /*00d2*/ 	.short	0x0008
        /*00d4*/ 	.byte	0x00, 0xf4, 0x21, 0x00


	//----- nvinfo : EIATTR_KPARAM_INFO
	.align		4
.L_33:
        /*00d8*/ 	.byte	0x04, 0x17
        /*00da*/ 	.short	(.L_35 - .L_34)
.L_34:
        /*00dc*/ 	.word	0x00000000
        /*00e0*/ 	.short	0x0000
        /*00e2*/ 	.short	0x0000
        /*00e4*/ 	.byte	0x00, 0xf4, 0x21, 0x00


	//----- nvinfo : EIATTR_EXPLICIT_CLUSTER
	.align		4
.L_35:
        /*00e8*/ 	.byte	0x01, 0x3e
	.zero		2


	//----- nvinfo : EIATTR_CTA_PER_CLUSTER
	.align		4
        /*00ec*/ 	.byte	0x04, 0x3d
        /*00ee*/ 	.short	(.L_37 - .L_36)
.L_36:
        /*00f0*/ 	.word	0x00000002
        /*00f4*/ 	.word	0x00000001
        /*00f8*/ 	.word	0x00000001


	//----- nvinfo : EIATTR_SPARSE_MMA_MASK
	.align		4
.L_37:
        /*00fc*/ 	.byte	0x03, 0x50
        /*00fe*/ 	.short	0x0000


	//----- nvinfo : EIATTR_MAXREG_COUNT
	.align		4
        /*0100*/ 	.byte	0x03, 0x1b
        /*0102*/ 	.short	0x00ff


	//----- nvinfo : EIATTR_NUM_BARRIERS
	.align		4
        /*0104*/ 	.byte	0x02, 0x4c
        /*0106*/ 	.byte	0x01
	.zero		1


	//----- nvinfo : EIATTR_ANNOTATIONS
	.align		4
        /*0108*/ 	.byte	0x04, 0x55
        /*010a*/ 	.short	(.L_39 - .L_38)


	//   ....[0]....
.L_38:
        /*010c*/ 	.word	0x00000001
        /*0110*/ 	.byte	0x70, 0x00, 0x00, 0x00, 0x01, 0x00, 0x00, 0x00, 0x70, 0x06, 0x00, 0x00, 0x01, 0x00, 0x00, 0x00
        /* <DEDUP_REMOVED lines=1822> */
        /*7300*/ 	.byte	0x90, 0x13, 0x03, 0x00, 0x01, 0x00, 0x00, 0x00, 0xd0, 0x13, 0x03, 0x00


	//----- nvinfo : EIATTR_MERCURY_ISA_VERSION
	.align		4
.L_39:
        /*730c*/ 	.byte	0x03, 0x5f
        /*730e*/ 	.short	0x0101


	//----- nvinfo : EIATTR_EXIT_INSTR_OFFSETS
	.align		4
        /*7310*/ 	.byte	0x04, 0x1c
        /*7312*/ 	.short	(.L_41 - .L_40)


	//   ....[0]....
.L_40:
        /*7314*/ 	.word	0x000354f0


	//   ....[1]....
        /*7318*/ 	.word	0x00035510


	//----- nvinfo : EIATTR_REQNTID
	.align		4
.L_41:
        /*731c*/ 	.byte	0x04, 0x10
        /*731e*/ 	.short	(.L_43 - .L_42)
.L_42:
        /*7320*/ 	.word	0x00000080
        /*7324*/ 	.word	0x00000001
        /*7328*/ 	.word	0x00000001


	//----- nvinfo : EIATTR_CBANK_PARAM_SIZE
	.align		4
.L_43:
        /*732c*/ 	.byte	0x03, 0x19
        /*732e*/ 	.short	0x0050


	//----- nvinfo : EIATTR_PARAM_CBANK
	.align		4
        /*7330*/ 	.byte	0x04, 0x0a
        /*7332*/ 	.short	(.L_45 - .L_44)
	.align		4
.L_44:
        /*7334*/ 	.word	index@(.nv.constant0.matmul_kernel)
        /*7338*/ 	.short	0x0210
        /*733a*/ 	.short	0x0050


	//----- nvinfo : EIATTR_SW_WAR
	.align		4
.L_45:
        /*733c*/ 	.byte	0x04, 0x36
        /*733e*/ 	.short	(.L_47 - .L_46)
.L_46:
        /*7340*/ 	.word	0x00000008
.L_47:


//--------------------- .nv.callgraph             --------------------------
	.section	.nv.callgraph,"",@"SHT_CUDA_CALLGRAPH"
	.align	4
	.sectionentsize	8
	.align		4
        /*0000*/ 	.word	0x00000000
	.align		4
        /*0004*/ 	.word	0xffffffff
	.align		4
        /*0008*/ 	.word	0x00000000
	.align		4
        /*000c*/ 	.word	0xfffffffe
	.align		4
        /*0010*/ 	.word	0x00000000
	.align		4
        /*0014*/ 	.word	0xfffffffd
	.align		4
        /*0018*/ 	.word	0x00000000
	.align		4
        /*001c*/ 	.word	0xfffffffc


//--------------------- .text.matmul_kernel       --------------------------
	.section	.text.matmul_kernel,"ax",@progbits
	.align	128
        .global         matmul_kernel
        .type           matmul_kernel,@function
        .size           matmul_kernel,(.L_x_3 - matmul_kernel)
        .other          matmul_kernel,@"STO_CUDA_ENTRY STV_DEFAULT"
matmul_kernel:
.text.matmul_kernel:
[----:B------:R-:W1:Y:S08]  /*0000*/  LDC R1, c[0x0][0x28] ;  /* 0x00000a00ff017b82 */ /* 0x000e700000000800 */
[----:B------:R-:W2:Y:S01]  /*0010*/  LDC.64 R2, c[0x0][0x228] ;  /* 0x00008a00ff027b82 */ /* 0x000ea20000000a00 */
[----:B-1----:R-:W-:Y:S01]  /*0020*/  VIADD R1, R1, 0xfffff090 ;  /* 0xfffff09001017836 */ /* 0x002fe20000000000 */
[----:B------:R-:W1:Y:S01]  /*0030*/  S2R R180, SR_TID.X ;  /* 0x0000000000b47919 */ /* 0x000e620000002100 */
[----:B------:R-:W-:-:S05]  /*0040*/  ULDC.64 UR6, c[0x0][0x210] ;  /* 0x0000840000067ab9 */ /* 0x000fca0000000a00 */
[----:B------:R-:W3:Y:S01]  /*0050*/  S2UR UR4, SR_CTAID.X ;  /* 0x00000000000479c3 */ /* 0x000ee20000002500 */
[----:B--2---:R-:W-:Y:S01]  /*0060*/  IMAD.MOV.U32 R12, RZ, RZ, R3 ;  /* 0x000000ffff0c7224 */ /* 0x004fe200078e0003 */
[----:B------:R2:W-:Y:S01]  /*0070*/  STL.64 [R1+0x858], R2 ;  /* 0x0008580201007387 */ /* 0x0005e20000100a00 */
[----:B------:R-:W-:Y:S02]  /*0080*/  IMAD.MOV.U32 R13, RZ, RZ, R2 ;  /* 0x000000ffff0d7224 */ /* 0x000fe400078e0002 */
[----:B------:R-:W-:Y:S01]  /*0090*/  VIADD R0, R12, 0x1ff ;  /* 0x000001ff0c007836 */ /* 0x000fe20000000000 */
[----:B------:R-:W-:Y:S02]  /*00a0*/  IABS R206, R12 ;  /* 0x0000000c00ce7213 */ /* 0x000fe40000000000 */
[----:B------:R-:W4:Y:S01]  /*00b0*/  S2R R12, SR_CgaCtaId ;  /* 0x00000000000c7919 */ /* 0x000f220000008800 */
[----:B---3--:R-:W-:Y:S01]  /*00c0*/  I2FP.F32.U32 R5, UR4 ;  /* 0x0000000400057c45 */ /* 0x008fe20008201000 */
[----:B------:R-:W-:Y:S01]  /*00d0*/  ULDC UR4, c[0x0][0x150] ;  /* 0x0000540000047ab9 */ /* 0x000fe20000000800 */
[----:B--2---:R-:W-:-:S03]  /*00e0*/  SHF.R.S32.HI R3, RZ, 0x1f, R0 ;  /* 0x0000001fff037819 */ /* 0x004fc60000011400 */
[----:B------:R-:W-:Y:S01]  /*00f0*/  FMUL R5, R5, UR4 ;  /* 0x0000000405057c20 */ /* 0x000fe20008400000 */
[----:B------:R-:W-:Y:S01]  /*0100*/  ULDC UR4, c[0x0][0x234] ;  /* 0x00008d0000047ab9 */ /* 0x000fe20000000800 */
[----:B------:R-:W-:-:S04]  /*0110*/  LEA.HI R3, R3, R0, RZ, 0x9 ;  /* 0x0000000003037211 */ /* 0x000fc800078f48ff */
[----:B------:R-:W2:Y:S01]  /*0120*/  F2I.U32.TRUNC.NTZ R5, R5 ;  /* 0x0000000500057305 */ /* 0x000ea2000020f000 */
[----:B------:R-:W-:-:S05]  /*0130*/  SHF.R.S32.HI R3, RZ, 0x9, R3 ;  /* 0x00000009ff037819 */ /* 0x000fca0000011403 */
[----:B------:R-:W-:-:S05]  /*0140*/  IMAD.SHL.U32 R4, R3, 0x8, RZ ;  /* 0x0000000803047824 */ /* 0x000fca00078e00ff */
[----:B------:R-:W-:-:S04]  /*0150*/  IABS R7, R4 ;  /* 0x0000000400077213 */ /* 0x000fc80000000000 */
[----:B------:R-:W3:Y:S01]  /*0160*/  I2F.RP R0, R7 ;  /* 0x0000000700007306 */ /* 0x000ee20000209400 */
[----:B--2---:R-:W-:Y:S01]  /*0170*/  IABS R11, R5 ;  /* 0x00000005000b7213 */ /* 0x004fe20000000000 */
[----:B----4-:R-:W-:-:S05]  /*0180*/  IMAD.SHL.U32 R205, R12, 0x100, RZ ;  /* 0x000001000ccd7824 */ /* 0x010fca00078e00ff */
[----:B------:R-:W-:Y:S01]  /*0190*/  LOP3.LUT R205, R205, 0x100, RZ, 0xc0, !PT ;  /* 0x00000100cdcd7812 */ /* 0x000fe200078ec0ff */
[----:B---3--:R-:W2:Y:S02]  /*01a0*/  MUFU.RCP R0, R0 ;  /* 0x0000000000007308 */ /* 0x008ea40000001000 */
[----:B--2---:R-:W-:Y:S01]  /*01b0*/  VIADD R2, R0, 0xffffffe ;  /* 0x0ffffffe00027836 */ /* 0x004fe20000000000 */
[----:B------:R-:W-:-:S05]  /*01c0*/  IABS R0, R4 ;  /* 0x0000000400007213 */ /* 0x000fca0000000000 */
[----:B------:R2:W3:Y:S01]  /*01d0*/  F2I.FTZ.U32.TRUNC.NTZ R3, R2 ;  /* 0x0000000200037305 */ /* 0x0004e2000021f000 */
[----:B------:R-:W-:Y:S02]  /*01e0*/  IMAD.MOV R0, RZ, RZ, -R0 ;  /* 0x000000ffff007224 */ /* 0x000fe400078e0a00 */
[----:B--2---:R-:W-:Y:S02]  /*01f0*/  IMAD.MOV.U32 R2, RZ, RZ, RZ ;  /* 0x000000ffff027224 */ /* 0x004fe400078e00ff */
[----:B---3--:R-:W-:-:S04]  /*0200*/  IMAD.MOV R6, RZ, RZ, -R3 ;  /* 0x000000ffff067224 */ /* 0x008fc800078e0a03 */
[----:B------:R-:W-:-:S04]  /*0210*/  IMAD R9, R6, R7, RZ ;  /* 0x0000000706097224 */ /* 0x000fc800078e02ff */
[----:B------:R-:W-:-:S06]  /*0220*/  IMAD.HI.U32 R2, R3, R9, R2 ;  /* 0x0000000903027227 */ /* 0x000fcc00078e0002 */
[----:B------:R-:W-:-:S04]  /*0230*/  IMAD.HI.U32 R2, R2, R11, RZ ;  /* 0x0000000b02027227 */ /* 0x000fc800078e00ff */
[----:B------:R-:W-:-:S05]  /*0240*/  IMAD R0, R2, R0, R11 ;  /* 0x0000000002007224 */ /* 0x000fca00078e020b */
[----:B------:R-:W-:-:S13]  /*0250*/  ISETP.GT.U32.AND P1, PT, R7, R0, PT ;  /* 0x000000000700720c */ /* 0x000fda0003f24070 */
[----:B------:R-:W-:Y:S02]  /*0260*/  @!P1 IMAD.IADD R0, R0, 0x1, -R7 ;  /* 0x0000000100009824 */ /* 0x000fe400078e0a07 */
[----:B------:R-:W-:Y:S01]  /*0270*/  @!P1 VIADD R2, R2, 0x1 ;  /* 0x0000000102029836 */ /* 0x000fe20000000000 */
[----:B------:R-:W-:Y:S02]  /*0280*/  ISETP.NE.AND P1, PT, R4, RZ, PT ;  /* 0x000000ff0400720c */ /* 0x000fe40003f25270 */
[----:B------:R-:W-:Y:S02]  /*0290*/  ISETP.GE.U32.AND P0, PT, R0, R7, PT ;  /* 0x000000070000720c */ /* 0x000fe40003f06070 */
[----:B------:R-:W-:-:S04]  /*02a0*/  LOP3.LUT R0, R5, R4, RZ, 0x3c, !PT ;  /* 0x0000000405007212 */ /* 0x000fc800078e3cff */
[----:B------:R-:W-:Y:S01]  /*02b0*/  ISETP.GE.AND P2, PT, R0, RZ, PT ;  /* 0x000000ff0000720c */ /* 0x000fe20003f46270 */
[----:B------:R-:W-:-:S05]  /*02c0*/  VIADD R0, R13, 0x3f ;  /* 0x0000003f0d007836 */ /* 0x000fca0000000000 */
[----:B------:R-:W-:Y:S01]  /*02d0*/  SHF.R.S32.HI R3, RZ, 0x1f, R0 ;  /* 0x0000001fff037819 */ /* 0x000fe20000011400 */
[----:B------:R-:W-:-:S03]  /*02e0*/  @P0 VIADD R2, R2, 0x1 ;  /* 0x0000000102020836 */ /* 0x000fc60000000000 */
[----:B------:R-:W-:-:S03]  /*02f0*/  LEA.HI R3, R3, R0, RZ, 0x6 ;  /* 0x0000000003037211 */ /* 0x000fc600078f30ff */
[----:B------:R-:W-:Y:S01]  /*0300*/  @!P2 IMAD.MOV R2, RZ, RZ, -R2 ;  /* 0x000000ffff02a224 */ /* 0x000fe200078e0a02 */
[----:B------:R-:W-:-:S05]  /*0310*/  @!P1 LOP3.LUT R2, RZ, R4, RZ, 0x33, !PT ;  /* 0x00000004ff029212 */ /* 0x000fca00078e33ff */
[----:B------:R-:W-:Y:S02]  /*0320*/  IMAD.SHL.U32 R8, R2, 0x8, RZ ;  /* 0x0000000802087824 */ /* 0x000fe400078e00ff */
[----:B------:R-:W-:-:S03]  /*0330*/  IMAD.MOV R2, RZ, RZ, -R2 ;  /* 0x000000ffff027224 */ /* 0x000fc600078e0a02 */
[----:B------:R-:W-:Y:S01]  /*0340*/  LEA.HI.SX32 R3, R3, -R8, 0x1a ;  /* 0x8000000803037211 */ /* 0x000fe200078fd2ff */
[----:B------:R-:W-:-:S03]  /*0350*/  IMAD R10, R4, R2, R5 ;  /* 0x00000002040a7224 */ /* 0x000fc600078e0205 */
[----:B------:R-:W-:Y:S02]  /*0360*/  VIMNMX R11, R3, 0x8, PT ;  /* 0x00000008030b7848 */ /* 0x000fe40003fe0100 */
[----:B------:R-:W-:Y:S02]  /*0370*/  IABS R9, R10 ;  /* 0x0000000a00097213 */ /* 0x000fe40000000000 */
[-C--:B------:R-:W-:Y:S02]  /*0380*/  IABS R7, R11.reuse ;  /* 0x0000000b00077213 */ /* 0x080fe40000000000 */
[----:B------:R-:W-:Y:S02]  /*0390*/  IABS R4, R11 ;  /* 0x0000000b00047213 */ /* 0x000fe40000000000 */
[----:B------:R-:W2:Y:S08]  /*03a0*/  I2F.RP R0, R7 ;  /* 0x0000000700007306 */ /* 0x000eb00000209400 */
[----:B--2---:R-:W2:Y:S02]  /*03b0*/  MUFU.RCP R0, R0 ;  /* 0x0000000000007308 */ /* 0x004ea40000001000 */
[----:B--2---:R-:W-:-:S02]  /*03c0*/  VIADD R3, R0, 0xffffffe ;  /* 0x0ffffffe00037836 */ /* 0x004fc40000000000 */
[----:B------:R-:W-:-:S04]  /*03d0*/  IMAD.MOV R0, RZ, RZ, -R4 ;  /* 0x000000ffff007224 */ /* 0x000fc800078e0a04 */
[----:B------:R-:W2:Y:S02]  /*03e0*/  F2I.FTZ.U32.TRUNC.NTZ R3, R3 ;  /* 0x0000000300037305 */ /* 0x000ea4000021f000 */
[----:B--2---:R-:W-:-:S04]  /*03f0*/  IMAD.MOV R6, RZ, RZ, -R3 ;  /* 0x000000ffff067224 */ /* 0x004fc800078e0a03 */
[----:B------:R-:W-:Y:S01]  /*0400*/  IMAD.MOV.U32 R2, RZ, RZ, R6 ;  /* 0x000000ffff027224 */ /* 0x000fe200078e0006 */
[----:B------:R-:W-:-:S03]  /*0410*/  IABS R6, R13 ;  /* 0x0000000d00067213 */ /* 0x000fc60000000000 */
[----:B------:R-:W-:Y:S02]  /*0420*/  IMAD R5, R2, R7, RZ ;  /* 0x0000000702057224 */ /* 0x000fe400078e02ff */
[----:B------:R-:W-:-:S04]  /*0430*/  IMAD.MOV.U32 R2, RZ, RZ, RZ ;  /* 0x000000ffff027224 */ /* 0x000fc800078e00ff */
[----:B------:R-:W-:Y:S02]  /*0440*/  IMAD.HI.U32 R2, R3, R5, R2 ;  /* 0x0000000503027227 */ /* 0x000fe400078e0002 */
[----:B------:R-:W2:Y:S04]  /*0450*/  I2F.RP R3, R6 ;  /* 0x0000000600037306 */ /* 0x000ea80000209400 */
[----:B------:R-:W-:-:S04]  /*0460*/  IMAD.HI.U32 R2, R2, R9, RZ ;  /* 0x0000000902027227 */ /* 0x000fc800078e00ff */
[----:B------:R-:W-:Y:S01]  /*0470*/  IMAD R0, R2, R0, R9 ;  /* 0x0000000002007224 */ /* 0x000fe200078e0209 */
[----:B------:R-:W3:Y:S04]  /*0480*/  I2F.RP R5, R206 ;  /* 0x000000ce00057306 */ /* 0x000ee80000209400 */
[----:B------:R-:W-:-:S04]  /*0490*/  ISETP.GT.U32.AND P1, PT, R7, R0, PT ;  /* 0x000000000700720c */ /* 0x000fc80003f24070 */
[----:B--2---:R-:W2:Y:S08]  /*04a0*/  MUFU.RCP R3, R3 ;  /* 0x0000000300037308 */ /* 0x004eb00000001000 */
[----:B---3--:R-:W3:Y:S01]  /*04b0*/  MUFU.RCP R5, R5 ;  /* 0x0000000500057308 */ /* 0x008ee20000001000 */
[----:B------:R-:W-:Y:S02]  /*04c0*/  @!P1 IMAD.IADD R0, R0, 0x1, -R7 ;  /* 0x0000000100009824 */ /* 0x000fe400078e0a07 */
[----:B------:R-:W-:Y:S01]  /*04d0*/  @!P1 VIADD R2, R2, 0x1 ;  /* 0x0000000102029836 */ /* 0x000fe20000000000 */
[----:B------:R-:W-:-:S02]  /*04e0*/  ISETP.NE.AND P1, PT, R11, RZ, PT ;  /* 0x000000ff0b00720c */ /* 0x000fc40003f25270 */
[----:B------:R-:W-:Y:S02]  /*04f0*/  ISETP.GE.U32.AND P0, PT, R0, R7, PT ;  /* 0x000000070000720c */ /* 0x000fe40003f06070 */
[----:B------:R-:W-:Y:S01]  /*0500*/  LOP3.LUT R0, R10, R11, RZ, 0x3c, !PT ;  /* 0x0000000b0a007212 */ /* 0x000fe200078e3cff */
[----:B--2---:R-:W-:-:S03]  /*0510*/  VIADD R4, R3, 0xffffffe ;  /* 0x0ffffffe03047836 */ /* 0x004fc60000000000 */
[----:B------:R-:W-:Y:S01]  /*0520*/  ISETP.GE.AND P2, PT, R0, RZ, PT ;  /* 0x000000ff0000720c */ /* 0x000fe20003f46270 */
[----:B------:R-:W2:Y:S01]  /*0530*/  F2I.FTZ.U32.TRUNC.NTZ R3, R4 ;  /* 0x0000000400037305 */ /* 0x000ea2000021f000 */
[----:B---3--:R-:W-:Y:S01]  /*0540*/  VIADD R250, R5, 0xffffffe ;  /* 0x0ffffffe05fa7836 */ /* 0x008fe20000000000 */
[----:B-1----:R-:W-:-:S04]  /*0550*/  LOP3.LUT R5, R180, 0x3f, RZ, 0xc0, !PT ;  /* 0x0000003fb4057812 */ /* 0x002fc800078ec0ff */
[----:B------:R-:W-:Y:S02]  /*0560*/  @P0 VIADD R2, R2, 0x1 ;  /* 0x0000000102020836 */ /* 0x000fe40000000000 */
[----:B------:R1:W3:Y:S02]  /*0570*/  F2I.FTZ.U32.TRUNC.NTZ R251, R250 ;  /* 0x000000fa00fb7305 */ /* 0x0002e4000021f000 */
[----:B------:R-:W-:-:S04]  /*0580*/  IMAD.MOV.U32 R7, RZ, RZ, R2 ;  /* 0x000000ffff077224 */ /* 0x000fc800078e0002 */
[----:B------:R-:W-:Y:S01]  /*0590*/  @!P2 IMAD.MOV R7, RZ, RZ, -R7 ;  /* 0x000000ffff07a224 */ /* 0x000fe200078e0a07 */
[----:B------:R-:W-:Y:S01]  /*05a0*/  @!P1 LOP3.LUT R7, RZ, R11, RZ, 0x33, !PT ;  /* 0x0000000bff079212 */ /* 0x000fe200078e33ff */
[----:B--2---:R-:W-:Y:S02]  /*05b0*/  IMAD.MOV R9, RZ, RZ, -R3 ;  /* 0x000000ffff097224 */ /* 0x004fe400078e0a03 */
[----:B-1----:R-:W-:Y:S02]  /*05c0*/  IMAD.MOV.U32 R250, RZ, RZ, RZ ;  /* 0x000000fffffa7224 */ /* 0x002fe400078e00ff */
[----:B------:R-:W-:-:S04]  /*05d0*/  IMAD.MOV R0, RZ, RZ, -R7 ;  /* 0x000000ffff007224 */ /* 0x000fc800078e0a07 */
[----:B------:R-:W-:Y:S02]  /*05e0*/  IMAD R0, R11, R0, R10 ;  /* 0x000000000b007224 */ /* 0x000fe400078e020a */
[----:B---3--:R-:W-:Y:S02]  /*05f0*/  IMAD.MOV R11, RZ, RZ, -R251 ;  /* 0x000000ffff0b7224 */ /* 0x008fe400078e0afb */
[----:B------:R-:W-:Y:S02]  /*0600*/  IMAD.IADD R2, R8, 0x1, R0 ;  /* 0x0000000108027824 */ /* 0x000fe400078e0200 */
[----:B------:R-:W-:Y:S02]  /*0610*/  IMAD.SHL.U32 R0, R7, 0x200, RZ ;  /* 0x0000020007007824 */ /* 0x000fe400078e00ff */
[----:B------:R-:W-:Y:S02]  /*0620*/  IMAD R4, R2, 0x40, R5 ;  /* 0x0000004002047824 */ /* 0x000fe400078e0205 */
[----:B------:R-:W-:Y:S01]  /*0630*/  IMAD R7, R9, R6, RZ ;  /* 0x0000000609077224 */ /* 0x000fe200078e02ff */
[C---:B------:R-:W-:Y:S01]  /*0640*/  LOP3.LUT R13, R0.reuse, 0xff, R205, 0xfe, !PT ;  /* 0x000000ff000d7812 */ /* 0x040fe200078efecd */
[----:B------:R-:W-:Y:S01]  /*0650*/  IMAD.MOV.U32 R2, RZ, RZ, RZ ;  /* 0x000000ffff027224 */ /* 0x000fe200078e00ff */
[----:B------:R-:W-:Y:S01]  /*0660*/  IABS R249, R4 ;  /* 0x0000000400f97213 */ /* 0x000fe20000000000 */
[----:B------:R1:W-:Y:S01]  /*0670*/  STL [R1+0xbb4], R4 ;  /* 0x000bb40401007387 */ /* 0x0003e20000100800 */
[----:B------:R-:W-:Y:S01]  /*0680*/  IABS R5, R13 ;  /* 0x0000000d00057213 */ /* 0x000fe20000000000 */
[----:B------:R-:W-:Y:S01]  /*0690*/  IMAD.HI.U32 R2, R3, R7, R2 ;  /* 0x0000000703027227 */ /* 0x000fe200078e0002 */
[----:B------:R-:W-:-:S02]  /*06a0*/  LOP3.LUT R10, R0, R205, RZ, 0xfc, !PT ;  /* 0x000000cd000a7212 */ /* 0x000fc400078efcff */
[--C-:B------:R-:W-:Y:S01]  /*06b0*/  LOP3.LUT R12, R0, 0x2, R205.reuse, 0xfe, !PT ;  /* 0x00000002000c7812 */ /* 0x100fe200078efecd */
[----:B------:R-:W-:Y:S01]  /*06c0*/  IMAD R3, R11, R206, RZ ;  /* 0x000000ce0b037224 */ /* 0x000fe200078e02ff */
[----:B------:R-:W-:Y:S01]  /*06d0*/  IABS R7, R10 ;  /* 0x0000000a00077213 */ /* 0x000fe20000000000 */
[----:B------:R-:W-:Y:S01]  /*06e0*/  IMAD.HI.U32 R2, R2, R249, RZ ;  /* 0x000000f902027227 */ /* 0x000fe200078e00ff */
[----:B------:R-:W-:Y:S02]  /*06f0*/  LOP3.LUT R11, R0, 0x1, R205, 0xfe, !PT ;  /* 0x00000001000b7812 */ /* 0x000fe400078efecd */
[----:B------:R-:W-:Y:S01]  /*0700*/  IABS R8, R12 ;  /* 0x0000000c00087213 */ /* 0x000fe20000000000 */
[----:B------:R-:W-:Y:S01]  /*0710*/  IMAD.HI.U32 R250, R251, R3, R250 ;  /* 0x00000003fbfa7227 */ /* 0x000fe200078e00fa */
[----:B------:R-:W-:Y:S02]  /*0720*/  IABS R9, R11 ;  /* 0x0000000b00097213 */ /* 0x000fe40000000000 */
[----:B------:R-:W-:Y:S01]  /*0730*/  ISETP.GE.AND P0, PT, R10, RZ, PT ;  /* 0x000000ff0a00720c */ /* 0x000fe20003f06270 */
[----:B------:R-:W-:Y:S01]  /*0740*/  IMAD.MOV R2, RZ, RZ, -R2 ;  /* 0x000000ffff027224 */ /* 0x000fe200078e0a02 */
[--C-:B------:R-:W-:Y:S01]  /*0750*/  LOP3.LUT R10, R0, 0x4, R205.reuse, 0xfe, !PT ;  /* 0x00000004000a7812 */ /* 0x100fe200078efecd */
[----:B------:R-:W-:Y:S01]  /*0760*/  IMAD.HI.U32 R3, R250, R5, RZ ;  /* 0x00000005fa037227 */ /* 0x000fe200078e00ff */
[----:B------:R-:W-:-:S02]  /*0770*/  LOP3.LUT R14, R0, 0x5, R205, 0xfe, !PT ;  /* 0x00000005000e7812 */ /* 0x000fc400078efecd */
[----:B------:R-:W-:Y:S01]  /*0780*/  ISETP.GE.AND P6, PT, R11, RZ, PT ;  /* 0x000000ff0b00720c */ /* 0x000fe20003fc6270 */
[----:B------:R-:W-:Y:S01]  /*0790*/  IMAD R249, R6, R2, R249 ;  /* 0x0000000206f97224 */ /* 0x000fe200078e02f9 */
[----:B------:R-:W-:Y:S01]  /*07a0*/  ISETP.GE.AND P4, PT, R13, RZ, PT ;  /* 0x000000ff0d00720c */ /* 0x000fe20003f86270 */
[----:B------:R-:W-:Y:S01]  /*07b0*/  IMAD.MOV R3, RZ, RZ, -R3 ;  /* 0x000000ffff037224 */ /* 0x000fe200078e0a03 */
[----:B------:R-:W-:Y:S01]  /*07c0*/  IABS R11, R10 ;  /* 0x0000000a000b7213 */ /* 0x000fe20000000000 */
[----:B------:R-:W-:Y:S01]  /*07d0*/  IMAD.HI.U32 R2, R250, R7, RZ ;  /* 0x00000007fa027227 */ /* 0x000fe200078e00ff */
[----:B------:R-:W-:Y:S02]  /*07e0*/  ISETP.GT.U32.AND P2, PT, R6, R249, PT ;  /* 0x000000f90600720c */ /* 0x000fe40003f44070 */
[----:B------:R-:W-:Y:S01]  /*07f0*/  IABS R13, R14 ;  /* 0x0000000e000d7213 */ /* 0x000fe20000000000 */
[----:B------:R-:W-:Y:S01]  /*0800*/  IMAD R202, R206, R3, R5 ;  /* 0x00000003ceca7224 */ /* 0x000fe200078e0205 */
[--C-:B------:R-:W-:Y:S01]  /*0810*/  LOP3.LUT R18, R0, 0x3d, R205.reuse, 0xfe, !PT ;  /* 0x0000003d00127812 */ /* 0x100fe200078efecd */
[----:B------:R-:W-:Y:S01]  /*0820*/  IMAD.SHL.U32 R3, R180, 0x80, RZ ;  /* 0x00000080b4037824 */ /* 0x000fe200078e00ff */
[----:B------:R-:W-:Y:S01]  /*0830*/  LOP3.LUT R20, R0, 0x3e, R205, 0xfe, !PT ;  /* 0x0000003e00147812 */ /* 0x000fe200078efecd */
[----:B-1----:R-:W-:Y:S01]  /*0840*/  IMAD.SHL.U32 R4, R180, 0x10, RZ ;  /* 0x00000010b4047824 */ /* 0x002fe200078e00ff */
[----:B------:R-:W-:Y:S01]  /*0850*/  ISETP.GT.U32.AND P3, PT, R206, R202, PT ;  /* 0x000000cace00720c */ /* 0x000fe20003f64070 */
[----:B------:R-:W-:Y:S01]  /*0860*/  IMAD.MOV R2, RZ, RZ, -R2 ;  /* 0x000000ffff027224 */ /* 0x000fe200078e0a02 */
[----:B------:R-:W-:-:S02]  /*0870*/  LEA.HI R5, R180, R3, RZ, 0x1c ;  /* 0x00000003b4057211 */ /* 0x000fc400078fe0ff */
[----:B------:R-:W-:Y:S01]  /*0880*/  LOP3.LUT R4, R4, 0x70, RZ, 0xc0, !PT ;  /* 0x0000007004047812 */ /* 0x000fe200078ec0ff */
[----:B------:R-:W-:Y:S01]  /*0890*/  IMAD R3, R206, R2, R7 ;  /* 0x00000002ce037224 */ /* 0x000fe200078e0207 */
[----:B------:R-:W-:Y:S01]  /*08a0*/  LOP3.LUT R21, R0, 0x3f, R205, 0xfe, !PT ;  /* 0x0000003f00157812 */ /* 0x000fe200078efecd */
[----:B------:R-:W-:Y:S01]  /*08b0*/  @!P2 IMAD.IADD R249, R249, 0x1, -R6 ;  /* 0x00000001f9f9a824 */ /* 0x000fe200078e0a06 */
[----:B------:R-:W-:Y:S01]  /*08c0*/  LOP3.LUT R2, R4, 0x1f84, R5, 0xf8, !PT ;  /* 0x00001f8404027812 */ /* 0x000fe200078ef805 */
[----:B------:R-:W-:Y:S01]  /*08d0*/  IMAD.HI.U32 R4, R250, R9, RZ ;  /* 0x00000009fa047227 */ /* 0x000fe200078e00ff */
[----:B------:R-:W-:Y:S02]  /*08e0*/  ISETP.GT.U32.AND P1, PT, R206, R3, PT ;  /* 0x00000003ce00720c */ /* 0x000fe40003f24070 */
[----:B------:R-:W-:Y:S01]  /*08f0*/  ISETP.GT.U32.AND P5, PT, R6, R249, PT ;  /* 0x000000f90600720c */ /* 0x000fe20003fa4070 */
[----:B------:R-:W-:Y:S01]  /*0900*/  IMAD.MOV.U32 R7, RZ, RZ, R8 ;  /* 0x000000ffff077224 */ /* 0x000fe200078e0008 */
[C-C-:B------:R-:W-:Y:S01]  /*0910*/  LOP3.LUT R8, R0.reuse, 0x3, R205.reuse, 0xfe, !PT ;  /* 0x0000000300087812 */ /* 0x140fe200078efecd */
[----:B------:R-:W-:Y:S01]  /*0920*/  IMAD.MOV R5, RZ, RZ, -R4 ;  /* 0x000000ffff057224 */ /* 0x000fe200078e0a04 */
[--C-:B------:R-:W-:Y:S01]  /*0930*/  LOP3.LUT R22, R0, 0x40, R205.reuse, 0xfe, !PT ;  /* 0x0000004000167812 */ /* 0x100fe200078efecd */
[----:B------:R-:W-:Y:S01]  /*0940*/  IMAD.HI.U32 R4, R250, R7, RZ ;  /* 0x00000007fa047227 */ /* 0x000fe200078e00ff */
[----:B------:R-:W-:-:S02]  /*0950*/  LOP3.LUT R24, R0, 0x42, R205, 0xfe, !PT ;  /* 0x0000004200187812 */ /* 0x000fc400078efecd */
[----:B------:R-:W-:Y:S01]  /*0960*/  LOP3.LUT R25, R0, 0x44, R205, 0xfe, !PT ;  /* 0x0000004400197812 */ /* 0x000fe200078efecd */
[C---:B------:R-:W-:Y:S01]  /*0970*/  IMAD R5, R206.reuse, R5, R9 ;  /* 0x00000005ce057224 */ /* 0x040fe200078e0209 */
[----:B------:R-:W-:Y:S01]  /*0980*/  IABS R9, R8 ;  /* 0x0000000800097213 */ /* 0x000fe20000000000 */
[----:B------:R-:W-:Y:S01]  /*0990*/  IMAD.MOV R4, RZ, RZ, -R4 ;  /* 0x000000ffff047224 */ /* 0x000fe200078e0a04 */
[----:B------:R-:W-:Y:S01]  /*09a0*/  IABS R23, R25 ;  /* 0x0000001900177213 */ /* 0x000fe20000000000 */
[----:B------:R-:W-:Y:S01]  /*09b0*/  @!P1 IMAD.IADD R3, R3, 0x1, -R206 ;  /* 0x0000000103039824 */ /* 0x000fe200078e0ace */
[C---:B------:R-:W-:Y:S01]  /*09c0*/  ISETP.GT.U32.AND P1, PT, R206.reuse, R5, PT ;  /* 0x00000005ce00720c */ /* 0x040fe20003f24070 */
[----:B------:R-:W-:Y:S01]  /*09d0*/  IMAD R7, R206, R4, R7 ;  /* 0x00000004ce077224 */ /* 0x000fe200078e0207 */
[--C-:B------:R-:W-:Y:S01]  /*09e0*/  LOP3.LUT R26, R0, 0x45, R205.reuse, 0xfe, !PT ;  /* 0x00000045001a7812 */ /* 0x100fe200078efecd */
[----:B------:R-:W-:Y:S01]  /*09f0*/  @!P5 IMAD.IADD R249, R249, 0x1, -R6 ;  /* 0x00000001f9f9d824 */ /* 0x000fe200078e0a06 */
[----:B------:R-:W-:Y:S01]  /*0a00*/  ISETP.GT.U32.AND P2, PT, R206, R3, PT ;  /* 0x00000003ce00720c */ /* 0x000fe20003f44070 */
[----:B------:R-:W-:Y:S01]  /*0a10*/  @!P3 IMAD.IADD R202, R202, 0x1, -R206 ;  /* 0x00000001cacab824 */ /* 0x000fe200078e0ace */
[----:B------:R-:W-:Y:S01]  /*0a20*/  ISETP.GT.U32.AND P5, PT, R206, R7, PT ;  /* 0x00000007ce00720c */ /* 0x000fe20003fa4070 */
[----:B------:R-:W-:Y:S01]  /*0a30*/  IMAD.HI.U32 R4, R250, R9, RZ ;  /* 0x00000009fa047227 */ /* 0x000fe200078e00ff */
[----:B------:R-:W-:Y:S01]  /*0a40*/  STL [R1+0xd3c], R249 ;  /* 0x000d3cf901007387 */ /* 0x000fe20000100800 */
[----:B------:R-:W-:-:S02]  /*0a50*/  LOP3.LUT R28, R0, 0x49, R205, 0xfe, !PT ;  /* 0x00000049001c7812 */ /* 0x000fc400078efecd */
[----:B------:R-:W-:Y:S01]  /*0a60*/  ISETP.GT.U32.AND P3, PT, R206, R202, PT ;  /* 0x000000cace00720c */ /* 0x000fe20003f64070 */
[----:B------:R-:W-:Y:S01]  /*0a70*/  IMAD.MOV R4, RZ, RZ, -R4 ;  /* 0x000000ffff047224 */ /* 0x000fe200078e0a04 */
[----:B------:R-:W-:Y:S01]  /*0a80*/  IABS R27, R28 ;  /* 0x0000001c001b7213 */ /* 0x000fe20000000000 */
[--C-:B------:R-:W-:Y:S01]  /*0a90*/  @!P1 IMAD.IADD R5, R5, 0x1, -R206.reuse ;  /* 0x0000000105059824 */ /* 0x100fe200078e0ace */
[----:B------:R-:W-:Y:S01]  /*0aa0*/  LOP3.LUT R30, R0, 0x4a, R205, 0xfe, !PT ;  /* 0x0000004a001e7812 */ /* 0x000fe200078efecd */
[----:B------:R-:W-:Y:S01]  /*0ab0*/  IMAD R9, R206, R4, R9 ;  /* 0x00000004ce097224 */ /* 0x000fe200078e0209 */
[--C-:B------:R-:W-:Y:S01]  /*0ac0*/  LOP3.LUT R32, R0, 0x4b, R205.reuse, 0xfe, !PT ;  /* 0x0000004b00207812 */ /* 0x100fe200078efecd */
[----:B------:R-:W-:Y:S01]  /*0ad0*/  IMAD.HI.U32 R4, R250, R11, RZ ;  /* 0x0000000bfa047227 */ /* 0x000fe200078e00ff */
[----:B------:R-:W-:Y:S02]  /*0ae0*/  ISETP.GT.U32.AND P1, PT, R206, R5, PT ;  /* 0x00000005ce00720c */ /* 0x000fe40003f24070 */
[----:B------:R-:W-:Y:S01]  /*0af0*/  IABS R29, R30 ;  /* 0x0000001e001d7213 */ /* 0x000fe20000000000 */
[----:B------:R-:W-:Y:S01]  /*0b00*/  @!P5 IMAD.IADD R7, R7, 0x1, -R206 ;  /* 0x000000010707d824 */ /* 0x000fe200078e0ace */
[----:B------:R-:W-:Y:S01]  /*0b10*/  IABS R31, R32 ;  /* 0x00000020001f7213 */ /* 0x000fe20000000000 */
[----:B------:R-:W-:Y:S01]  /*0b20*/  IMAD.HI.U32 R6, R250, R13, RZ ;  /* 0x0000000dfa067227 */ /* 0x000fe200078e00ff */
[----:B------:R-:W-:-:S02]  /*0b30*/  LOP3.LUT R33, R0, 0x4c, R205, 0xfe, !PT ;  /* 0x0000004c00217812 */ /* 0x000fc400078efecd */
[----:B------:R-:W-:Y:S01]  /*0b40*/  ISETP.GT.U32.AND P5, PT, R206, R7, PT ;  /* 0x00000007ce00720c */ /* 0x000fe20003fa4070 */
[--C-:B------:R-:W-:Y:S01]  /*0b50*/  @!P2 IMAD.IADD R3, R3, 0x1, -R206.reuse ;  /* 0x000000010303a824 */ /* 0x100fe200078e0ace */
[----:B------:R-:W-:Y:S01]  /*0b60*/  ISETP.GE.AND P2, PT, R8, RZ, PT ;  /* 0x000000ff0800720c */ /* 0x000fe20003f46270 */
[----:B------:R-:W-:Y:S01]  /*0b70*/  @!P3 IMAD.IADD R202, R202, 0x1, -R206 ;  /* 0x00000001cacab824 */ /* 0x000fe200078e0ace */
[--C-:B------:R-:W-:Y:S01]  /*0b80*/  LOP3.LUT R8, R0, 0x6, R205.reuse, 0xfe, !PT ;  /* 0x0000000600087812 */ /* 0x100fe200078efecd */
[----:B------:R-:W-:Y:S01]  /*0b90*/  IMAD.MOV R4, RZ, RZ, -R4 ;  /* 0x000000ffff047224 */ /* 0x000fe200078e0a04 */
[----:B------:R-:W-:Y:S01]  /*0ba0*/  ISETP.GE.AND P3, PT, R12, RZ, PT ;  /* 0x000000ff0c00720c */ /* 0x000fe20003f66270 */
[----:B------:R-:W-:Y:S01]  /*0bb0*/  IMAD.MOV R6, RZ, RZ, -R6 ;  /* 0x000000ffff067224 */ /* 0x000fe200078e0a06 */
[----:B------:R-:W-:Y:S01]  /*0bc0*/  LOP3.LUT R12, R0, 0x8, R205, 0xfe, !PT ;  /* 0x00000008000c7812 */ /* 0x000fe200078efecd */
[----:B------:R-:W-:Y:S01]  /*0bd0*/  @!P1 IMAD.IADD R5, R5, 0x1, -R206 ;  /* 0x0000000105059824 */ /* 0x000fe200078e0ace */
[----:B------:R-:W-:Y:S01]  /*0be0*/  ISETP.GE.AND P1, PT, R14, RZ, PT ;  /* 0x000000ff0e00720c */ /* 0x000fe20003f26270 */
[----:B------:R-:W-:Y:S01]  /*0bf0*/  IMAD.MOV.U32 R15, RZ, RZ, R3 ;  /* 0x000000ffff0f7224 */ /* 0x000fe200078e0003 */
[----:B------:R-:W-:Y:S01]  /*0c00*/  LOP3.LUT R34, R0, 0x4d, R205, 0xfe, !PT ;  /* 0x0000004d00227812 */ /* 0x000fe200078efecd */
[----:B------:R-:W-:Y:S01]  /*0c10*/  @!P4 IMAD.MOV R202, RZ, RZ, -R202 ;  /* 0x000000ffffcac224 */ /* 0x000fe200078e0aca */
[C---:B------:R-:W-:Y:S01]  /*0c20*/  ISETP.GT.U32.AND P4, PT, R206.reuse, R9, PT ;  /* 0x00000009ce00720c */ /* 0x040fe20003f84070 */
[----:B------:R-:W-:Y:S01]  /*0c30*/  IMAD R3, R206, R4, R11 ;  /* 0x00000004ce037224 */ /* 0x000fe200078e020b */
[----:B------:R-:W-:Y:S01]  /*0c40*/  LOP3.LUT R36, R0, 0x4f, R205, 0xfe, !PT ;  /* 0x0000004f00247812 */ /* 0x000fe200078efecd */
[C---:B------:R-:W-:Y:S01]  /*0c50*/  IMAD R11, R206.reuse, R6, R13 ;  /* 0x00000006ce0b7224 */ /* 0x040fe200078e020d */
[----:B------:R-:W-:Y:S01]  /*0c60*/  IABS R13, R8 ;  /* 0x00000008000d7213 */ /* 0x000fe20000000000 */
[----:B------:R-:W-:Y:S01]  /*0c70*/  IMAD.MOV.U32 R17, RZ, RZ, R5 ;  /* 0x000000ffff117224 */ /* 0x000fe200078e0005 */
[----:B------:R-:W-:Y:S01]  /*0c80*/  STL [R1+0xd40], R202 ;  /* 0x000d40ca01007387 */ /* 0x000fe20000100800 */
[--C-:B------:R-:W-:Y:S01]  /*0c90*/  @!P5 IMAD.IADD R7, R7, 0x1, -R206.reuse ;  /* 0x000000010707d824 */ /* 0x100fe200078e0ace */
[C---:B------:R-:W-:Y:S01]  /*0ca0*/  ISETP.GT.U32.AND P5, PT, R206.reuse, R3, PT ;  /* 0x00000003ce00720c */ /* 0x040fe20003fa4070 */
[----:B------:R-:W-:Y:S01]  /*0cb0*/  @!P6 IMAD.MOV R17, RZ, RZ, -R17 ;  /* 0x000000ffff11e224 */ /* 0x000fe200078e0a11 */
[----:B------:R-:W-:Y:S01]  /*0cc0*/  ISETP.GT.U32.AND P6, PT, R206, R11, PT ;  /* 0x0000000bce00720c */ /* 0x000fe20003fc4070 */
[----:B------:R-:W-:Y:S01]  /*0cd0*/  @!P0 IMAD.MOV R15, RZ, RZ, -R15 ;  /* 0x000000ffff0f8224 */ /* 0x000fe200078e0a0f */
[----:B------:R-:W-:Y:S01]  /*0ce0*/  ISETP.GE.AND P0, PT, R10, RZ, PT ;  /* 0x000000ff0a00720c */ /* 0x000fe20003f06270 */
[----:B------:R-:W-:Y:S01]  /*0cf0*/  @!P4 IMAD.IADD R9, R9, 0x1, -R206 ;  /* 0x000000010909c824 */ /* 0x000fe200078e0ace */
[--C-:B------:R-:W-:Y:S01]  /*0d00*/  LOP3.LUT R10, R0, 0x7, R205.reuse, 0xfe, !PT ;  /* 0x00000007000a7812 */ /* 0x100fe200078efecd */
[----:B------:R-:W-:Y:S01]  /*0d10*/  IMAD.HI.U32 R4, R250, R13, RZ ;  /* 0x0000000dfa047227 */ /* 0x000fe200078e00ff */
[----:B------:R1:W-:Y:S01]  /*0d20*/  STL [R1+0x2c], R15 ;  /* 0x00002c0f01007387 */ /* 0x0003e20000100800 */
[----:B------:R-:W-:-:S02]  /*0d30*/  LOP3.LUT R38, R0, 0x50, R205, 0xfe, !PT ;  /* 0x0000005000267812 */ /* 0x000fc400078efecd */
[----:B------:R-:W-:Y:S01]  /*0d40*/  ISETP.GT.U32.AND P4, PT, R206, R9, PT ;  /* 0x00000009ce00720c */ /* 0x000fe20003f84070 */
[----:B------:R-:W-:Y:S01]  /*0d50*/  IMAD.MOV.U32 R16, RZ, RZ, R7 ;  /* 0x000000ffff107224 */ /* 0x000fe200078e0007 */
[----:B------:R-:W-:Y:S01]  /*0d60*/  IABS R6, R10 ;  /* 0x0000000a00067213 */ /* 0x000fe20000000000 */
[--C-:B------:R-:W-:Y:S01]  /*0d70*/  @!P5 IMAD.IADD R3, R3, 0x1, -R206.reuse ;  /* 0x000000010303d824 */ /* 0x100fe200078e0ace */
[----:B------:R2:W-:Y:S01]  /*0d80*/  STL [R1+0x28], R17 ;  /* 0x0000281101007387 */ /* 0x0005e20000100800 */
[----:B------:R-:W-:Y:S01]  /*0d90*/  @!P6 IMAD.IADD R11, R11, 0x1, -R206 ;  /* 0x000000010b0be824 */ /* 0x000fe200078e0ace */
[----:B------:R-:W-:Y:S01]  /*0da0*/  LOP3.LUT R39, R0, 0x51, R205, 0xfe, !PT ;  /* 0x0000005100277812 */ /* 0x000fe200078efecd */
[----:B------:R-:W-:Y:S01]  /*0db0*/  IMAD.MOV R5, RZ, RZ, -R4 ;  /* 0x000000ffff057224 */ /* 0x000fe200078e0a04 */
[C---:B------:R-:W-:Y:S01]  /*0dc0*/  ISETP.GT.U32.AND P5, PT, R206.reuse, R3, PT ;  /* 0x00000003ce00720c */ /* 0x040fe20003fa4070 */
[----:B------:R-:W-:Y:S01]  /*0dd0*/  IMAD.MOV.U32 R7, RZ, RZ, R6 ;  /* 0x000000ffff077224 */ /* 0x000fe200078e0006 */
[C---:B------:R-:W-:Y:S01]  /*0de0*/  ISETP.GT.U32.AND P6, PT, R206.reuse, R11, PT ;  /* 0x0000000bce00720c */ /* 0x040fe20003fc4070 */
[----:B------:R-:W-:Y:S01]  /*0df0*/  IMAD R5, R206, R5, R13 ;  /* 0x00000005ce057224 */ /* 0x000fe200078e020d */
[----:B-1----:R-:W-:Y:S01]  /*0e00*/  IABS R15, R12 ;  /* 0x0000000c000f7213 */ /* 0x002fe20000000000 */
[----:B------:R-:W-:Y:S01]  /*0e10*/  @!P4 IMAD.IADD R9, R9, 0x1, -R206 ;  /* 0x000000010909c824 */ /* 0x000fe200078e0ace */
[----:B------:R-:W-:Y:S01]  /*0e20*/  ISETP.GE.AND P4, PT, R10, RZ, PT ;  /* 0x000000ff0a00720c */ /* 0x000fe20003f86270 */
[----:B------:R-:W-:Y:S01]  /*0e30*/  IMAD.HI.U32 R4, R250, R7, RZ ;  /* 0x00000007fa047227 */ /* 0x000fe200078e00ff */
[----:B------:R-:W-:-:S02]  /*0e40*/  IABS R35, R38 ;  /* 0x0000002600237213 */ /* 0x000fc40000000000 */
[----:B------:R-:W-:Y:S01]  /*0e50*/  IABS R37, R39 ;  /* 0x0000002700257213 */ /* 0x000fe20000000000 */
[----:B------:R-:W-:Y:S01]  /*0e60*/  IMAD.HI.U32 R6, R250, R15, RZ ;  /* 0x0000000ffa067227 */ /* 0x000fe200078e00ff */
[C-C-:B------:R-:W-:Y:S02]  /*0e70*/  LOP3.LUT R40, R0.reuse, 0x53, R205.reuse, 0xfe, !PT ;  /* 0x0000005300287812 */ /* 0x140fe400078efecd */
[C---:B------:R-:W-:Y:S01]  /*0e80*/  LOP3.LUT R44, R0.reuse, 0x59, R205, 0xfe, !PT ;  /* 0x00000059002c7812 */ /* 0x040fe200078efecd */
[----:B------:R-:W-:Y:S01]  /*0e90*/  IMAD.MOV.U32 R14, RZ, RZ, R9 ;  /* 0x000000ffff0e7224 */ /* 0x000fe200078e0009 */
[--C-:B------:R-:W-:Y:S01]  /*0ea0*/  LOP3.LUT R50, R0, 0x5c, R205.reuse, 0xfe, !PT ;  /* 0x0000005c00327812 */ /* 0x100fe200078efecd */
[----:B------:R-:W-:Y:S01]  /*0eb0*/  @!P5 IMAD.IADD R3, R3, 0x1, -R206 ;  /* 0x000000010303d824 */ /* 0x000fe200078e0ace */
[----:B------:R-:W-:Y:S01]  /*0ec0*/  ISETP.GT.U32.AND P5, PT, R206, R5, PT ;  /* 0x00000005ce00720c */ /* 0x000fe20003fa4070 */
[----:B------:R-:W-:Y:S01]  /*0ed0*/  IMAD.MOV R4, RZ, RZ, -R4 ;  /* 0x000000ffff047224 */ /* 0x000fe200078e0a04 */
[----:B------:R-:W-:Y:S01]  /*0ee0*/  IABS R45, R44 ;  /* 0x0000002c002d7213 */ /* 0x000fe20000000000 */
[----:B------:R-:W-:Y:S01]  /*0ef0*/  IMAD.MOV R6, RZ, RZ, -R6 ;  /* 0x000000ffff067224 */ /* 0x000fe200078e0a06 */
[----:B------:R-:W-:Y:S01]  /*0f00*/  IABS R49, R50 ;  /* 0x0000003200317213 */ /* 0x000fe20000000000 */
[----:B------:R-:W-:Y:S01]  /*0f10*/  @!P6 IMAD.IADD R11, R11, 0x1, -R206 ;  /* 0x000000010b0be824 */ /* 0x000fe200078e0ace */
[----:B------:R-:W-:Y:S01]  /*0f20*/  LOP3.LUT R48, R0, 0x5b, R205, 0xfe, !PT ;  /* 0x0000005b00307812 */ /* 0x000fe200078efecd */
[----:B------:R-:W-:Y:S01]  /*0f30*/  @!P2 IMAD.MOV R14, RZ, RZ, -R14 ;  /* 0x000000ffff0ea224 */ /* 0x000fe200078e0a0e */
[----:B------:R-:W-:Y:S01]  /*0f40*/  ISETP.GE.AND P2, PT, R12, RZ, PT ;  /* 0x000000ff0c00720c */ /* 0x000fe20003f46270 */
[----:B------:R-:W-:Y:S01]  /*0f50*/  IMAD R7, R206, R4, R7 ;  /* 0x00000004ce077224 */ /* 0x000fe200078e0207 */
[C---:B------:R-:W-:Y:S01]  /*0f60*/  LOP3.LUT R52, R0.reuse, 0x5d, R205, 0xfe, !PT ;  /* 0x0000005d00347812 */ /* 0x040fe200078efecd */
[----:B------:R-:W-:Y:S01]  /*0f70*/  IMAD.MOV.U32 R10, RZ, RZ, R3 ;  /* 0x000000ffff0a7224 */ /* 0x000fe200078e0003 */
[----:B------:R-:W-:Y:S01]  /*0f80*/  LOP3.LUT R3, R0, 0x9, R205, 0xfe, !PT ;  /* 0x0000000900037812 */ /* 0x000fe200078efecd */
[----:B------:R-:W-:Y:S01]  /*0f90*/  IMAD R9, R206, R6, R15 ;  /* 0x00000006ce097224 */ /* 0x000fe200078e020f */
[----:B------:R-:W-:Y:S01]  /*0fa0*/  LOP3.LUT R6, R0, 0xa, R205, 0xfe, !PT ;  /* 0x0000000a00067812 */ /* 0x000fe200078efecd */
[----:B------:R-:W-:Y:S01]  /*0fb0*/  IMAD.MOV.U32 R12, RZ, RZ, R11 ;  /* 0x000000ffff0c7224 */ /* 0x000fe200078e000b */
[----:B------:R-:W-:Y:S01]  /*0fc0*/  IABS R13, R3 ;  /* 0x00000003000d7213 */ /* 0x000fe20000000000 */
[----:B------:R-:W-:Y:S01]  /*0fd0*/  @!P0 IMAD.MOV R10, RZ, RZ, -R10 ;  /* 0x000000ffff0a8224 */ /* 0x000fe200078e0a0a */
[C---:B------:R-:W-:Y:S01]  /*0fe0*/  ISETP.GT.U32.AND P0, PT, R206.reuse, R7, PT ;  /* 0x00000007ce00720c */ /* 0x040fe20003f04070 */
[----:B------:R-:W-:Y:S01]  /*0ff0*/  @!P1 IMAD.MOV R12, RZ, RZ, -R12 ;  /* 0x000000ffff0c9224 */ /* 0x000fe200078e0a0c */
[----:B------:R-:W-:Y:S01]  /*1000*/  ISETP.GT.U32.AND P1, PT, R206, R9, PT ;  /* 0x00000009ce00720c */ /* 0x000fe20003f24070 */
[----:B------:R-:W-:Y:S01]  /*1010*/  @!P5 IMAD.IADD R5, R5, 0x1, -R206 ;  /* 0x000000010505d824 */ /* 0x000fe200078e0ace */
[----:B------:R-:W-:Y:S01]  /*1020*/  IABS R15, R6 ;  /* 0x00000006000f7213 */ /* 0x000fe20000000000 */
[----:B------:R-:W-:Y:S01]  /*1030*/  @!P3 IMAD.MOV R16, RZ, RZ, -R16 ;  /* 0x000000ffff10b224 */ /* 0x000fe200078e0a10 */
[----:B------:R-:W-:-:S02]  /*1040*/  ISETP.GE.AND P3, PT, R8, RZ, PT ;  /* 0x000000ff0800720c */ /* 0x000fc40003f66270 */
[----:B------:R-:W-:Y:S01]  /*1050*/  ISETP.GT.U32.AND P5, PT, R206, R5, PT ;  /* 0x00000005ce00720c */ /* 0x000fe20003fa4070 */
[----:B------:R-:W-:Y:S01]  /*1060*/  IMAD.HI.U32 R4, R250, R15, RZ ;  /* 0x0000000ffa047227 */ /* 0x000fe200078e00ff */
[----:B------:R1:W-:Y:S01]  /*1070*/  STL [R1+0x24], R16 ;  /* 0x0000241001007387 */ /* 0x0003e20000100800 */
[----:B------:R-:W-:Y:S02]  /*1080*/  ISETP.GE.AND P6, PT, R3, RZ, PT ;  /* 0x000000ff0300720c */ /* 0x000fe40003fc6270 */
[--C-:B------:R-:W-:Y:S01]  /*1090*/  @!P0 IMAD.IADD R7, R7, 0x1, -R206.reuse ;  /* 0x0000000107078824 */ /* 0x100fe200078e0ace */
[----:B------:R3:W-:Y:S01]  /*10a0*/  STL [R1+0x20], R14 ;  /* 0x0000200e01007387 */ /* 0x0007e20000100800 */
[----:B------:R-:W-:Y:S01]  /*10b0*/  @!P1 IMAD.IADD R9, R9, 0x1, -R206 ;  /* 0x0000000109099824 */ /* 0x000fe200078e0ace */
[----:B------:R-:W-:Y:S01]  /*10c0*/  LOP3.LUT R8, R0, 0xb, R205, 0xfe, !PT ;  /* 0x0000000b00087812 */ /* 0x000fe200078efecd */
[----:B------:R-:W-:Y:S01]  /*10d0*/  IMAD.MOV R11, RZ, RZ, -R4 ;  /* 0x000000ffff0b7224 */ /* 0x000fe200078e0a04 */
[----:B------:R4:W-:Y:S01]  /*10e0*/  STL [R1+0x1c], R10 ;  /* 0x00001c0a01007387 */ /* 0x0009e20000100800 */
[----:B------:R-:W-:Y:S01]  /*10f0*/  ISETP.GT.U32.AND P0, PT, R206, R7, PT ;  /* 0x00000007ce00720c */ /* 0x000fe20003f04070 */
[----:B------:R-:W-:Y:S01]  /*1100*/  IMAD.HI.U32 R3, R250, R13, RZ ;  /* 0x0000000dfa037227 */ /* 0x000fe200078e00ff */
[----:B------:R-:W-:Y:S01]  /*1110*/  ISETP.GT.U32.AND P1, PT, R206, R9, PT ;  /* 0x00000009ce00720c */ /* 0x000fe20003f24070 */
[----:B------:R4:W-:Y:S01]  /*1120*/  STL [R1+0x18], R12 ;  /* 0x0000180c01007387 */ /* 0x0009e20000100800 */
[----:B--2---:R-:W-:Y:S01]  /*1130*/  IABS R17, R8 ;  /* 0x0000000800117213 */ /* 0x004fe20000000000 */
[----:B------:R-:W-:Y:S01]  /*1140*/  @!P5 IMAD.IADD R5, R5, 0x1, -R206 ;  /* 0x000000010505d824 */ /* 0x000fe200078e0ace */
[----:B------:R-:W-:Y:S01]  /*1150*/  ISETP.GE.AND P5, PT, R6, RZ, PT ;  /* 0x000000ff0600720c */ /* 0x000fe20003fa6270 */
[----:B------:R-:W-:Y:S01]  /*1160*/  IMAD R11, R206, R11, R15 ;  /* 0x0000000bce0b7224 */ /* 0x000fe200078e020f */
[C---:B-1----:R-:W-:Y:S01]  /*1170*/  LOP3.LUT R16, R0.reuse, 0x3c, R205, 0xfe, !PT ;  /* 0x0000003c00107812 */ /* 0x042fe200078efecd */
[----:B---3--:R-:W-:Y:S01]  /*1180*/  IMAD.MOV.U32 R14, RZ, RZ, R5 ;  /* 0x000000ffff0e7224 */ /* 0x008fe200078e0005 */
[----:B----4-:R-:W-:Y:S01]  /*1190*/  LOP3.LUT R10, R0, 0xc, R205, 0xfe, !PT ;  /* 0x0000000c000a7812 */ /* 0x010fe200078efecd */
[----:B------:R-:W-:Y:S01]  /*11a0*/  IMAD.MOV R3, RZ, RZ, -R3 ;  /* 0x000000ffff037224 */ /* 0x000fe200078e0a03 */
[----:B------:R-:W-:Y:S01]  /*11b0*/  IABS R47, R48 ;  /* 0x00000030002f7213 */ /* 0x000fe20000000000 */
[----:B------:R-:W-:Y:S01]  /*11c0*/  @!P3 IMAD.MOV R14, RZ, RZ, -R14 ;  /* 0x000000ffff0eb224 */ /* 0x000fe200078e0a0e */
[----:B------:R-:W-:Y:S01]  /*11d0*/  IABS R19, R10 ;  /* 0x0000000a00137213 */ /* 0x000fe20000000000 */
[--C-:B------:R-:W-:Y:S01]  /*11e0*/  @!P0 IMAD.IADD R7, R7, 0x1, -R206.reuse ;  /* 0x0000000107078824 */ /* 0x100fe200078e0ace */
[----:B------:R-:W-:Y:S01]  /*11f0*/  ISETP.GT.U32.AND P3, PT, R206, R11, PT ;  /* 0x0000000bce00720c */ /* 0x000fe20003f64070 */
[----:B------:R-:W-:Y:S01]  /*1200*/  @!P1 IMAD.IADD R9, R9, 0x1, -R206 ;  /* 0x0000000109099824 */ /* 0x000fe200078e0ace */
[----:B------:R1:W-:Y:S01]  /*1210*/  STL [R1+0x14], R14 ;  /* 0x0000140e01007387 */ /* 0x0003e20000100800 */
[----:B------:R-:W-:Y:S01]  /*1220*/  IMAD.HI.U32 R6, R250, R19, RZ ;  /* 0x00000013fa067227 */ /* 0x000fe200078e00ff */
[----:B------:R-:W-:-:S02]  /*1230*/  IABS R51, R52 ;  /* 0x0000003400337213 */ /* 0x000fc40000000000 */
[C-C-:B------:R-:W-:Y:S01]  /*1240*/  LOP3.LUT R54, R0.reuse, 0x5e, R205.reuse, 0xfe, !PT ;  /* 0x0000005e00367812 */ /* 0x140fe200078efecd */
[----:B------:R-:W-:Y:S01]  /*1250*/  IMAD.MOV R6, RZ, RZ, -R6 ;  /* 0x000000ffff067224 */ /* 0x000fe200078e0a06 */
[----:B------:R-:W-:Y:S01]  /*1260*/  LOP3.LUT R55, R0, 0x5f, R205, 0xfe, !PT ;  /* 0x0000005f00377812 */ /* 0x000fe200078efecd */
[----:B------:R-:W-:Y:S01]  /*1270*/  IMAD R3, R206, R3, R13 ;  /* 0x00000003ce037224 */ /* 0x000fe200078e020d */
[----:B------:R-:W-:Y:S01]  /*1280*/  LOP3.LUT R57, R0, 0x61, R205, 0xfe, !PT ;  /* 0x0000006100397812 */ /* 0x000fe200078efecd */
[----:B------:R-:W-:Y:S01]  /*1290*/  IMAD.MOV.U32 R12, RZ, RZ, R7 ;  /* 0x000000ffff0c7224 */ /* 0x000fe200078e0007 */
[----:B-1----:R-:W-:Y:S01]  /*12a0*/  IABS R14, R20 ;  /* 0x00000014000e7213 */ /* 0x002fe20000000000 */
[C---:B------:R-:W-:Y:S01]  /*12b0*/  IMAD R236, R206.reuse, R6, R19 ;  /* 0x00000006ceec7224 */ /* 0x040fe200078e0213 */
[----:B------:R-:W-:Y:S01]  /*12c0*/  ISETP.GT.U32.AND P0, PT, R206, R3, PT ;  /* 0x00000003ce00720c */ /* 0x000fe20003f04070 */
[----:B------:R-:W-:Y:S01]  /*12d0*/  IMAD.MOV.U32 R13, RZ, RZ, R9 ;  /* 0x000000ffff0d7224 */ /* 0x000fe200078e0009 */
[----:B------:R-:W-:Y:S01]  /*12e0*/  LOP3.LUT R6, R0, 0xe, R205, 0xfe, !PT ;  /* 0x0000000e00067812 */ /* 0x000fe200078efecd */
[----:B------:R-:W-:Y:S01]  /*12f0*/  IMAD.HI.U32 R4, R250, R17, RZ ;  /* 0x00000011fa047227 */ /* 0x000fe200078e00ff */
[----:B------:R-:W-:-:S02]  /*1300*/  IABS R19, R22 ;  /* 0x0000001600137213 */ /* 0x000fc40000000000 */
[----:B------:R-:W-:Y:S01]  /*1310*/  IABS R7, R6 ;  /* 0x0000000600077213 */ /* 0x000fe20000000000 */
[----:B------:R-:W-:Y:S01]  /*1320*/  @!P4 IMAD.MOV R12, RZ, RZ, -R12 ;  /* 0x000000ffff0cc224 */ /* 0x000fe200078e0a0c */
[----:B------:R-:W-:Y:S01]  /*1330*/  ISETP.GE.AND P4, PT, R8, RZ, PT ;  /* 0x000000ff0800720c */ /* 0x000fe20003f86270 */
[----:B------:R-:W-:Y:S01]  /*1340*/  @!P2 IMAD.MOV R13, RZ, RZ, -R13 ;  /* 0x000000ffff0da224 */ /* 0x000fe200078e0a0d */
[----:B------:R-:W-:Y:S01]  /*1350*/  LOP3.LUT R8, R0, 0xd, R205, 0xfe, !PT ;  /* 0x0000000d00087812 */ /* 0x000fe200078efecd */
[----:B------:R-:W-:Y:S01]  /*1360*/  IMAD.MOV R4, RZ, RZ, -R4 ;  /* 0x000000ffff047224 */ /* 0x000fe200078e0a04 */
[C---:B------:R-:W-:Y:S01]  /*1370*/  ISETP.GT.U32.AND P2, PT, R206.reuse, R236, PT ;  /* 0x000000ecce00720c */ /* 0x040fe20003f44070 */
[--C-:B------:R-:W-:Y:S01]  /*1380*/  @!P3 IMAD.IADD R11, R11, 0x1, -R206.reuse ;  /* 0x000000010b0bb824 */ /* 0x100fe200078e0ace */
[----:B------:R-:W-:Y:S01]  /*1390*/  IABS R237, R8 ;  /* 0x0000000800ed7213 */ /* 0x000fe20000000000 */
[C---:B------:R-:W-:Y:S01]  /*13a0*/  IMAD R5, R206.reuse, R4, R17 ;  /* 0x00000004ce057224 */ /* 0x040fe200078e0211 */
[----:B------:R1:W-:Y:S01]  /*13b0*/  STL [R1+0x10], R12 ;  /* 0x0000100c01007387 */ /* 0x0003e20000100800 */
[----:B------:R-:W-:Y:S01]  /*13c0*/  @!P0 IMAD.IADD R3, R3, 0x1, -R206 ;  /* 0x0000000103038824 */ /* 0x000fe200078e0ace */
[----:B------:R-:W-:Y:S01]  /*13d0*/  ISETP.GT.U32.AND P3, PT, R206, R11, PT ;  /* 0x0000000bce00720c */ /* 0x000fe20003f64070 */
[----:B------:R-:W-:Y:S01]  /*13e0*/  IMAD.HI.U32 R4, R250, R237, RZ ;  /* 0x000000edfa047227 */ /* 0x000fe200078e00ff */
[C---:B------:R-:W-:Y:S01]  /*13f0*/  ISETP.GT.U32.AND P1, PT, R206.reuse, R5, PT ;  /* 0x00000005ce00720c */ /* 0x040fe20003f24070 */
[----:B------:R2:W-:Y:S01]  /*1400*/  STL [R1+0xc], R13 ;  /* 0x00000c0d01007387 */ /* 0x0005e20000100800 */
[----:B------:R-:W-:Y:S01]  /*1410*/  ISETP.GT.U32.AND P0, PT, R206, R3, PT ;  /* 0x00000003ce00720c */ /* 0x000fe20003f04070 */
[----:B------:R-:W-:Y:S01]  /*1420*/  IMAD.MOV R4, RZ, RZ, -R4 ;  /* 0x000000ffff047224 */ /* 0x000fe200078e0a04 */
[----:B------:R-:W-:Y:S01]  /*1430*/  IABS R17, R21 ;  /* 0x0000001500117213 */ /* 0x000fe20000000000 */
[----:B------:R-:W-:Y:S01]  /*1440*/  @!P2 IMAD.IADD R236, R236, 0x1, -R206 ;  /* 0x00000001ececa824 */ /* 0x000fe200078e0ace */
[----:B-1----:R-:W-:Y:S01]  /*1450*/  LOP3.LUT R12, R0, 0xf, R205, 0xfe, !PT ;  /* 0x0000000f000c7812 */ /* 0x002fe200078efecd */
[----:B------:R-:W-:Y:S01]  /*1460*/  IMAD R237, R206, R4, R237 ;  /* 0x00000004ceed7224 */ /* 0x000fe200078e02ed */
[----:B------:R-:W-:Y:S01]  /*1470*/  IABS R53, R57 ;  /* 0x0000003900357213 */ /* 0x000fe20000000000 */
[----:B------:R-:W-:Y:S01]  /*1480*/  IMAD.HI.U32 R4, R250, R7, RZ ;  /* 0x00000007fa047227 */ /* 0x000fe200078e00ff */
[----:B------:R-:W-:-:S02]  /*1490*/  ISETP.GT.U32.AND P2, PT, R206, R236, PT ;  /* 0x000000ecce00720c */ /* 0x000fc40003f44070 */
[----:B------:R-:W-:Y:S01]  /*14a0*/  IABS R239, R12 ;  /* 0x0000000c00ef7213 */ /* 0x000fe20000000000 */
[--C-:B------:R-:W-:Y:S01]  /*14b0*/  @!P3 IMAD.IADD R11, R11, 0x1, -R206.reuse ;  /* 0x000000010b0bb824 */ /* 0x100fe200078e0ace */
[----:B------:R-:W-:Y:S01]  /*14c0*/  ISETP.GT.U32.AND P3, PT, R206, R237, PT ;  /* 0x000000edce00720c */ /* 0x000fe20003f64070 */
[----:B------:R-:W-:Y:S01]  /*14d0*/  @!P1 IMAD.IADD R5, R5, 0x1, -R206 ;  /* 0x0000000105059824 */ /* 0x000fe200078e0ace */
[C-C-:B------:R-:W-:Y:S01]  /*14e0*/  LOP3.LUT R56, R0.reuse, 0x60, R205.reuse, 0xfe, !PT ;  /* 0x0000006000387812 */ /* 0x140fe200078efecd */
[----:B------:R-:W-:Y:S01]  /*14f0*/  IMAD.MOV R4, RZ, RZ, -R4 ;  /* 0x000000ffff047224 */ /* 0x000fe200078e0a04 */
[----:B------:R-:W-:Y:S01]  /*1500*/  LOP3.LUT R60, R0, 0x69, R205, 0xfe, !PT ;  /* 0x00000069003c7812 */ /* 0x000fe200078efecd */
[--C-:B------:R-:W-:Y:S01]  /*1510*/  @!P0 IMAD.IADD R3, R3, 0x1, -R206.reuse ;  /* 0x0000000103038824 */ /* 0x100fe200078e0ace */
[C---:B------:R-:W-:Y:S01]  /*1520*/  ISETP.GT.U32.AND P1, PT, R206.reuse, R5, PT ;  /* 0x00000005ce00720c */ /* 0x040fe20003f24070 */
[----:B------:R-:W-:Y:S01]  /*1530*/  IMAD R238, R206, R4, R7 ;  /* 0x00000004ceee7224 */ /* 0x000fe200078e0207 */
[----:B------:R-:W-:Y:S01]  /*1540*/  ISETP.GE.AND P0, PT, R10, RZ, PT ;  /* 0x000000ff0a00720c */ /* 0x000fe20003f06270 */
[----:B------:R-:W-:Y:S01]  /*1550*/  @!P2 IMAD.IADD R236, R236, 0x1, -R206 ;  /* 0x00000001ececa824 */ /* 0x000fe200078e0ace */
[----:B------:R-:W-:Y:S01]  /*1560*/  LOP3.LUT R4, R0, 0x11, R205, 0xfe, !PT ;  /* 0x0000001100047812 */ /* 0x000fe200078efecd */
[----:B--2---:R-:W-:Y:S01]  /*1570*/  IMAD.MOV.U32 R13, RZ, RZ, R3 ;  /* 0x000000ffff0d7224 */ /* 0x004fe200078e0003 */
[----:B------:R-:W-:Y:S01]  /*1580*/  ISETP.GT.U32.AND P2, PT, R206, R238, PT ;  /* 0x000000eece00720c */ /* 0x000fe20003f44070 */
[----:B------:R-:W-:Y:S01]  /*1590*/  IMAD.HI.U32 R3, R250, R239, RZ ;  /* 0x000000effa037227 */ /* 0x000fe200078e00ff */
[----:B------:R-:W-:-:S02]  /*15a0*/  IABS R241, R4 ;  /* 0x0000000400f17213 */ /* 0x000fc40000000000 */
[----:B------:R-:W-:Y:S01]  /*15b0*/  LOP3.LUT R10, R0, 0x15, R205, 0xfe, !PT ;  /* 0x00000015000a7812 */ /* 0x000fe200078efecd */
[--C-:B------:R-:W-:Y:S01]  /*15c0*/  @!P3 IMAD.IADD R237, R237, 0x1, -R206.reuse ;  /* 0x00000001ededb824 */ /* 0x100fe200078e0ace */
[----:B------:R-:W-:Y:S01]  /*15d0*/  IABS R61, R60 ;  /* 0x0000003c003d7213 */ /* 0x000fe20000000000 */
[----:B------:R-:W-:Y:S01]  /*15e0*/  IMAD.MOV R3, RZ, RZ, -R3 ;  /* 0x000000ffff037224 */ /* 0x000fe200078e0a03 */
[----:B------:R-:W-:Y:S01]  /*15f0*/  IABS R245, R10 ;  /* 0x0000000a00f57213 */ /* 0x000fe20000000000 */
[--C-:B------:R-:W-:Y:S01]  /*1600*/  @!P1 IMAD.IADD R5, R5, 0x1, -R206.reuse ;  /* 0x0000000105059824 */ /* 0x100fe200078e0ace */
[C---:B------:R-:W-:Y:S01]  /*1610*/  ISETP.GT.U32.AND P3, PT, R206.reuse, R237, PT ;  /* 0x000000edce00720c */ /* 0x040fe20003f64070 */
[----:B------:R-:W-:Y:S01]  /*1620*/  IMAD R239, R206, R3, R239 ;  /* 0x00000003ceef7224 */ /* 0x000fe200078e02ef */
[----:B------:R-:W-:Y:S01]  /*1630*/  LOP3.LUT R3, R0, 0x10, R205, 0xfe, !PT ;  /* 0x0000001000037812 */ /* 0x000fe200078efecd */
[----:B------:R-:W-:Y:S01]  /*1640*/  @!P6 IMAD.MOV R13, RZ, RZ, -R13 ;  /* 0x000000ffff0de224 */ /* 0x000fe200078e0a0d */
[----:B------:R-:W-:Y:S01]  /*1650*/  ISETP.GE.AND P6, PT, R8, RZ, PT ;  /* 0x000000ff0800720c */ /* 0x000fe20003fc6270 */
[----:B------:R-:W-:Y:S01]  /*1660*/  IMAD.MOV.U32 R8, RZ, RZ, R5 ;  /* 0x000000ffff087224 */ /* 0x000fe200078e0005 */
[----:B------:R-:W-:Y:S01]  /*1670*/  IABS R5, R3 ;  /* 0x0000000300057213 */ /* 0x000fe20000000000 */
[----:B------:R-:W-:Y:S01]  /*1680*/  @!P2 IMAD.IADD R238, R238, 0x1, -R206 ;  /* 0x00000001eeeea824 */ /* 0x000fe200078e0ace */
[----:B------:R1:W-:Y:S01]  /*1690*/  STL [R1+0x8], R13 ;  /* 0x0000080d01007387 */ /* 0x0003e20000100800 */
[----:B------:R-:W-:Y:S01]  /*16a0*/  @!P4 IMAD.MOV R8, RZ, RZ, -R8 ;  /* 0x000000ffff08c224 */ /* 0x000fe200078e0a08 */
[----:B------:R-:W-:Y:S01]  /*16b0*/  ISETP.GE.AND P4, PT, R3, RZ, PT ;  /* 0x000000ff0300720c */ /* 0x000fe20003f86270 */
[----:B------:R-:W-:Y:S01]  /*16c0*/  IMAD.HI.U32 R3, R250, R5, RZ ;  /* 0x00000005fa037227 */ /* 0x000fe200078e00ff */
[----:B------:R-:W-:-:S02]  /*16d0*/  ISETP.GT.U32.AND P2, PT, R206, R238, PT ;  /* 0x000000eece00720c */ /* 0x000fc40003f44070 */
[----:B------:R-:W-:Y:S01]  /*16e0*/  ISETP.GE.AND P1, PT, R12, RZ, PT ;  /* 0x000000ff0c00720c */ /* 0x000fe20003f26270 */
[----:B------:R-:W-:Y:S01]  /*16f0*/  @!P0 IMAD.MOV R236, RZ, RZ, -R236 ;  /* 0x000000ffffec8224 */ /* 0x000fe200078e0aec */
[----:B------:R-:W-:Y:S01]  /*1700*/  ISETP.GE.AND P0, PT, R4, RZ, PT ;  /* 0x000000ff0400720c */ /* 0x000fe20003f06270 */
[----:B------:R-:W-:Y:S01]  /*1710*/  @!P3 IMAD.IADD R237, R237, 0x1, -R206 ;  /* 0x00000001ededb824 */ /* 0x000fe200078e0ace */
[----:B------:R-:W-:Y:S01]  /*1720*/  ISETP.GT.U32.AND P3, PT, R206, R239, PT ;  /* 0x000000efce00720c */ /* 0x000fe20003f64070 */
[----:B------:R-:W-:Y:S01]  /*1730*/  IMAD.HI.U32 R4, R250, R241, RZ ;  /* 0x000000f1fa047227 */ /* 0x000fe200078e00ff */
[C-C-:B-1----:R-:W-:Y:S02]  /*1740*/  LOP3.LUT R13, R0.reuse, 0x18, R205.reuse, 0xfe, !PT ;  /* 0x00000018000d7812 */ /* 0x142fe400078efecd */
[C---:B------:R-:W-:Y:S01]  /*1750*/  LOP3.LUT R12, R0.reuse, 0x17, R205, 0xfe, !PT ;  /* 0x00000017000c7812 */ /* 0x040fe200078efecd */
[----:B------:R-:W-:Y:S01]  /*1760*/  IMAD.MOV R3, RZ, RZ, -R3 ;  /* 0x000000ffff037224 */ /* 0x000fe200078e0a03 */
[----:B------:R-:W-:Y:S01]  /*1770*/  LOP3.LUT R62, R0, 0x6a, R205, 0xfe, !PT ;  /* 0x0000006a003e7812 */ /* 0x000fe200078efecd */
[----:B------:R-:W-:Y:S01]  /*1780*/  IMAD.MOV R4, RZ, RZ, -R4 ;  /* 0x000000ffff047224 */ /* 0x000fe200078e0a04 */
[----:B------:R-:W-:Y:S01]  /*1790*/  IABS R247, R12 ;  /* 0x0000000c00f77213 */ /* 0x000fe20000000000 */
[C---:B------:R-:W-:Y:S01]  /*17a0*/  IMAD R240, R206.reuse, R3, R5 ;  /* 0x00000003cef07224 */ /* 0x040fe200078e0205 */
[----:B------:R-:W-:Y:S01]  /*17b0*/  IABS R63, R62 ;  /* 0x0000003e003f7213 */ /* 0x000fe20000000000 */
[----:B------:R-:W-:Y:S01]  /*17c0*/  IMAD R241, R206, R4, R241 ;  /* 0x00000004cef17224 */ /* 0x000fe200078e02f1 */
[----:B------:R-:W-:Y:S01]  /*17d0*/  LOP3.LUT R64, R0, 0x6b, R205, 0xfe, !PT ;  /* 0x0000006b00407812 */ /* 0x000fe200078efecd */
[--C-:B------:R-:W-:Y:S01]  /*17e0*/  @!P2 IMAD.IADD R238, R238, 0x1, -R206.reuse ;  /* 0x00000001eeeea824 */ /* 0x100fe200078e0ace */
[----:B------:R-:W-:Y:S01]  /*17f0*/  ISETP.GT.U32.AND P2, PT, R206, R240, PT ;  /* 0x000000f0ce00720c */ /* 0x000fe20003f44070 */
[----:B------:R-:W-:Y:S01]  /*1800*/  IMAD.MOV.U32 R9, RZ, RZ, R11 ;  /* 0x000000ffff097224 */ /* 0x000fe200078e000b */
[C-C-:B------:R-:W-:Y:S01]  /*1810*/  LOP3.LUT R11, R0.reuse, 0x16, R205.reuse, 0xfe, !PT ;  /* 0x00000016000b7812 */ /* 0x140fe200078efecd */
[----:B------:R-:W-:Y:S01]  /*1820*/  @!P3 IMAD.IADD R239, R239, 0x1, -R206 ;  /* 0x00000001efefb824 */ /* 0x000fe200078e0ace */
[----:B------:R-:W-:Y:S01]  /*1830*/  LOP3.LUT R66, R0, 0x6c, R205, 0xfe, !PT ;  /* 0x0000006c00427812 */ /* 0x000fe200078efecd */
[----:B------:R-:W-:Y:S01]  /*1840*/  @!P6 IMAD.MOV R237, RZ, RZ, -R237 ;  /* 0x000000ffffede224 */ /* 0x000fe200078e0aed */
[C---:B------:R-:W-:Y:S01]  /*1850*/  ISETP.GT.U32.AND P6, PT, R206.reuse, R241, PT ;  /* 0x000000f1ce00720c */ /* 0x040fe20003fc4070 */
[----:B------:R-:W-:Y:S01]  /*1860*/  @!P5 IMAD.MOV R9, RZ, RZ, -R9 ;  /* 0x000000ffff09d224 */ /* 0x000fe200078e0a09 */
[----:B------:R-:W-:-:S02]  /*1870*/  ISETP.GT.U32.AND P3, PT, R206, R239, PT ;  /* 0x000000efce00720c */ /* 0x000fc40003f64070 */
[----:B------:R-:W-:Y:S02]  /*1880*/  ISETP.GE.AND P5, PT, R6, RZ, PT ;  /* 0x000000ff0600720c */ /* 0x000fe40003fa6270 */
[--C-:B------:R-:W-:Y:S01]  /*1890*/  LOP3.LUT R6, R0, 0x12, R205.reuse, 0xfe, !PT ;  /* 0x0000001200067812 */ /* 0x100fe200078efecd */
[----:B------:R1:W-:Y:S01]  /*18a0*/  STL [R1+0x4], R9 ;  /* 0x0000040901007387 */ /* 0x0003e20000100800 */
[--C-:B------:R-:W-:Y:S01]  /*18b0*/  @!P2 IMAD.IADD R240, R240, 0x1, -R206.reuse ;  /* 0x00000001f0f0a824 */ /* 0x100fe200078e0ace */
[--C-:B------:R-:W-:Y:S02]  /*18c0*/  LOP3.LUT R67, R0, 0x6d, R205.reuse, 0xfe, !PT ;  /* 0x0000006d00437812 */ /* 0x100fe400078efecd */
[----:B------:R2:W-:Y:S01]  /*18d0*/  STL [R1], R8 ;  /* 0x0000000801007387 */ /* 0x0005e20000100800 */
[----:B------:R-:W-:Y:S01]  /*18e0*/  IABS R7, R6 ;  /* 0x0000000600077213 */ /* 0x000fe20000000000 */
[--C-:B------:R-:W-:Y:S01]  /*18f0*/  @!P6 IMAD.IADD R241, R241, 0x1, -R206.reuse ;  /* 0x00000001f1f1e824 */ /* 0x100fe200078e0ace */
[----:B------:R-:W-:Y:S01]  /*1900*/  ISETP.GT.U32.AND P2, PT, R206, R240, PT ;  /* 0x000000f0ce00720c */ /* 0x000fe20003f44070 */
[----:B------:R-:W-:Y:S01]  /*1910*/  @!P3 IMAD.IADD R239, R239, 0x1, -R206 ;  /* 0x00000001efefb824 */ /* 0x000fe200078e0ace */
[----:B------:R-:W-:Y:S01]  /*1920*/  LOP3.LUT R68, R0, 0x6e, R205, 0xfe, !PT ;  /* 0x0000006e00447812 */ /* 0x000fe200078efecd */
[----:B------:R-:W-:Y:S01]  /*1930*/  IMAD.HI.U32 R3, R250, R7, RZ ;  /* 0x00000007fa037227 */ /* 0x000fe200078e00ff */
[----:B------:R-:W-:Y:S01]  /*1940*/  ISETP.GT.U32.AND P6, PT, R206, R241, PT ;  /* 0x000000f1ce00720c */ /* 0x000fe20003fc4070 */
[----:B------:R-:W-:Y:S01]  /*1950*/  STL [R1+0xd1c], R236 ;  /* 0x000d1cec01007387 */ /* 0x000fe20000100800 */
[----:B-1----:R-:W-:Y:S01]  /*1960*/  IABS R9, R13 ;  /* 0x0000000d00097213 */ /* 0x002fe20000000000 */
[----:B------:R-:W-:Y:S01]  /*1970*/  IMAD.MOV R3, RZ, RZ, -R3 ;  /* 0x000000ffff037224 */ /* 0x000fe200078e0a03 */
[----:B--2---:R-:W-:Y:S01]  /*1980*/  LOP3.LUT R8, R0, 0x13, R205, 0xfe, !PT ;  /* 0x0000001300087812 */ /* 0x004fe200078efecd */
[----:B------:R-:W-:Y:S01]  /*1990*/  @!P5 IMAD.MOV R238, RZ, RZ, -R238 ;  /* 0x000000ffffeed224 */ /* 0x000fe200078e0aee */
[----:B------:R-:W-:Y:S01]  /*19a0*/  ISETP.GE.AND P5, PT, R6, RZ, PT ;  /* 0x000000ff0600720c */ /* 0x000fe20003fa6270 */
[----:B------:R-:W-:Y:S01]  /*19b0*/  IMAD R242, R206, R3, R7 ;  /* 0x00000003cef27224 */ /* 0x000fe200078e0207 */
[----:B------:R-:W-:Y:S01]  /*19c0*/  IABS R243, R8 ;  /* 0x0000000800f37213 */ /* 0x000fe20000000000 */
[----:B------:R-:W-:Y:S01]  /*19d0*/  @!P2 IMAD.IADD R240, R240, 0x1, -R206 ;  /* 0x00000001f0f0a824 */ /* 0x000fe200078e0ace */
[----:B------:R-:W-:Y:S01]  /*19e0*/  ISETP.GE.AND P3, PT, R8, RZ, PT ;  /* 0x000000ff0800720c */ /* 0x000fe20003f66270 */
[----:B------:R-:W-:Y:S01]  /*19f0*/  @!P1 IMAD.MOV R239, RZ, RZ, -R239 ;  /* 0x000000ffffef9224 */ /* 0x000fe200078e0aef */
[----:B------:R-:W-:Y:S01]  /*1a00*/  LOP3.LUT R8, R0, 0x14, R205, 0xfe, !PT ;  /* 0x0000001400087812 */ /* 0x000fe200078efecd */
[----:B------:R-:W-:Y:S01]  /*1a10*/  IMAD.HI.U32 R4, R250, R243, RZ ;  /* 0x000000f3fa047227 */ /* 0x000fe200078e00ff */
[C---:B------:R-:W-:Y:S01]  /*1a20*/  ISETP.GT.U32.AND P2, PT, R206.reuse, R242, PT ;  /* 0x000000f2ce00720c */ /* 0x040fe20003f44070 */
[----:B------:R1:W-:Y:S01]  /*1a30*/  STL [R1+0xd20], R237 ;  /* 0x000d20ed01007387 */ /* 0x0003e20000100800 */
[----:B------:R-:W-:Y:S01]  /*1a40*/  IABS R5, R8 ;  /* 0x0000000800057213 */ /* 0x000fe20000000000 */
[----:B------:R-:W-:Y:S01]  /*1a50*/  IMAD.MOV R4, RZ, RZ, -R4 ;  /* 0x000000ffff047224 */ /* 0x000fe200078e0a04 */
[----:B------:R-:W-:Y:S01]  /*1a60*/  IABS R7, R11 ;  /* 0x0000000b00077213 */ /* 0x000fe20000000000 */
[--C-:B------:R-:W-:Y:S01]  /*1a70*/  @!P6 IMAD.IADD R241, R241, 0x1, -R206.reuse ;  /* 0x00000001f1f1e824 */ /* 0x100fe200078e0ace */
[----:B------:R-:W-:Y:S01]  /*1a80*/  IABS R65, R68 ;  /* 0x0000004400417213 */ /* 0x000fe20000000000 */
[----:B------:R-:W-:Y:S01]  /*1a90*/  IMAD R243, R206, R4, R243 ;  /* 0x00000004cef37224 */ /* 0x000fe200078e02f3 */
[--C-:B------:R-:W-:Y:S01]  /*1aa0*/  LOP3.LUT R70, R0, 0x72, R205.reuse, 0xfe, !PT ;  /* 0x0000007200467812 */ /* 0x100fe200078efecd */
[----:B------:R-:W-:Y:S01]  /*1ab0*/  IMAD.HI.U32 R3, R250, R5, RZ ;  /* 0x00000005fa037227 */ /* 0x000fe200078e00ff */
[----:B------:R-:W-:Y:S01]  /*1ac0*/  LOP3.LUT R72, R0, 0x73, R205, 0xfe, !PT ;  /* 0x0000007300487812 */ /* 0x000fe200078efecd */
[----:B------:R-:W-:Y:S01]  /*1ad0*/  STL [R1+0xd24], R238 ;  /* 0x000d24ee01007387 */ /* 0x000fe20000100800 */
[----:B------:R-:W-:Y:S01]  /*1ae0*/  ISETP.GT.U32.AND P6, PT, R206, R243, PT ;  /* 0x000000f3ce00720c */ /* 0x000fe20003fc4070 */
[----:B------:R-:W-:Y:S01]  /*1af0*/  IMAD.MOV R244, RZ, RZ, -R3 ;  /* 0x000000fffff47224 */ /* 0x000fe200078e0a03 */
[----:B------:R-:W-:Y:S01]  /*1b00*/  IABS R69, R70 ;  /* 0x0000004600457213 */ /* 0x000fe20000000000 */
[----:B------:R-:W-:Y:S01]  /*1b10*/  IMAD.HI.U32 R3, R250, R245, RZ ;  /* 0x000000f5fa037227 */ /* 0x000fe200078e00ff */
[----:B------:R-:W-:Y:S01]  /*1b20*/  IABS R71, R72 ;  /* 0x0000004800477213 */ /* 0x000fe20000000000 */
[----:B------:R-:W-:Y:S01]  /*1b30*/  STL [R1+0xd28], R239 ;  /* 0x000d28ef01007387 */ /* 0x000fe20000100800 */
[----:B------:R-:W-:Y:S01]  /*1b40*/  LOP3.LUT R74, R0, 0x74, R205, 0xfe, !PT ;  /* 0x00000074004a7812 */ /* 0x000fe200078efecd */
[----:B------:R-:W-:Y:S01]  /*1b50*/  IMAD R244, R206, R244, R5 ;  /* 0x000000f4cef47224 */ /* 0x000fe200078e0205 */
[C---:B------:R-:W-:Y:S01]  /*1b60*/  LOP3.LUT R76, R0.reuse, 0x7b, R205, 0xfe, !PT ;  /* 0x0000007b004c7812 */ /* 0x040fe200078efecd */
[----:B------:R-:W-:Y:S01]  /*1b70*/  IMAD.MOV R6, RZ, RZ, -R3 ;  /* 0x000000ffff067224 */ /* 0x000fe200078e0a03 */
[----:B------:R-:W-:Y:S01]  /*1b80*/  LOP3.LUT R78, R0, 0x7d, R205, 0xfe, !PT ;  /* 0x0000007d004e7812 */ /* 0x000fe200078efecd */
[--C-:B------:R-:W-:Y:S01]  /*1b90*/  @!P2 IMAD.IADD R242, R242, 0x1, -R206.reuse ;  /* 0x00000001f2f2a824 */ /* 0x100fe200078e0ace */
[C---:B------:R-:W-:Y:S01]  /*1ba0*/  ISETP.GT.U32.AND P2, PT, R206.reuse, R244, PT ;  /* 0x000000f4ce00720c */ /* 0x040fe20003f44070 */
[----:B------:R-:W-:Y:S01]  /*1bb0*/  IMAD R245, R206, R6, R245 ;  /* 0x00000006cef57224 */ /* 0x000fe200078e02f5 */
[----:B------:R-:W-:Y:S01]  /*1bc0*/  LOP3.LUT R6, R0, 0x19, R205, 0xfe, !PT ;  /* 0x0000001900067812 */ /* 0x000fe200078efecd */
[----:B------:R-:W-:Y:S01]  /*1bd0*/  @!P6 IMAD.IADD R243, R243, 0x1, -R206 ;  /* 0x00000001f3f3e824 */ /* 0x000fe200078e0ace */
[----:B------:R-:W-:Y:S01]  /*1be0*/  IABS R77, R76 ;  /* 0x0000004c004d7213 */ /* 0x000fe20000000000 */
[----:B------:R-:W-:Y:S01]  /*1bf0*/  IMAD.HI.U32 R4, R250, R7, RZ ;  /* 0x00000007fa047227 */ /* 0x000fe200078e00ff */
[----:B------:R-:W-:-:S02]  /*1c00*/  ISETP.GT.U32.AND P6, PT, R206, R245, PT ;  /* 0x000000f5ce00720c */ /* 0x000fc40003fc4070 */
[C---:B------:R-:W-:Y:S01]  /*1c10*/  ISETP.GT.U32.AND P1, PT, R206.reuse, R243, PT ;  /* 0x000000f3ce00720c */ /* 0x040fe20003f24070 */
[----:B------:R-:W-:Y:S01]  /*1c20*/  IMAD.MOV R4, RZ, RZ, -R4 ;  /* 0x000000ffff047224 */ /* 0x000fe200078e0a04 */
[----:B------:R-:W-:Y:S01]  /*1c30*/  IABS R217, R6 ;  /* 0x0000000600d97213 */ /* 0x000fe20000000000 */
[----:B------:R-:W-:Y:S01]  /*1c40*/  @!P0 IMAD.MOV R241, RZ, RZ, -R241 ;  /* 0x000000fffff18224 */ /* 0x000fe200078e0af1 */
[----:B------:R-:W-:Y:S01]  /*1c50*/  IABS R79, R78 ;  /* 0x0000004e004f7213 */ /* 0x000fe20000000000 */
[----:B------:R-:W-:Y:S01]  /*1c60*/  IMAD R246, R206, R4, R7 ;  /* 0x00000004cef67224 */ /* 0x000fe200078e0207 */
[----:B------:R-:W-:Y:S01]  /*1c70*/  LOP3.LUT R7, R0, 0x1a, R205, 0xfe, !PT ;  /* 0x0000001a00077812 */ /* 0x000fe200078efecd */
[----:B------:R-:W-:Y:S01]  /*1c80*/  @!P2 IMAD.IADD R244, R244, 0x1, -R206 ;  /* 0x00000001f4f4a824 */ /* 0x000fe200078e0ace */
[----:B------:R-:W-:Y:S01]  /*1c90*/  ISETP.GT.U32.AND P2, PT, R206, R242, PT ;  /* 0x000000f2ce00720c */ /* 0x000fe20003f44070 */
[----:B------:R-:W-:Y:S01]  /*1ca0*/  IMAD.HI.U32 R3, R250, R9, RZ ;  /* 0x00000009fa037227 */ /* 0x000fe200078e00ff */
[----:B------:R-:W-:-:S02]  /*1cb0*/  ISETP.GT.U32.AND P0, PT, R206, R246, PT ;  /* 0x000000f6ce00720c */ /* 0x000fc40003f04070 */
[--C-:B------:R-:W-:Y:S01]  /*1cc0*/  LOP3.LUT R82, R0, 0x7f, R205.reuse, 0xfe, !PT ;  /* 0x0000007f00527812 */ /* 0x100fe200078efecd */
[----:B------:R-:W-:Y:S01]  /*1cd0*/  @!P6 IMAD.IADD R245, R245, 0x1, -R206 ;  /* 0x00000001f5f5e824 */ /* 0x000fe200078e0ace */
[----:B------:R-:W-:Y:S01]  /*1ce0*/  ISETP.GT.U32.AND P6, PT, R206, R244, PT ;  /* 0x000000f4ce00720c */ /* 0x000fe20003fc4070 */
[----:B------:R-:W-:Y:S01]  /*1cf0*/  IMAD.HI.U32 R5, R250, R247, RZ ;  /* 0x000000f7fa057227 */ /* 0x000fe200078e00ff */
[----:B------:R-:W-:Y:S02]  /*1d00*/  IABS R83, R82 ;  /* 0x0000005200537213 */ /* 0x000fe40000000000 */
[C---:B------:R-:W-:Y:S01]  /*1d10*/  LOP3.LUT R80, R0.reuse, 0x7e, R205, 0xfe, !PT ;  /* 0x0000007e00507812 */ /* 0x040fe200078efecd */
[----:B------:R-:W-:Y:S01]  /*1d20*/  IMAD.MOV R3, RZ, RZ, -R3 ;  /* 0x000000ffff037224 */ /* 0x000fe200078e0a03 */
[----:B------:R-:W-:Y:S01]  /*1d30*/  LOP3.LUT R84, R0, 0x80, R205, 0xfe, !PT ;  /* 0x0000008000547812 */ /* 0x000fe200078efecd */
[----:B------:R-:W-:Y:S01]  /*1d40*/  @!P4 IMAD.MOV R240, RZ, RZ, -R240 ;  /* 0x000000fffff0c224 */ /* 0x000fe200078e0af0 */
[C---:B------:R-:W-:Y:S01]  /*1d50*/  ISETP.GT.U32.AND P4, PT, R206.reuse, R245, PT ;  /* 0x000000f5ce00720c */ /* 0x040fe20003f84070 */
[----:B------:R-:W-:Y:S01]  /*1d60*/  IMAD.MOV R5, RZ, RZ, -R5 ;  /* 0x000000ffff057224 */ /* 0x000fe200078e0a05 */
[----:B------:R-:W-:Y:S01]  /*1d70*/  IABS R81, R80 ;  /* 0x0000005000517213 */ /* 0x000fe20000000000 */
[----:B------:R-:W-:Y:S01]  /*1d80*/  IMAD R248, R206, R3, R9 ;  /* 0x00000003cef87224 */ /* 0x000fe200078e0209 */
[----:B------:R-:W-:Y:S01]  /*1d90*/  LOP3.LUT R86, R0, 0x81, R205, 0xfe, !PT ;  /* 0x0000008100567812 */ /* 0x000fe200078efecd */
[----:B------:R-:W-:Y:S01]  /*1da0*/  IMAD R247, R206, R5, R247 ;  /* 0x00000005cef77224 */ /* 0x000fe200078e02f7 */
[----:B------:R-:W-:Y:S01]  /*1db0*/  IABS R5, R7 ;  /* 0x0000000700057213 */ /* 0x000fe20000000000 */
[--C-:B------:R-:W-:Y:S01]  /*1dc0*/  @!P2 IMAD.IADD R242, R242, 0x1, -R206.reuse ;  /* 0x00000001f2f2a824 */ /* 0x100fe200078e0ace */
[--C-:B------:R-:W-:Y:S01]  /*1dd0*/  LOP3.LUT R87, R0, 0x82, R205.reuse, 0xfe, !PT ;  /* 0x0000008200577812 */ /* 0x100fe200078efecd */
[--C-:B------:R-:W-:Y:S01]  /*1de0*/  @!P0 IMAD.IADD R246, R246, 0x1, -R206.reuse ;  /* 0x00000001f6f68824 */ /* 0x100fe200078e0ace */
[----:B------:R-:W-:Y:S01]  /*1df0*/  ISETP.GT.U32.AND P2, PT, R206, R247, PT ;  /* 0x000000f7ce00720c */ /* 0x000fe20003f44070 */
[----:B------:R-:W-:Y:S01]  /*1e00*/  @!P6 IMAD.IADD R244, R244, 0x1, -R206 ;  /* 0x00000001f4f4e824 */ /* 0x000fe200078e0ace */
[C---:B------:R-:W-:Y:S01]  /*1e10*/  ISETP.GT.U32.AND P6, PT, R206.reuse, R248, PT ;  /* 0x000000f8ce00720c */ /* 0x040fe20003fc4070 */
[----:B------:R-:W-:Y:S01]  /*1e20*/  @!P5 IMAD.MOV R242, RZ, RZ, -R242 ;  /* 0x000000fffff2d224 */ /* 0x000fe200078e0af2 */
[----:B------:R-:W-:Y:S01]  /*1e30*/  ISETP.GT.U32.AND P5, PT, R206, R246, PT ;  /* 0x000000f6ce00720c */ /* 0x000fe20003fa4070 */
[--C-:B------:R-:W-:Y:S01]  /*1e40*/  @!P1 IMAD.IADD R243, R243, 0x1, -R206.reuse ;  /* 0x00000001f3f39824 */ /* 0x100fe200078e0ace */
[----:B------:R-:W-:Y:S01]  /*1e50*/  ISETP.GE.AND P1, PT, R8, RZ, PT ;  /* 0x000000ff0800720c */ /* 0x000fe20003f26270 */
[----:B------:R-:W-:Y:S01]  /*1e60*/  IMAD.HI.U32 R4, R250, R5, RZ ;  /* 0x00000005fa047227 */ /* 0x000fe200078e00ff */
[----:B------:R-:W-:Y:S01]  /*1e70*/  ISETP.GE.AND P0, PT, R11, RZ, PT ;  /* 0x000000ff0b00720c */ /* 0x000fe20003f06270 */
[----:B------:R-:W-:Y:S01]  /*1e80*/  STL [R1+0xd2c], R240 ;  /* 0x000d2cf001007387 */ /* 0x000fe20000100800 */
[--C-:B------:R-:W-:Y:S01]  /*1e90*/  LOP3.LUT R8, R0, 0x22, R205.reuse, 0xfe, !PT ;  /* 0x0000002200087812 */ /* 0x100fe200078efecd */
[----:B------:R-:W-:Y:S01]  /*1ea0*/  IMAD.HI.U32 R3, R250, R217, RZ ;  /* 0x000000d9fa037227 */ /* 0x000fe200078e00ff */
[--C-:B------:R-:W-:Y:S01]  /*1eb0*/  LOP3.LUT R11, R0, 0x28, R205.reuse, 0xfe, !PT ;  /* 0x00000028000b7812 */ /* 0x100fe200078efecd */
[----:B------:R-:W-:Y:S01]  /*1ec0*/  STL [R1+0xd30], R241 ;  /* 0x000d30f101007387 */ /* 0x000fe20000100800 */
[----:B------:R-:W-:Y:S01]  /*1ed0*/  IABS R85, R87 ;  /* 0x0000005700557213 */ /* 0x000fe20000000000 */
[----:B------:R-:W-:Y:S01]  /*1ee0*/  @!P4 IMAD.IADD R245, R245, 0x1, -R206 ;  /* 0x00000001f5f5c824 */ /* 0x000fe200078e0ace */
[----:B------:R-:W-:Y:S01]  /*1ef0*/  ISETP.GE.AND P4, PT, R10, RZ, PT ;  /* 0x000000ff0a00720c */ /* 0x000fe20003f86270 */
[----:B------:R-:W-:Y:S01]  /*1f00*/  IMAD.MOV R4, RZ, RZ, -R4 ;  /* 0x000000ffff047224 */ /* 0x000fe200078e0a04 */
[----:B------:R-:W-:Y:S01]  /*1f10*/  LOP3.LUT R10, R0, 0x27, R205, 0xfe, !PT ;  /* 0x00000027000a7812 */ /* 0x000fe200078efecd */
[----:B------:R-:W-:Y:S01]  /*1f20*/  IMAD.MOV R3, RZ, RZ, -R3 ;  /* 0x000000ffff037224 */ /* 0x000fe200078e0a03 */
[----:B------:R-:W-:Y:S01]  /*1f30*/  IABS R221, R11 ;  /* 0x0000000b00dd7213 */ /* 0x000fe20000000000 */
[----:B------:R-:W-:Y:S01]  /*1f40*/  IMAD R208, R206, R4, R5 ;  /* 0x00000004ced07224 */ /* 0x000fe200078e0205 */
[----:B------:R-:W-:Y:S01]  /*1f50*/  LOP3.LUT R4, R0, 0x1b, R205, 0xfe, !PT ;  /* 0x0000001b00047812 */ /* 0x000fe200078efecd */
[----:B------:R-:W-:Y:S01]  /*1f60*/  IMAD R217, R206, R3, R217 ;  /* 0x00000003ced97224 */ /* 0x000fe200078e02d9 */
[----:B------:R-:W-:Y:S01]  /*1f70*/  LOP3.LUT R5, R0, 0x1c, R205, 0xfe, !PT ;  /* 0x0000001c00057812 */ /* 0x000fe200078efecd */
[--C-:B------:R-:W-:Y:S01]  /*1f80*/  @!P6 IMAD.IADD R248, R248, 0x1, -R206.reuse ;  /* 0x00000001f8f8e824 */ /* 0x100fe200078e0ace */
[----:B------:R-:W-:Y:S01]  /*1f90*/  IABS R227, R4 ;  /* 0x0000000400e37213 */ /* 0x000fe20000000000 */
[----:B------:R-:W-:Y:S01]  /*1fa0*/  @!P5 IMAD.IADD R246, R246, 0x1, -R206 ;  /* 0x00000001f6f6d824 */ /* 0x000fe200078e0ace */
[C---:B------:R-:W-:Y:S01]  /*1fb0*/  ISETP.GT.U32.AND P5, PT, R206.reuse, R208, PT ;  /* 0x000000d0ce00720c */ /* 0x040fe20003fa4070 */
[----:B------:R-:W-:Y:S01]  /*1fc0*/  @!P1 IMAD.MOV R244, RZ, RZ, -R244 ;  /* 0x000000fffff49224 */ /* 0x000fe200078e0af4 */
[C---:B------:R-:W-:Y:S01]  /*1fd0*/  ISETP.GT.U32.AND P6, PT, R206.reuse, R248, PT ;  /* 0x000000f8ce00720c */ /* 0x040fe20003fc4070 */
[--C-:B------:R-:W-:Y:S01]  /*1fe0*/  @!P2 IMAD.IADD R247, R247, 0x1, -R206.reuse ;  /* 0x00000001f7f7a824 */ /* 0x100fe200078e0ace */
[----:B------:R-:W-:Y:S01]  /*1ff0*/  ISETP.GT.U32.AND P1, PT, R206, R217, PT ;  /* 0x000000d9ce00720c */ /* 0x000fe20003f24070 */
[----:B------:R-:W-:Y:S01]  /*2000*/  @!P4 IMAD.MOV R245, RZ, RZ, -R245 ;  /* 0x000000fffff5c224 */ /* 0x000fe200078e0af5 */
[----:B------:R-:W-:Y:S01]  /*2010*/  ISETP.GE.AND P4, PT, R13, RZ, PT ;  /* 0x000000ff0d00720c */ /* 0x000fe20003f86270 */
[----:B------:R-:W-:Y:S01]  /*2020*/  IMAD.HI.U32 R3, R250, R227, RZ ;  /* 0x000000e3fa037227 */ /* 0x000fe200078e00ff */
[----:B------:R-:W-:Y:S01]  /*2030*/  IABS R209, R5 ;  /* 0x0000000500d17213 */ /* 0x000fe20000000000 */
[----:B------:R-:W-:Y:S01]  /*2040*/  STL [R1+0xd34], R242 ;  /* 0x000d34f201007387 */ /* 0x000fe20000100800 */
[----:B------:R-:W-:Y:S01]  /*2050*/  ISETP.GE.AND P2, PT, R12, RZ, PT ;  /* 0x000000ff0c00720c */ /* 0x000fe20003f46270 */
[----:B------:R-:W-:Y:S01]  /*2060*/  @!P3 IMAD.MOV R243, RZ, RZ, -R243 ;  /* 0x000000fffff3b224 */ /* 0x000fe200078e0af3 */
[----:B------:R-:W-:Y:S01]  /*2070*/  ISETP.GT.U32.AND P3, PT, R206, R247, PT ;  /* 0x000000f7ce00720c */ /* 0x000fe20003f64070 */
[----:B------:R-:W-:Y:S01]  /*2080*/  IMAD.MOV R3, RZ, RZ, -R3 ;  /* 0x000000ffff037224 */ /* 0x000fe200078e0a03 */
[--C-:B------:R-:W-:Y:S01]  /*2090*/  LOP3.LUT R12, R0, 0x35, R205.reuse, 0xfe, !PT ;  /* 0x00000035000c7812 */ /* 0x100fe200078efecd */
[--C-:B------:R-:W-:Y:S01]  /*20a0*/  @!P5 IMAD.IADD R208, R208, 0x1, -R206.reuse ;  /* 0x00000001d0d0d824 */ /* 0x100fe200078e0ace */
[----:B------:R-:W-:Y:S01]  /*20b0*/  LOP3.LUT R92, R0, 0x87, R205, 0xfe, !PT ;  /* 0x00000087005c7812 */ /* 0x000fe200078efecd */
[--C-:B------:R-:W-:Y:S01]  /*20c0*/  @!P6 IMAD.IADD R248, R248, 0x1, -R206.reuse ;  /* 0x00000001f8f8e824 */ /* 0x100fe200078e0ace */
[----:B------:R-:W-:Y:S01]  /*20d0*/  ISETP.GE.AND P6, PT, R7, RZ, PT ;  /* 0x000000ff0700720c */ /* 0x000fe20003fc6270 */
[----:B------:R-:W-:Y:S01]  /*20e0*/  @!P1 IMAD.IADD R217, R217, 0x1, -R206 ;  /* 0x00000001d9d99824 */ /* 0x000fe200078e0ace */
[----:B------:R-:W-:Y:S01]  /*20f0*/  ISETP.GE.AND P1, PT, R4, RZ, PT ;  /* 0x000000ff0400720c */ /* 0x000fe20003f26270 */
[C---:B------:R-:W-:Y:S01]  /*2100*/  IMAD R227, R206.reuse, R3, R227 ;  /* 0x00000003cee37224 */ /* 0x040fe200078e02e3 */
[C---:B------:R-:W-:Y:S01]  /*2110*/  ISETP.GT.U32.AND P5, PT, R206.reuse, R208, PT ;  /* 0x000000d0ce00720c */ /* 0x040fe20003fa4070 */
[----:B------:R-:W-:Y:S01]  /*2120*/  @!P0 IMAD.MOV R246, RZ, RZ, -R246 ;  /* 0x000000fffff68224 */ /* 0x000fe200078e0af6 */
[C---:B------:R-:W-:Y:S01]  /*2130*/  ISETP.GT.U32.AND P0, PT, R206.reuse, R217, PT ;  /* 0x000000d9ce00720c */ /* 0x040fe20003f04070 */
[----:B------:R-:W-:Y:S01]  /*2140*/  @!P4 IMAD.MOV R248, RZ, RZ, -R248 ;  /* 0x000000fffff8c224 */ /* 0x000fe200078e0af8 */
[----:B------:R-:W-:Y:S01]  /*2150*/  ISETP.GT.U32.AND P4, PT, R206, R227, PT ;  /* 0x000000e3ce00720c */ /* 0x000fe20003f84070 */
[----:B------:R-:W-:Y:S01]  /*2160*/  IMAD.HI.U32 R4, R250, R209, RZ ;  /* 0x000000d1fa047227 */ /* 0x000fe200078e00ff */
[C-C-:B------:R-:W-:Y:S01]  /*2170*/  LOP3.LUT R3, R0.reuse, 0x1d, R205.reuse, 0xfe, !PT ;  /* 0x0000001d00037812 */ /* 0x140fe200078efecd */
[----:B------:R-:W-:Y:S01]  /*2180*/  STL [R1+0xd38], R243 ;  /* 0x000d38f301007387 */ /* 0x000fe20000100800 */
[--C-:B------:R-:W-:Y:S01]  /*2190*/  LOP3.LUT R88, R0, 0x86, R205.reuse, 0xfe, !PT ;  /* 0x0000008600587812 */ /* 0x100fe200078efecd */
[----:B------:R-:W-:Y:S01]  /*21a0*/  @!P3 IMAD.IADD R247, R247, 0x1, -R206 ;  /* 0x00000001f7f7b824 */ /* 0x000fe200078e0ace */
[----:B------:R-:W-:Y:S01]  /*21b0*/  ISETP.GE.AND P3, PT, R6, RZ, PT ;  /* 0x000000ff0600720c */ /* 0x000fe20003f66270 */
[----:B------:R-:W-:Y:S01]  /*21c0*/  IMAD.MOV R4, RZ, RZ, -R4 ;  /* 0x000000ffff047224 */ /* 0x000fe200078e0a04 */
[----:B------:R-:W-:Y:S01]  /*21d0*/  LOP3.LUT R6, R0, 0x1f, R205, 0xfe, !PT ;  /* 0x0000001f00067812 */ /* 0x000fe200078efecd */
[--C-:B------:R-:W-:Y:S01]  /*21e0*/  @!P5 IMAD.IADD R208, R208, 0x1, -R206.reuse ;  /* 0x00000001d0d0d824 */ /* 0x100fe200078e0ace */
[----:B------:R-:W-:Y:S01]  /*21f0*/  IABS R7, R3 ;  /* 0x0000000300077213 */ /* 0x000fe20000000000 */
[----:B------:R-:W-:Y:S01]  /*2200*/  IMAD R209, R206, R4, R209 ;  /* 0x00000004ced17224 */ /* 0x000fe200078e02d1 */
[----:B------:R-:W-:Y:S01]  /*2210*/  IABS R9, R6 ;  /* 0x0000000600097213 */ /* 0x000fe20000000000 */
[--C-:B------:R-:W-:Y:S01]  /*2220*/  @!P0 IMAD.IADD R217, R217, 0x1, -R206.reuse ;  /* 0x00000001d9d98824 */ /* 0x100fe200078e0ace */
[----:B------:R-:W-:Y:S01]  /*2230*/  LOP3.LUT R4, R0, 0x1e, R205, 0xfe, !PT ;  /* 0x0000001e00047812 */ /* 0x000fe200078efecd */
[----:B------:R-:W-:Y:S01]  /*2240*/  @!P4 IMAD.IADD R227, R227, 0x1, -R206 ;  /* 0x00000001e3e3c824 */ /* 0x000fe200078e0ace */
[C---:B------:R-:W-:Y:S01]  /*2250*/  ISETP.GT.U32.AND P5, PT, R206.reuse, R209, PT ;  /* 0x000000d1ce00720c */ /* 0x040fe20003fa4070 */
[----:B------:R-:W-:Y:S01]  /*2260*/  @!P2 IMAD.MOV R247, RZ, RZ, -R247 ;  /* 0x000000fffff7a224 */ /* 0x000fe200078e0af7 */
[----:B------:R-:W-:Y:S01]  /*2270*/  ISETP.GE.AND P2, PT, R5, RZ, PT ;  /* 0x000000ff0500720c */ /* 0x000fe20003f46270 */
[----:B------:R-:W-:Y:S01]  /*2280*/  @!P3 IMAD.MOV R217, RZ, RZ, -R217 ;  /* 0x000000ffffd9b224 */ /* 0x000fe200078e0ad9 */
[----:B------:R-:W-:Y:S01]  /*2290*/  ISETP.GT.U32.AND P3, PT, R206, R227, PT ;  /* 0x000000e3ce00720c */ /* 0x000fe20003f64070 */
[----:B------:R-:W-:Y:S01]  /*22a0*/  IMAD.HI.U32 R5, R250, R9, RZ ;  /* 0x00000009fa057227 */ /* 0x000fe200078e00ff */
[----:B------:R-:W-:-:S02]  /*22b0*/  IABS R211, R4 ;  /* 0x0000000400d37213 */ /* 0x000fc40000000000 */
[----:B------:R-:W-:Y:S01]  /*22c0*/  ISETP.GE.AND P0, PT, R3, RZ, PT ;  /* 0x000000ff0300720c */ /* 0x000fe20003f06270 */
[----:B------:R-:W-:Y:S01]  /*22d0*/  IMAD.MOV R5, RZ, RZ, -R5 ;  /* 0x000000ffff057224 */ /* 0x000fe200078e0a05 */
[----:B------:R-:W-:Y:S01]  /*22e0*/  ISETP.GE.AND P4, PT, R4, RZ, PT ;  /* 0x000000ff0400720c */ /* 0x000fe20003f86270 */
[----:B------:R-:W-:Y:S01]  /*22f0*/  IMAD.HI.U32 R3, R250, R7, RZ ;  /* 0x00000007fa037227 */ /* 0x000fe200078e00ff */
[----:B------:R-:W-:Y:S02]  /*2300*/  IABS R89, R88 ;  /* 0x0000005800597213 */ /* 0x000fe40000000000 */
[C-C-:B------:R-:W-:Y:S01]  /*2310*/  LOP3.LUT R94, R0.reuse, 0x88, R205.reuse, 0xfe, !PT ;  /* 0x00000088005e7812 */ /* 0x140fe200078efecd */
[--C-:B------:R-:W-:Y:S01]  /*2320*/  @!P5 IMAD.IADD R209, R209, 0x1, -R206.reuse ;  /* 0x00000001d1d1d824 */ /* 0x100fe200078e0ace */
[----:B------:R-:W-:Y:S01]  /*2330*/  LOP3.LUT R96, R0, 0x89, R205, 0xfe, !PT ;  /* 0x0000008900607812 */ /* 0x000fe200078efecd */
[----:B------:R-:W-:Y:S01]  /*2340*/  @!P3 IMAD.IADD R227, R227, 0x1, -R206 ;  /* 0x00000001e3e3b824 */ /* 0x000fe200078e0ace */
[----:B------:R-:W-:Y:S01]  /*2350*/  IABS R91, R94 ;  /* 0x0000005e005b7213 */ /* 0x000fe20000000000 */
[C---:B------:R-:W-:Y:S01]  /*2360*/  IMAD R228, R206.reuse, R5, R9 ;  /* 0x00000005cee47224 */ /* 0x040fe200078e0209 */
[----:B------:R-:W-:Y:S01]  /*2370*/  ISETP.GT.U32.AND P5, PT, R206, R209, PT ;  /* 0x000000d1ce00720c */ /* 0x000fe20003fa4070 */
[----:B------:R-:W-:Y:S01]  /*2380*/  IMAD.HI.U32 R4, R250, R211, RZ ;  /* 0x000000d3fa047227 */ /* 0x000fe200078e00ff */
[----:B------:R-:W-:-:S02]  /*2390*/  LOP3.LUT R9, R0, 0x23, R205, 0xfe, !PT ;  /* 0x0000002300097812 */ /* 0x000fc400078efecd */
[----:B------:R-:W-:Y:S01]  /*23a0*/  LOP3.LUT R98, R0, 0x8a, R205, 0xfe, !PT ;  /* 0x0000008a00627812 */ /* 0x000fe200078efecd */
[----:B------:R-:W-:Y:S01]  /*23b0*/  IMAD.MOV R3, RZ, RZ, -R3 ;  /* 0x000000ffff037224 */ /* 0x000fe200078e0a03 */
[----:B------:R-:W-:Y:S01]  /*23c0*/  IABS R229, R9 ;  /* 0x0000000900e57213 */ /* 0x000fe20000000000 */
[----:B------:R-:W-:Y:S01]  /*23d0*/  @!P1 IMAD.MOV R227, RZ, RZ, -R227 ;  /* 0x000000ffffe39224 */ /* 0x000fe200078e0ae3 */
[----:B------:R-:W-:Y:S01]  /*23e0*/  ISETP.GT.U32.AND P1, PT, R206, R228, PT ;  /* 0x000000e4ce00720c */ /* 0x000fe20003f24070 */
[----:B------:R-:W-:Y:S01]  /*23f0*/  IMAD.MOV R4, RZ, RZ, -R4 ;  /* 0x000000ffff047224 */ /* 0x000fe200078e0a04 */
[----:B------:R-:W-:Y:S01]  /*2400*/  LOP3.LUT R99, R0, 0x8b, R205, 0xfe, !PT ;  /* 0x0000008b00637812 */ /* 0x000fe200078efecd */
[C---:B------:R-:W-:Y:S01]  /*2410*/  IMAD R210, R206.reuse, R3, R7 ;  /* 0x00000003ced27224 */ /* 0x040fe200078e0207 */
[----:B------:R-:W-:Y:S01]  /*2420*/  IABS R7, R8 ;  /* 0x0000000800077213 */ /* 0x000fe20000000000 */
[----:B------:R-:W-:Y:S01]  /*2430*/  IMAD R211, R206, R4, R211 ;  /* 0x00000004ced37224 */ /* 0x000fe200078e02d3 */
[----:B------:R-:W-:Y:S01]  /*2440*/  LOP3.LUT R4, R0, 0x20, R205, 0xfe, !PT ;  /* 0x0000002000047812 */ /* 0x000fe200078efecd */
[----:B------:R-:W-:Y:S01]  /*2450*/  @!P5 IMAD.IADD R209, R209, 0x1, -R206 ;  /* 0x00000001d1d1d824 */ /* 0x000fe200078e0ace */
[C---:B------:R-:W-:Y:S01]  /*2460*/  ISETP.GT.U32.AND P3, PT, R206.reuse, R210, PT ;  /* 0x000000d2ce00720c */ /* 0x040fe20003f64070 */
[----:B------:R-:W-:Y:S01]  /*2470*/  @!P6 IMAD.MOV R208, RZ, RZ, -R208 ;  /* 0x000000ffffd0e224 */ /* 0x000fe200078e0ad0 */
[----:B------:R-:W-:Y:S01]  /*2480*/  IABS R5, R4 ;  /* 0x0000000400057213 */ /* 0x000fe20000000000 */
[----:B------:R-:W-:Y:S01]  /*2490*/  @!P2 IMAD.MOV R209, RZ, RZ, -R209 ;  /* 0x000000ffffd1a224 */ /* 0x000fe200078e0ad1 */
[----:B------:R-:W-:Y:S01]  /*24a0*/  ISETP.GT.U32.AND P5, PT, R206, R211, PT ;  /* 0x000000d3ce00720c */ /* 0x000fe20003fa4070 */
[----:B------:R-:W-:Y:S01]  /*24b0*/  @!P1 IMAD.IADD R228, R228, 0x1, -R206 ;  /* 0x00000001e4e49824 */ /* 0x000fe200078e0ace */
[----:B------:R-:W-:Y:S01]  /*24c0*/  ISETP.GE.AND P2, PT, R4, RZ, PT ;  /* 0x000000ff0400720c */ /* 0x000fe20003f46270 */
[----:B------:R-:W-:Y:S01]  /*24d0*/  IMAD.HI.U32 R3, R250, R5, RZ ;  /* 0x00000005fa037227 */ /* 0x000fe200078e00ff */
[----:B------:R-:W-:-:S02]  /*24e0*/  ISETP.GE.AND P6, PT, R6, RZ, PT ;  /* 0x000000ff0600720c */ /* 0x000fc40003fc6270 */
[----:B------:R-:W-:Y:S01]  /*24f0*/  ISETP.GT.U32.AND P1, PT, R206, R228, PT ;  /* 0x000000e4ce00720c */ /* 0x000fe20003f24070 */
[----:B------:R-:W-:Y:S01]  /*2500*/  IMAD.MOV R3, RZ, RZ, -R3 ;  /* 0x000000ffff037224 */ /* 0x000fe200078e0a03 */
[----:B------:R-:W-:Y:S01]  /*2510*/  LOP3.LUT R6, R0, 0x21, R205, 0xfe, !PT ;  /* 0x0000002100067812 */ /* 0x000fe200078efecd */
[--C-:B------:R-:W-:Y:S01]  /*2520*/  @!P3 IMAD.IADD R210, R210, 0x1, -R206.reuse ;  /* 0x00000001d2d2b824 */ /* 0x100fe200078e0ace */
[----:B------:R-:W-:Y:S01]  /*2530*/  IABS R93, R96 ;  /* 0x00000060005d7213 */ /* 0x000fe20000000000 */
[----:B------:R-:W-:Y:S01]  /*2540*/  IMAD.HI.U32 R4, R250, R7, RZ ;  /* 0x00000007fa047227 */ /* 0x000fe200078e00ff */
[----:B------:R-:W-:Y:S02]  /*2550*/  IABS R213, R6 ;  /* 0x0000000600d57213 */ /* 0x000fe40000000000 */
[C---:B------:R-:W-:Y:S01]  /*2560*/  ISETP.GT.U32.AND P3, PT, R206.reuse, R210, PT ;  /* 0x000000d2ce00720c */ /* 0x040fe20003f64070 */
[----:B------:R-:W-:Y:S01]  /*2570*/  @!P5 IMAD.IADD R211, R211, 0x1, -R206 ;  /* 0x00000001d3d3d824 */ /* 0x000fe200078e0ace */
[----:B------:R-:W-:Y:S01]  /*2580*/  IABS R95, R98 ;  /* 0x00000062005f7213 */ /* 0x000fe20000000000 */
[----:B------:R-:W-:Y:S01]  /*2590*/  IMAD R212, R206, R3, R5 ;  /* 0x00000003ced47224 */ /* 0x000fe200078e0205 */
[----:B------:R-:W-:Y:S01]  /*25a0*/  IABS R97, R99 ;  /* 0x0000006300617213 */ /* 0x000fe20000000000 */
[----:B------:R-:W-:Y:S01]  /*25b0*/  IMAD.HI.U32 R5, R250, R229, RZ ;  /* 0x000000e5fa057227 */ /* 0x000fe200078e00ff */
[----:B------:R-:W-:-:S02]  /*25c0*/  ISETP.GT.U32.AND P5, PT, R206, R211, PT ;  /* 0x000000d3ce00720c */ /* 0x000fc40003fa4070 */
[C-C-:B------:R-:W-:Y:S01]  /*25d0*/  LOP3.LUT R100, R0.reuse, 0x8c, R205.reuse, 0xfe, !PT ;  /* 0x0000008c00647812 */ /* 0x140fe200078efecd */
[----:B------:R-:W-:Y:S01]  /*25e0*/  IMAD.MOV R4, RZ, RZ, -R4 ;  /* 0x000000ffff047224 */ /* 0x000fe200078e0a04 */
[C---:B------:R-:W-:Y:S01]  /*25f0*/  LOP3.LUT R101, R0.reuse, 0x8d, R205, 0xfe, !PT ;  /* 0x0000008d00657812 */ /* 0x040fe200078efecd */
[----:B------:R-:W-:Y:S01]  /*2600*/  IMAD.MOV R5, RZ, RZ, -R5 ;  /* 0x000000ffff057224 */ /* 0x000fe200078e0a05 */
[----:B------:R-:W-:Y:S01]  /*2610*/  LOP3.LUT R104, R0, 0x95, R205, 0xfe, !PT ;  /* 0x0000009500687812 */ /* 0x000fe200078efecd */
[----:B------:R-:W-:Y:S01]  /*2620*/  IMAD R214, R206, R4, R7 ;  /* 0x00000004ced67224 */ /* 0x000fe200078e0207 */
[----:B------:R-:W-:Y:S01]  /*2630*/  LOP3.LUT R4, R0, 0x24, R205, 0xfe, !PT ;  /* 0x0000002400047812 */ /* 0x000fe200078efecd */
[----:B------:R-:W-:Y:S01]  /*2640*/  IMAD R229, R206, R5, R229 ;  /* 0x00000005cee57224 */ /* 0x000fe200078e02e5 */
[----:B------:R-:W-:Y:S01]  /*2650*/  LOP3.LUT R106, R0, 0x96, R205, 0xfe, !PT ;  /* 0x00000096006a7812 */ /* 0x000fe200078efecd */
[----:B------:R-:W-:Y:S01]  /*2660*/  @!P1 IMAD.IADD R228, R228, 0x1, -R206 ;  /* 0x00000001e4e49824 */ /* 0x000fe200078e0ace */
[----:B------:R-:W-:Y:S01]  /*2670*/  ISETP.GT.U32.AND P1, PT, R206, R214, PT ;  /* 0x000000d6ce00720c */ /* 0x000fe20003f24070 */
[----:B------:R-:W-:Y:S01]  /*2680*/  IMAD.HI.U32 R3, R250, R213, RZ ;  /* 0x000000d5fa037227 */ /* 0x000fe200078e00ff */
[----:B------:R-:W-:-:S02]  /*2690*/  IABS R215, R4 ;  /* 0x0000000400d77213 */ /* 0x000fc40000000000 */
[----:B------:R-:W-:Y:S01]  /*26a0*/  IABS R105, R104 ;  /* 0x0000006800697213 */ /* 0x000fe20000000000 */
[----:B------:R-:W-:Y:S01]  /*26b0*/  @!P6 IMAD.MOV R228, RZ, RZ, -R228 ;  /* 0x000000ffffe4e224 */ /* 0x000fe200078e0ae4 */
[----:B------:R-:W-:Y:S01]  /*26c0*/  ISETP.GT.U32.AND P6, PT, R206, R229, PT ;  /* 0x000000e5ce00720c */ /* 0x000fe20003fc4070 */
[--C-:B------:R-:W-:Y:S01]  /*26d0*/  @!P3 IMAD.IADD R210, R210, 0x1, -R206.reuse ;  /* 0x00000001d2d2b824 */ /* 0x100fe200078e0ace */
[----:B------:R-:W-:Y:S01]  /*26e0*/  ISETP.GT.U32.AND P3, PT, R206, R212, PT ;  /* 0x000000d4ce00720c */ /* 0x000fe20003f64070 */
[----:B------:R-:W-:Y:S01]  /*26f0*/  IMAD.MOV R3, RZ, RZ, -R3 ;  /* 0x000000ffff037224 */ /* 0x000fe200078e0a03 */
[----:B------:R-:W-:Y:S01]  /*2700*/  IABS R107, R106 ;  /* 0x0000006a006b7213 */ /* 0x000fe20000000000 */
[----:B------:R-:W-:Y:S01]  /*2710*/  @!P5 IMAD.IADD R211, R211, 0x1, -R206 ;  /* 0x00000001d3d3d824 */ /* 0x000fe200078e0ace */
[----:B------:R-:W-:Y:S01]  /*2720*/  ISETP.GE.AND P5, PT, R6, RZ, PT ;  /* 0x000000ff0600720c */ /* 0x000fe20003fa6270 */
[----:B------:R-:W-:Y:S01]  /*2730*/  IMAD R213, R206, R3, R213 ;  /* 0x00000003ced57224 */ /* 0x000fe200078e02d5 */
[--C-:B------:R-:W-:Y:S01]  /*2740*/  LOP3.LUT R6, R0, 0x25, R205.reuse, 0xfe, !PT ;  /* 0x0000002500067812 */ /* 0x100fe200078efecd */
[----:B------:R-:W-:Y:S01]  /*2750*/  IMAD.HI.U32 R3, R250, R215, RZ ;  /* 0x000000d7fa037227 */ /* 0x000fe200078e00ff */
[----:B------:R-:W-:-:S02]  /*2760*/  LOP3.LUT R108, R0, 0x98, R205, 0xfe, !PT ;  /* 0x00000098006c7812 */ /* 0x000fc400078efecd */
[----:B------:R-:W-:Y:S01]  /*2770*/  IABS R5, R6 ;  /* 0x0000000600057213 */ /* 0x000fe20000000000 */
[--C-:B------:R-:W-:Y:S01]  /*2780*/  @!P1 IMAD.IADD R214, R214, 0x1, -R206.reuse ;  /* 0x00000001d6d69824 */ /* 0x100fe200078e0ace */
[C---:B------:R-:W-:Y:S01]  /*2790*/  LOP3.LUT R110, R0.reuse, 0x9a, R205, 0xfe, !PT ;  /* 0x0000009a006e7812 */ /* 0x040fe200078efecd */
[----:B------:R-:W-:Y:S01]  /*27a0*/  IMAD.MOV R3, RZ, RZ, -R3 ;  /* 0x000000ffff037224 */ /* 0x000fe200078e0a03 */
[----:B------:R-:W-:Y:S01]  /*27b0*/  LOP3.LUT R112, R0, 0x9b, R205, 0xfe, !PT ;  /* 0x0000009b00707812 */ /* 0x000fe200078efecd */
[--C-:B------:R-:W-:Y:S01]  /*27c0*/  @!P6 IMAD.IADD R229, R229, 0x1, -R206.reuse ;  /* 0x00000001e5e5e824 */ /* 0x100fe200078e0ace */
[C---:B------:R-:W-:Y:S01]  /*27d0*/  ISETP.GT.U32.AND P6, PT, R206.reuse, R214, PT ;  /* 0x000000d6ce00720c */ /* 0x040fe20003fc4070 */
[----:B------:R-:W-:Y:S01]  /*27e0*/  IMAD R215, R206, R3, R215 ;  /* 0x00000003ced77224 */ /* 0x000fe200078e02d7 */
[----:B------:R-:W-:Y:S01]  /*27f0*/  IABS R109, R112 ;  /* 0x00000070006d7213 */ /* 0x000fe20000000000 */
[----:B------:R-:W-:Y:S01]  /*2800*/  @!P3 IMAD.IADD R212, R212, 0x1, -R206 ;  /* 0x00000001d4d4b824 */ /* 0x000fe200078e0ace */
[--C-:B------:R-:W-:Y:S01]  /*2810*/  LOP3.LUT R114, R0, 0x9d, R205.reuse, 0xfe, !PT ;  /* 0x0000009d00727812 */ /* 0x100fe200078efecd */
[----:B------:R-:W-:Y:S01]  /*2820*/  IMAD.HI.U32 R3, R250, R5, RZ ;  /* 0x00000005fa037227 */ /* 0x000fe200078e00ff */
[----:B------:R-:W-:-:S02]  /*2830*/  LOP3.LUT R115, R0, 0x9f, R205, 0xfe, !PT ;  /* 0x0000009f00737812 */ /* 0x000fc400078efecd */
[C---:B------:R-:W-:Y:S01]  /*2840*/  ISETP.GT.U32.AND P3, PT, R206.reuse, R212, PT ;  /* 0x000000d4ce00720c */ /* 0x040fe20003f64070 */
[----:B------:R-:W-:Y:S01]  /*2850*/  @!P0 IMAD.MOV R210, RZ, RZ, -R210 ;  /* 0x000000ffffd28224 */ /* 0x000fe200078e0ad2 */
[----:B------:R-:W-:Y:S01]  /*2860*/  ISETP.GT.U32.AND P0, PT, R206, R213, PT ;  /* 0x000000d5ce00720c */ /* 0x000fe20003f04070 */
[----:B------:R-:W-:Y:S01]  /*2870*/  IMAD.MOV R3, RZ, RZ, -R3 ;  /* 0x000000ffff037224 */ /* 0x000fe200078e0a03 */
[----:B------:R-:W-:Y:S01]  /*2880*/  IABS R111, R114 ;  /* 0x00000072006f7213 */ /* 0x000fe20000000000 */
[----:B------:R-:W-:Y:S01]  /*2890*/  @!P6 IMAD.IADD R214, R214, 0x1, -R206 ;  /* 0x00000001d6d6e824 */ /* 0x000fe200078e0ace */
[----:B------:R-:W-:Y:S01]  /*28a0*/  LOP3.LUT R116, R0, 0xa0, R205, 0xfe, !PT ;  /* 0x000000a000747812 */ /* 0x000fe200078efecd */
[----:B------:R-:W-:Y:S01]  /*28b0*/  IMAD R216, R206, R3, R5 ;  /* 0x00000003ced87224 */ /* 0x000fe200078e0205 */
[----:B------:R-:W-:Y:S01]  /*28c0*/  LOP3.LUT R118, R0, 0xa6, R205, 0xfe, !PT ;  /* 0x000000a600767812 */ /* 0x000fe200078efecd */
[----:B------:R-:W-:Y:S01]  /*28d0*/  @!P4 IMAD.MOV R211, RZ, RZ, -R211 ;  /* 0x000000ffffd3c224 */ /* 0x000fe200078e0ad3 */
[----:B------:R-:W-:Y:S01]  /*28e0*/  ISETP.GE.AND P4, PT, R8, RZ, PT ;  /* 0x000000ff0800720c */ /* 0x000fe20003f86270 */
[----:B------:R-:W-:Y:S01]  /*28f0*/  IMAD.HI.U32 R5, R250, R221, RZ ;  /* 0x000000ddfa057227 */ /* 0x000fe200078e00ff */
[----:B------:R-:W-:-:S02]  /*2900*/  ISETP.GT.U32.AND P6, PT, R206, R216, PT ;  /* 0x000000d8ce00720c */ /* 0x000fc40003fc4070 */
[----:B------:R-:W-:Y:S01]  /*2910*/  LOP3.LUT R8, R0, 0x26, R205, 0xfe, !PT ;  /* 0x0000002600087812 */ /* 0x000fe200078efecd */
[--C-:B------:R-:W-:Y:S01]  /*2920*/  @!P0 IMAD.IADD R213, R213, 0x1, -R206.reuse ;  /* 0x00000001d5d58824 */ /* 0x100fe200078e0ace */
[----:B------:R-:W-:Y:S01]  /*2930*/  ISETP.GE.AND P0, PT, R4, RZ, PT ;  /* 0x000000ff0400720c */ /* 0x000fe20003f06270 */
[----:B------:R-:W-:Y:S01]  /*2940*/  @!P3 IMAD.IADD R212, R212, 0x1, -R206 ;  /* 0x00000001d4d4b824 */ /* 0x000fe200078e0ace */
[----:B------:R-:W-:Y:S01]  /*2950*/  IABS R7, R8 ;  /* 0x0000000800077213 */ /* 0x000fe20000000000 */
[----:B------:R-:W-:Y:S01]  /*2960*/  IMAD.MOV R5, RZ, RZ, -R5 ;  /* 0x000000ffff057224 */ /* 0x000fe200078e0a05 */
[----:B------:R-:W-:Y:S01]  /*2970*/  ISETP.GE.AND P3, PT, R9, RZ, PT ;  /* 0x000000ff0900720c */ /* 0x000fe20003f66270 */
[----:B------:R-:W-:Y:S01]  /*2980*/  @!P2 IMAD.MOV R212, RZ, RZ, -R212 ;  /* 0x000000ffffd4a224 */ /* 0x000fe200078e0ad4 */
[----:B------:R-:W-:Y:S01]  /*2990*/  ISETP.GT.U32.AND P1, PT, R206, R213, PT ;  /* 0x000000d5ce00720c */ /* 0x000fe20003f24070 */
[----:B------:R-:W-:Y:S01]  /*29a0*/  IMAD.HI.U32 R3, R250, R7, RZ ;  /* 0x00000007fa037227 */ /* 0x000fe200078e00ff */
[----:B------:R-:W-:-:S02]  /*29b0*/  ISETP.GT.U32.AND P2, PT, R206, R229, PT ;  /* 0x000000e5ce00720c */ /* 0x000fc40003f44070 */
[----:B------:R-:W-:Y:S01]  /*29c0*/  IABS R9, R10 ;  /* 0x0000000a00097213 */ /* 0x000fe20000000000 */
[----:B------:R-:W-:Y:S01]  /*29d0*/  @!P6 IMAD.IADD R216, R216, 0x1, -R206 ;  /* 0x00000001d8d8e824 */ /* 0x000fe200078e0ace */
[----:B------:R-:W-:Y:S01]  /*29e0*/  LOP3.LUT R122, R0, 0xa7, R205, 0xfe, !PT ;  /* 0x000000a7007a7812 */ /* 0x000fe200078efecd */
[----:B------:R-:W-:Y:S01]  /*29f0*/  IMAD.MOV R3, RZ, RZ, -R3 ;  /* 0x000000ffff037224 */ /* 0x000fe200078e0a03 */
[----:B------:R-:W-:Y:S01]  /*2a00*/  IABS R121, R118 ;  /* 0x0000007600797213 */ /* 0x000fe20000000000 */
[----:B------:R-:W-:Y:S01]  /*2a10*/  IMAD.HI.U32 R4, R250, R9, RZ ;  /* 0x00000009fa047227 */ /* 0x000fe200078e00ff */
[----:B------:R-:W-:Y:S02]  /*2a20*/  ISETP.GT.U32.AND P6, PT, R206, R216, PT ;  /* 0x000000d8ce00720c */ /* 0x000fe40003fc4070 */
[----:B------:R-:W-:Y:S01]  /*2a30*/  IABS R123, R122 ;  /* 0x0000007a007b7213 */ /* 0x000fe20000000000 */
[----:B------:R-:W-:Y:S01]  /*2a40*/  IMAD.MOV R4, RZ, RZ, -R4 ;  /* 0x000000ffff047224 */ /* 0x000fe200078e0a04 */
[----:B------:R-:W-:Y:S01]  /*2a50*/  LOP3.LUT R124, R0, 0xaa, R205, 0xfe, !PT ;  /* 0x000000aa007c7812 */ /* 0x000fe200078efecd */
[----:B------:R-:W-:Y:S01]  /*2a60*/  IMAD R226, R206, R3, R7 ;  /* 0x00000003cee27224 */ /* 0x000fe200078e0207 */
[----:B------:R-:W-:Y:S01]  /*2a70*/  LOP3.LUT R126, R0, 0xab, R205, 0xfe, !PT ;  /* 0x000000ab007e7812 */ /* 0x000fe200078efecd */
[--C-:B------:R-:W-:Y:S01]  /*2a80*/  @!P1 IMAD.IADD R213, R213, 0x1, -R206.reuse ;  /* 0x00000001d5d59824 */ /* 0x100fe200078e0ace */
[----:B------:R-:W-:Y:S01]  /*2a90*/  ISETP.GT.U32.AND P1, PT, R206, R215, PT ;  /* 0x000000d7ce00720c */ /* 0x000fe20003f24070 */
[----:B------:R-:W-:Y:S01]  /*2aa0*/  @!P2 IMAD.IADD R229, R229, 0x1, -R206 ;  /* 0x00000001e5e5a824 */ /* 0x000fe200078e0ace */
[----:B------:R-:W-:Y:S01]  /*2ab0*/  ISETP.GE.AND P2, PT, R6, RZ, PT ;  /* 0x000000ff0600720c */ /* 0x000fe20003f46270 */
[----:B------:R-:W-:Y:S01]  /*2ac0*/  IMAD R220, R206, R4, R9 ;  /* 0x00000004cedc7224 */ /* 0x000fe200078e0209 */
[----:B------:R-:W-:Y:S01]  /*2ad0*/  LOP3.LUT R6, R0, 0x29, R205, 0xfe, !PT ;  /* 0x0000002900067812 */ /* 0x000fe200078efecd */
[----:B------:R-:W-:Y:S01]  /*2ae0*/  @!P4 IMAD.MOV R214, RZ, RZ, -R214 ;  /* 0x000000ffffd6c224 */ /* 0x000fe200078e0ad6 */
[C---:B------:R-:W-:Y:S01]  /*2af0*/  ISETP.GT.U32.AND P4, PT, R206.reuse, R226, PT ;  /* 0x000000e2ce00720c */ /* 0x040fe20003f84070 */
[C---:B------:R-:W-:Y:S01]  /*2b00*/  IMAD R221, R206.reuse, R5, R221 ;  /* 0x00000005cedd7224 */ /* 0x040fe200078e02dd */
[----:B------:R-:W-:Y:S01]  /*2b10*/  IABS R219, R6 ;  /* 0x0000000600db7213 */ /* 0x000fe20000000000 */
[----:B------:R-:W-:Y:S01]  /*2b20*/  @!P3 IMAD.MOV R229, RZ, RZ, -R229 ;  /* 0x000000ffffe5b224 */ /* 0x000fe200078e0ae5 */
[----:B------:R-:W-:Y:S01]  /*2b30*/  ISETP.GT.U32.AND P3, PT, R206, R220, PT ;  /* 0x000000dcce00720c */ /* 0x000fe20003f64070 */
[--C-:B------:R-:W-:Y:S01]  /*2b40*/  @!P6 IMAD.IADD R216, R216, 0x1, -R206.reuse ;  /* 0x00000001d8d8e824 */ /* 0x100fe200078e0ace */
[----:B------:R-:W-:Y:S01]  /*2b50*/  ISETP.GT.U32.AND P6, PT, R206, R221, PT ;  /* 0x000000ddce00720c */ /* 0x000fe20003fc4070 */
[----:B------:R-:W-:Y:S01]  /*2b60*/  @!P1 IMAD.IADD R215, R215, 0x1, -R206 ;  /* 0x00000001d7d79824 */ /* 0x000fe200078e0ace */
[----:B------:R-:W-:Y:S01]  /*2b70*/  ISETP.GE.AND P1, PT, R8, RZ, PT ;  /* 0x000000ff0800720c */ /* 0x000fe20003f26270 */
[----:B------:R-:W-:Y:S01]  /*2b80*/  IMAD.HI.U32 R3, R250, R219, RZ ;  /* 0x000000dbfa037227 */ /* 0x000fe200078e00ff */
[----:B------:R-:W-:-:S02]  /*2b90*/  LOP3.LUT R8, R0, 0x2a, R205, 0xfe, !PT ;  /* 0x0000002a00087812 */ /* 0x000fc400078efecd */
[----:B------:R-:W-:Y:S01]  /*2ba0*/  LOP3.LUT R9, R0, 0x2b, R205, 0xfe, !PT ;  /* 0x0000002b00097812 */ /* 0x000fe200078efecd */
[--C-:B------:R-:W-:Y:S01]  /*2bb0*/  @!P4 IMAD.IADD R226, R226, 0x1, -R206.reuse ;  /* 0x00000001e2e2c824 */ /* 0x100fe200078e0ace */
[----:B------:R-:W-:Y:S01]  /*2bc0*/  IABS R5, R8 ;  /* 0x0000000800057213 */ /* 0x000fe20000000000 */
[----:B------:R-:W-:Y:S01]  /*2bd0*/  IMAD.MOV R4, RZ, RZ, -R3 ;  /* 0x000000ffff047224 */ /* 0x000fe200078e0a03 */
[----:B------:R-:W-:Y:S01]  /*2be0*/  IABS R223, R9 ;  /* 0x0000000900df7213 */ /* 0x000fe20000000000 */
[--C-:B------:R-:W-:Y:S01]  /*2bf0*/  @!P3 IMAD.IADD R220, R220, 0x1, -R206.reuse ;  /* 0x00000001dcdcb824 */ /* 0x100fe200078e0ace */
[----:B------:R-:W-:Y:S01]  /*2c00*/  ISETP.GT.U32.AND P3, PT, R206, R226, PT ;  /* 0x000000e2ce00720c */ /* 0x000fe20003f64070 */
[----:B------:R-:W-:Y:S01]  /*2c10*/  @!P6 IMAD.IADD R221, R221, 0x1, -R206 ;  /* 0x00000001dddde824 */ /* 0x000fe200078e0ace */
[----:B------:R-:W-:Y:S01]  /*2c20*/  ISETP.GE.AND P4, PT, R11, RZ, PT ;  /* 0x000000ff0b00720c */ /* 0x000fe20003f86270 */
[----:B------:R-:W-:Y:S01]  /*2c30*/  IMAD.HI.U32 R3, R250, R5, RZ ;  /* 0x00000005fa037227 */ /* 0x000fe200078e00ff */
[----:B------:R-:W-:-:S02]  /*2c40*/  ISETP.GT.U32.AND P6, PT, R206, R220, PT ;  /* 0x000000dcce00720c */ /* 0x000fc40003fc4070 */
[----:B------:R-:W-:Y:S01]  /*2c50*/  LOP3.LUT R11, R0, 0x2d, R205, 0xfe, !PT ;  /* 0x0000002d000b7812 */ /* 0x000fe200078efecd */
[----:B------:R-:W-:Y:S01]  /*2c60*/  @!P5 IMAD.MOV R213, RZ, RZ, -R213 ;  /* 0x000000ffffd5d224 */ /* 0x000fe200078e0ad5 */
[C---:B------:R-:W-:Y:S01]  /*2c70*/  ISETP.GT.U32.AND P5, PT, R206.reuse, R215, PT ;  /* 0x000000d7ce00720c */ /* 0x040fe20003fa4070 */
[----:B------:R-:W-:Y:S01]  /*2c80*/  IMAD R219, R206, R4, R219 ;  /* 0x00000004cedb7224 */ /* 0x000fe200078e02db */
[----:B------:R-:W-:Y:S01]  /*2c90*/  IABS R7, R11 ;  /* 0x0000000b00077213 */ /* 0x000fe20000000000 */
[----:B------:R-:W-:Y:S01]  /*2ca0*/  IMAD.MOV R3, RZ, RZ, -R3 ;  /* 0x000000ffff037224 */ /* 0x000fe200078e0a03 */
[----:B------:R-:W-:Y:S01]  /*2cb0*/  IABS R125, R124 ;  /* 0x0000007c007d7213 */ /* 0x000fe20000000000 */
[--C-:B------:R-:W-:Y:S01]  /*2cc0*/  @!P3 IMAD.IADD R226, R226, 0x1, -R206.reuse ;  /* 0x00000001e2e2b824 */ /* 0x100fe200078e0ace */
[C---:B------:R-:W-:Y:S01]  /*2cd0*/  ISETP.GT.U32.AND P3, PT, R206.reuse, R219, PT ;  /* 0x000000dbce00720c */ /* 0x040fe20003f64070 */
[----:B------:R-:W-:Y:S01]  /*2ce0*/  IMAD R222, R206, R3, R5 ;  /* 0x00000003cede7224 */ /* 0x000fe200078e0205 */
[--C-:B------:R-:W-:Y:S01]  /*2cf0*/  LOP3.LUT R128, R0, 0xac, R205.reuse, 0xfe, !PT ;  /* 0x000000ac00807812 */ /* 0x100fe200078efecd */
[----:B------:R-:W-:Y:S01]  /*2d00*/  @!P6 IMAD.IADD R220, R220, 0x1, -R206 ;  /* 0x00000001dcdce824 */ /* 0x000fe200078e0ace */
[----:B------:R-:W-:Y:S01]  /*2d10*/  LOP3.LUT R130, R0, 0xaf, R205, 0xfe, !PT ;  /* 0x000000af00827812 */ /* 0x000fe200078efecd */
[----:B------:R-:W-:Y:S01]  /*2d20*/  IMAD.HI.U32 R3, R250, R223, RZ ;  /* 0x000000dffa037227 */ /* 0x000fe200078e00ff */
[----:B------:R-:W-:-:S02]  /*2d30*/  ISETP.GT.U32.AND P6, PT, R206, R222, PT ;  /* 0x000000dece00720c */ /* 0x000fc40003fc4070 */
[----:B------:R-:W-:Y:S01]  /*2d40*/  IABS R127, R128 ;  /* 0x00000080007f7213 */ /* 0x000fe20000000000 */
[--C-:B------:R-:W-:Y:S01]  /*2d50*/  @!P5 IMAD.IADD R215, R215, 0x1, -R206.reuse ;  /* 0x00000001d7d7d824 */ /* 0x100fe200078e0ace */
[----:B------:R-:W-:Y:S01]  /*2d60*/  ISETP.GE.AND P5, PT, R10, RZ, PT ;  /* 0x000000ff0a00720c */ /* 0x000fe20003fa6270 */
[----:B------:R-:W-:Y:S01]  /*2d70*/  IMAD.MOV R4, RZ, RZ, -R3 ;  /* 0x000000ffff047224 */ /* 0x000fe200078e0a03 */
[----:B------:R-:W-:Y:S01]  /*2d80*/  LOP3.LUT R10, R0, 0x2c, R205, 0xfe, !PT ;  /* 0x0000002c000a7812 */ /* 0x000fe200078efecd */
[--C-:B------:R-:W-:Y:S01]  /*2d90*/  @!P3 IMAD.IADD R219, R219, 0x1, -R206.reuse ;  /* 0x00000001dbdbb824 */ /* 0x100fe200078e0ace */
[----:B------:R-:W-:Y:S01]  /*2da0*/  ISETP.GE.AND P3, PT, R8, RZ, PT ;  /* 0x000000ff0800720c */ /* 0x000fe20003f66270 */
[C---:B------:R-:W-:Y:S01]  /*2db0*/  IMAD R223, R206.reuse, R4, R223 ;  /* 0x00000004cedf7224 */ /* 0x040fe200078e02df */
[----:B------:R-:W-:Y:S01]  /*2dc0*/  IABS R5, R10 ;  /* 0x0000000a00057213 */ /* 0x000fe20000000000 */
[----:B------:R-:W-:Y:S01]  /*2dd0*/  @!P0 IMAD.MOV R215, RZ, RZ, -R215 ;  /* 0x000000ffffd78224 */ /* 0x000fe200078e0ad7 */
[----:B------:R-:W-:Y:S01]  /*2de0*/  ISETP.GT.U32.AND P0, PT, R206, R221, PT ;  /* 0x000000ddce00720c */ /* 0x000fe20003f04070 */
[----:B------:R-:W-:Y:S01]  /*2df0*/  @!P6 IMAD.IADD R222, R222, 0x1, -R206 ;  /* 0x00000001dedee824 */ /* 0x000fe200078e0ace */
[----:B------:R-:W-:Y:S01]  /*2e00*/  ISETP.GT.U32.AND P6, PT, R206, R219, PT ;  /* 0x000000dbce00720c */ /* 0x000fe20003fc4070 */
[----:B------:R-:W-:Y:S01]  /*2e10*/  IMAD.HI.U32 R3, R250, R5, RZ ;  /* 0x00000005fa037227 */ /* 0x000fe200078e00ff */
[----:B------:R-:W-:-:S02]  /*2e20*/  LOP3.LUT R4, R0, 0x2e, R205, 0xfe, !PT ;  /* 0x0000002e00047812 */ /* 0x000fc400078efecd */
[----:B------:R-:W-:Y:S01]  /*2e30*/  LOP3.LUT R8, R0, 0x31, R205, 0xfe, !PT ;  /* 0x0000003100087812 */ /* 0x000fe200078efecd */
[----:B------:R-:W-:Y:S01]  /*2e40*/  IMAD.MOV R224, RZ, RZ, -R3 ;  /* 0x000000ffffe07224 */ /* 0x000fe200078e0a03 */
[----:B------:R-:W-:Y:S01]  /*2e50*/  IABS R225, R4 ;  /* 0x0000000400e17213 */ /* 0x000fe20000000000 */
[----:B------:R-:W-:Y:S01]  /*2e60*/  @!P2 IMAD.MOV R216, RZ, RZ, -R216 ;  /* 0x000000ffffd8a224 */ /* 0x000fe200078e0ad8 */
[C---:B------:R-:W-:Y:S01]  /*2e70*/  ISETP.GT.U32.AND P2, PT, R206.reuse, R223, PT ;  /* 0x000000dfce00720c */ /* 0x040fe20003f44070 */
[----:B------:R-:W-:Y:S01]  /*2e80*/  @!P1 IMAD.MOV R226, RZ, RZ, -R226 ;  /* 0x000000ffffe29224 */ /* 0x000fe200078e0ae2 */
[C---:B------:R-:W-:Y:S01]  /*2e90*/  ISETP.GT.U32.AND P1, PT, R206.reuse, R222, PT ;  /* 0x000000dece00720c */ /* 0x040fe20003f24070 */
[----:B------:R-:W-:Y:S01]  /*2ea0*/  IMAD R224, R206, R224, R5 ;  /* 0x000000e0cee07224 */ /* 0x000fe200078e0205 */
[----:B------:R-:W-:Y:S01]  /*2eb0*/  IABS R235, R8 ;  /* 0x0000000800eb7213 */ /* 0x000fe20000000000 */
[----:B------:R-:W-:Y:S01]  /*2ec0*/  @!P6 IMAD.IADD R219, R219, 0x1, -R206 ;  /* 0x00000001dbdbe824 */ /* 0x000fe200078e0ace */
[----:B------:R-:W-:Y:S01]  /*2ed0*/  IABS R129, R130 ;  /* 0x0000008200817213 */ /* 0x000fe20000000000 */
[----:B------:R-:W-:Y:S01]  /*2ee0*/  IMAD.HI.U32 R3, R250, R7, RZ ;  /* 0x00000007fa037227 */ /* 0x000fe200078e00ff */
[----:B------:R-:W-:-:S02]  /*2ef0*/  ISETP.GT.U32.AND P6, PT, R206, R224, PT ;  /* 0x000000e0ce00720c */ /* 0x000fc40003fc4070 */
[C---:B------:R-:W-:Y:S01]  /*2f00*/  LOP3.LUT R136, R0.reuse, 0xb2, R205, 0xfe, !PT ;  /* 0x000000b200887812 */ /* 0x040fe200078efecd */
[----:B------:R-:W-:Y:S01]  /*2f10*/  IMAD.MOV R3, RZ, RZ, -R3 ;  /* 0x000000ffff037224 */ /* 0x000fe200078e0a03 */
[--C-:B------:R-:W-:Y:S01]  /*2f20*/  LOP3.LUT R138, R0, 0xb3, R205.reuse, 0xfe, !PT ;  /* 0x000000b3008a7812 */ /* 0x100fe200078efecd */
[--C-:B------:R-:W-:Y:S01]  /*2f30*/  @!P0 IMAD.IADD R221, R221, 0x1, -R206.reuse ;  /* 0x00000001dddd8824 */ /* 0x100fe200078e0ace */
[----:B------:R-:W-:Y:S01]  /*2f40*/  ISETP.GE.AND P0, PT, R6, RZ, PT ;  /* 0x000000ff0600720c */ /* 0x000fe20003f06270 */
[--C-:B------:R-:W-:Y:S01]  /*2f50*/  @!P1 IMAD.IADD R222, R222, 0x1, -R206.reuse ;  /* 0x00000001dede9824 */ /* 0x100fe200078e0ace */
[----:B------:R-:W-:Y:S01]  /*2f60*/  LOP3.LUT R6, R0, 0x2f, R205, 0xfe, !PT ;  /* 0x0000002f00067812 */ /* 0x000fe200078efecd */
[--C-:B------:R-:W-:Y:S01]  /*2f70*/  @!P2 IMAD.IADD R223, R223, 0x1, -R206.reuse ;  /* 0x00000001dfdfa824 */ /* 0x100fe200078e0ace */
[----:B------:R-:W-:Y:S01]  /*2f80*/  ISETP.GE.AND P2, PT, R4, RZ, PT ;  /* 0x000000ff0400720c */ /* 0x000fe20003f46270 */
[----:B------:R-:W-:Y:S01]  /*2f90*/  IMAD R218, R206, R3, R7 ;  /* 0x00000003ceda7224 */ /* 0x000fe200078e0207 */
[----:B------:R-:W-:Y:S01]  /*2fa0*/  LOP3.LUT R7, R0, 0x30, R205, 0xfe, !PT ;  /* 0x0000003000077812 */ /* 0x000fe200078efecd */
[----:B------:R-:W-:Y:S01]  /*2fb0*/  @!P6 IMAD.IADD R224, R224, 0x1, -R206 ;  /* 0x00000001e0e0e824 */ /* 0x000fe200078e0ace */
[C---:B------:R-:W-:Y:S01]  /*2fc0*/  ISETP.GT.U32.AND P6, PT, R206.reuse, R223, PT ;  /* 0x000000dfce00720c */ /* 0x040fe20003fc4070 */
[----:B------:R-:W-:Y:S01]  /*2fd0*/  @!P3 IMAD.MOV R222, RZ, RZ, -R222 ;  /* 0x000000ffffdeb224 */ /* 0x000fe200078e0ade */
[----:B------:R-:W-:Y:S01]  /*2fe0*/  ISETP.GT.U32.AND P3, PT, R206, R218, PT ;  /* 0x000000dace00720c */ /* 0x000fe20003f64070 */
[----:B------:R-:W-:Y:S01]  /*2ff0*/  IMAD.HI.U32 R3, R250, R225, RZ ;  /* 0x000000e1fa037227 */ /* 0x000fe200078e00ff */
[----:B------:R-:W-:-:S02]  /*3000*/  IABS R5, R6 ;  /* 0x0000000600057213 */ /* 0x000fc40000000000 */
[----:B------:R-:W-:Y:S01]  /*3010*/  IABS R231, R7 ;  /* 0x0000000700e77213 */ /* 0x000fe20000000000 */
[----:B------:R-:W-:Y:S01]  /*3020*/  @!P5 IMAD.MOV R220, RZ, RZ, -R220 ;  /* 0x000000ffffdcd224 */ /* 0x000fe200078e0adc */
[----:B------:R-:W-:Y:S01]  /*3030*/  ISETP.GE.AND P5, PT, R9, RZ, PT ;  /* 0x000000ff0900720c */ /* 0x000fe20003fa6270 */
[----:B------:R-:W-:Y:S01]  /*3040*/  IMAD.MOV R3, RZ, RZ, -R3 ;  /* 0x000000ffff037224 */ /* 0x000fe200078e0a03 */
[----:B------:R-:W-:Y:S01]  /*3050*/  IABS R9, R12 ;  /* 0x0000000c00097213 */ /* 0x000fe20000000000 */
[----:B------:R-:W-:Y:S01]  /*3060*/  @!P0 IMAD.MOV R219, RZ, RZ, -R219 ;  /* 0x000000ffffdb8224 */ /* 0x000fe200078e0adb */
[C---:B------:R-:W-:Y:S01]  /*3070*/  ISETP.GT.U32.AND P0, PT, R206.reuse, R224, PT ;  /* 0x000000e0ce00720c */ /* 0x040fe20003f04070 */
[----:B------:R-:W-:Y:S01]  /*3080*/  IMAD R225, R206, R3, R225 ;  /* 0x00000003cee17224 */ /* 0x000fe200078e02e1 */
[----:B------:R-:W-:Y:S01]  /*3090*/  ISETP.GE.AND P1, PT, R11, RZ, PT ;  /* 0x000000ff0b00720c */ /* 0x000fe20003f26270 */
[----:B------:R-:W-:Y:S01]  /*30a0*/  @!P4 IMAD.MOV R221, RZ, RZ, -R221 ;  /* 0x000000ffffddc224 */ /* 0x000fe200078e0add */
[----:B------:R-:W-:Y:S01]  /*30b0*/  ISETP.GE.AND P4, PT, R10, RZ, PT ;  /* 0x000000ff0a00720c */ /* 0x000fe20003f86270 */
[--C-:B------:R-:W-:Y:S01]  /*30c0*/  @!P6 IMAD.IADD R223, R223, 0x1, -R206.reuse ;  /* 0x00000001dfdfe824 */ /* 0x100fe200078e0ace */
[----:B------:R-:W-:Y:S01]  /*30d0*/  ISETP.GT.U32.AND P6, PT, R206, R225, PT ;  /* 0x000000e1ce00720c */ /* 0x000fe20003fc4070 */
[----:B------:R-:W-:Y:S01]  /*30e0*/  @!P3 IMAD.IADD R218, R218, 0x1, -R206 ;  /* 0x00000001dadab824 */ /* 0x000fe200078e0ace */
[----:B------:R-:W-:Y:S01]  /*30f0*/  LOP3.LUT R10, R0, 0x33, R205, 0xfe, !PT ;  /* 0x00000033000a7812 */ /* 0x000fe200078efecd */
[----:B------:R-:W-:Y:S01]  /*3100*/  IMAD.HI.U32 R3, R250, R5, RZ ;  /* 0x00000005fa037227 */ /* 0x000fe200078e00ff */
[----:B------:R-:W-:-:S02]  /*3110*/  ISETP.GE.AND P3, PT, R7, RZ, PT ;  /* 0x000000ff0700720c */ /* 0x000fc40003f66270 */
[----:B------:R-:W-:Y:S01]  /*3120*/  IABS R233, R10 ;  /* 0x0000000a00e97213 */ /* 0x000fe20000000000 */
[----:B------:R-:W-:Y:S01]  /*3130*/  @!P5 IMAD.MOV R223, RZ, RZ, -R223 ;  /* 0x000000ffffdfd224 */ /* 0x000fe200078e0adf */
[----:B------:R-:W-:Y:S01]  /*3140*/  ISETP.GT.U32.AND P5, PT, R206, R218, PT ;  /* 0x000000dace00720c */ /* 0x000fe20003fa4070 */
[----:B------:R-:W-:Y:S01]  /*3150*/  IMAD.HI.U32 R4, R250, R231, RZ ;  /* 0x000000e7fa047227 */ /* 0x000fe200078e00ff */
[----:B------:R-:W-:Y:S02]  /*3160*/  LOP3.LUT R11, R0, 0x34, R205, 0xfe, !PT ;  /* 0x00000034000b7812 */ /* 0x000fe400078efecd */
[----:B------:R-:W-:Y:S01]  /*3170*/  IABS R133, R136 ;  /* 0x0000008800857213 */ /* 0x000fe20000000000 */
[----:B------:R-:W-:Y:S01]  /*3180*/  IMAD.MOV R230, RZ, RZ, -R3 ;  /* 0x000000ffffe67224 */ /* 0x000fe200078e0a03 */
[----:B------:R-:W-:Y:S01]  /*3190*/  IABS R7, R11 ;  /* 0x0000000b00077213 */ /* 0x000fe20000000000 */
[----:B------:R-:W-:Y:S01]  /*31a0*/  @!P0 IMAD.IADD R224, R224, 0x1, -R206 ;  /* 0x00000001e0e08824 */ /* 0x000fe200078e0ace */
[----:B------:R-:W-:Y:S01]  /*31b0*/  ISETP.GE.AND P0, PT, R6, RZ, PT ;  /* 0x000000ff0600720c */ /* 0x000fe20003f06270 */
[----:B------:R-:W-:Y:S01]  /*31c0*/  IMAD.MOV R4, RZ, RZ, -R4 ;  /* 0x000000ffff047224 */ /* 0x000fe200078e0a04 */
[----:B------:R-:W-:Y:S01]  /*31d0*/  LOP3.LUT R6, R0, 0x32, R205, 0xfe, !PT ;  /* 0x0000003200067812 */ /* 0x000fe200078efecd */
[----:B------:R-:W-:Y:S01]  /*31e0*/  IMAD R230, R206, R230, R5 ;  /* 0x000000e6cee67224 */ /* 0x000fe200078e0205 */
[----:B------:R-:W-:Y:S01]  /*31f0*/  LOP3.LUT R139, R0, 0xb4, R205, 0xfe, !PT ;  /* 0x000000b4008b7812 */ /* 0x000fe200078efecd */
[----:B------:R-:W-:Y:S01]  /*3200*/  IMAD R231, R206, R4, R231 ;  /* 0x00000004cee77224 */ /* 0x000fe200078e02e7 */
[----:B------:R-:W-:Y:S01]  /*3210*/  IABS R5, R6 ;  /* 0x0000000600057213 */ /* 0x000fe20000000000 */
[----:B------:R-:W-:Y:S01]  /*3220*/  @!P6 IMAD.IADD R225, R225, 0x1, -R206 ;  /* 0x00000001e1e1e824 */ /* 0x000fe200078e0ace */
[----:B------:R-:W-:Y:S01]  /*3230*/  LOP3.LUT R140, R0, 0xb5, R205, 0xfe, !PT ;  /* 0x000000b5008c7812 */ /* 0x000fe200078efecd */
[----:B------:R-:W-:Y:S01]  /*3240*/  @!P4 IMAD.MOV R224, RZ, RZ, -R224 ;  /* 0x000000ffffe0c224 */ /* 0x000fe200078e0ae0 */
[----:B------:R-:W-:Y:S01]  /*3250*/  ISETP.GT.U32.AND P4, PT, R206, R230, PT ;  /* 0x000000e6ce00720c */ /* 0x000fe20003f84070 */
[----:B------:R-:W-:Y:S01]  /*3260*/  @!P5 IMAD.IADD R218, R218, 0x1, -R206 ;  /* 0x00000001dadad824 */ /* 0x000fe200078e0ace */
[----:B------:R-:W-:Y:S01]  /*3270*/  ISETP.GT.U32.AND P6, PT, R206, R225, PT ;  /* 0x000000e1ce00720c */ /* 0x000fe20003fc4070 */
[----:B------:R-:W-:Y:S01]  /*3280*/  IMAD.HI.U32 R3, R250, R235, RZ ;  /* 0x000000ebfa037227 */ /* 0x000fe200078e00ff */
[----:B------:R-:W-:-:S02]  /*3290*/  ISETP.GT.U32.AND P5, PT, R206, R231, PT ;  /* 0x000000e7ce00720c */ /* 0x000fc40003fa4070 */
[----:B------:R-:W-:Y:S01]  /*32a0*/  IABS R135, R139 ;  /* 0x0000008b00877213 */ /* 0x000fe20000000000 */
[----:B------:R-:W-:Y:S01]  /*32b0*/  IMAD.MOV R3, RZ, RZ, -R3 ;  /* 0x000000ffff037224 */ /* 0x000fe200078e0a03 */
[----:B------:R-:W-:Y:S01]  /*32c0*/  IABS R137, R140 ;  /* 0x0000008c00897213 */ /* 0x000fe20000000000 */
[----:B------:R-:W-:Y:S01]  /*32d0*/  IMAD.HI.U32 R4, R250, R233, RZ ;  /* 0x000000e9fa047227 */ /* 0x000fe200078e00ff */
[C-C-:B------:R-:W-:Y:S02]  /*32e0*/  LOP3.LUT R141, R0.reuse, 0xb6, R205.reuse, 0xfe, !PT ;  /* 0x000000b6008d7812 */ /* 0x140fe400078efecd */
[----:B------:R-:W-:Y:S01]  /*32f0*/  LOP3.LUT R146, R0, 0xbc, R205, 0xfe, !PT ;  /* 0x000000bc00927812 */ /* 0x000fe200078efecd */
[----:B------:R-:W-:Y:S01]  /*3300*/  IMAD R235, R206, R3, R235 ;  /* 0x00000003ceeb7224 */ /* 0x000fe200078e02eb */
[--C-:B------:R-:W-:Y:S01]  /*3310*/  LOP3.LUT R144, R0, 0xba, R205.reuse, 0xfe, !PT ;  /* 0x000000ba00907812 */ /* 0x100fe200078efecd */
[--C-:B------:R-:W-:Y:S01]  /*3320*/  @!P4 IMAD.IADD R230, R230, 0x1, -R206.reuse ;  /* 0x00000001e6e6c824 */ /* 0x100fe200078e0ace */
[----:B------:R-:W-:Y:S01]  /*3330*/  ISETP.GE.AND P4, PT, R8, RZ, PT ;  /* 0x000000ff0800720c */ /* 0x000fe20003f86270 */
[--C-:B------:R-:W-:Y:S01]  /*3340*/  @!P6 IMAD.IADD R225, R225, 0x1, -R206.reuse ;  /* 0x00000001e1e1e824 */ /* 0x100fe200078e0ace */
[C---:B------:R-:W-:Y:S01]  /*3350*/  ISETP.GT.U32.AND P6, PT, R206.reuse, R235, PT ;  /* 0x000000ebce00720c */ /* 0x040fe20003fc4070 */
[----:B------:R-:W-:Y:S01]  /*3360*/  @!P5 IMAD.IADD R231, R231, 0x1, -R206 ;  /* 0x00000001e7e7d824 */ /* 0x000fe200078e0ace */
[----:B------:R-:W-:Y:S01]  /*3370*/  ISETP.GT.U32.AND P5, PT, R206, R230, PT ;  /* 0x000000e6ce00720c */ /* 0x000fe20003fa4070 */
[----:B------:R-:W-:Y:S01]  /*3380*/  IMAD.HI.U32 R3, R250, R5, RZ ;  /* 0x00000005fa037227 */ /* 0x000fe200078e00ff */
[----:B------:R-:W-:-:S02]  /*3390*/  LOP3.LUT R8, R0, 0x36, R205, 0xfe, !PT ;  /* 0x0000003600087812 */ /* 0x000fc400078efecd */
[----:B------:R-:W-:Y:S01]  /*33a0*/  IABS R143, R146 ;  /* 0x00000092008f7213 */ /* 0x000fe20000000000 */
[----:B------:R-:W-:Y:S01]  /*33b0*/  IMAD.MOV R3, RZ, RZ, -R3 ;  /* 0x000000ffff037224 */ /* 0x000fe200078e0a03 */
[C-C-:B------:R-:W-:Y:S01]  /*33c0*/  LOP3.LUT R145, R0.reuse, 0xbb, R205.reuse, 0xfe, !PT ;  /* 0x000000bb00917812 */ /* 0x140fe200078efecd */
[----:B------:R-:W-:Y:S01]  /*33d0*/  IMAD.MOV R4, RZ, RZ, -R4 ;  /* 0x000000ffff047224 */ /* 0x000fe200078e0a04 */
[----:B------:R-:W-:Y:S01]  /*33e0*/  LOP3.LUT R147, R0, 0xbd, R205, 0xfe, !PT ;  /* 0x000000bd00937812 */ /* 0x000fe200078efecd */
[----:B------:R-:W-:Y:S01]  /*33f0*/  IMAD R234, R206, R3, R5 ;  /* 0x00000003ceea7224 */ /* 0x000fe200078e0205 */
[----:B------:R-:W-:Y:S01]  /*3400*/  LOP3.LUT R148, R0, 0xc0, R205, 0xfe, !PT ;  /* 0x000000c000947812 */ /* 0x000fe200078efecd */
[--C-:B------:R-:W-:Y:S01]  /*3410*/  @!P6 IMAD.IADD R235, R235, 0x1, -R206.reuse ;  /* 0x00000001ebebe824 */ /* 0x100fe200078e0ace */
[----:B------:R-:W-:Y:S01]  /*3420*/  ISETP.GT.U32.AND P6, PT, R206, R231, PT ;  /* 0x000000e7ce00720c */ /* 0x000fe20003fc4070 */
[----:B------:R-:W-:Y:S01]  /*3430*/  @!P5 IMAD.IADD R230, R230, 0x1, -R206 ;  /* 0x00000001e6e6d824 */ /* 0x000fe200078e0ace */
[C---:B------:R-:W-:Y:S01]  /*3440*/  ISETP.GT.U32.AND P5, PT, R206.reuse, R234, PT ;  /* 0x000000eace00720c */ /* 0x040fe20003fa4070 */
[----:B------:R-:W-:Y:S01]  /*3450*/  IMAD R233, R206, R4, R233 ;  /* 0x00000004cee97224 */ /* 0x000fe200078e02e9 */
[--C-:B------:R-:W-:Y:S01]  /*3460*/  LOP3.LUT R150, R0, 0xc2, R205.reuse, 0xfe, !PT ;  /* 0x000000c200967812 */ /* 0x100fe200078efecd */
[----:B------:R-:W-:Y:S01]  /*3470*/  IMAD.HI.U32 R4, R250, R9, RZ ;  /* 0x00000009fa047227 */ /* 0x000fe200078e00ff */
[----:B------:R-:W-:-:S02]  /*3480*/  LOP3.LUT R155, R0, 0xc6, R205, 0xfe, !PT ;  /* 0x000000c6009b7812 */ /* 0x000fc400078efecd */
[----:B------:R-:W-:Y:S01]  /*3490*/  IABS R149, R150 ;  /* 0x0000009600957213 */ /* 0x000fe20000000000 */
[----:B------:R-:W-:Y:S01]  /*34a0*/  IMAD.MOV R4, RZ, RZ, -R4 ;  /* 0x000000ffff047224 */ /* 0x000fe200078e0a04 */
[----:B------:R-:W-:Y:S01]  /*34b0*/  IABS R153, R155 ;  /* 0x0000009b00997213 */ /* 0x000fe20000000000 */
[----:B------:R-:W-:Y:S01]  /*34c0*/  IMAD.HI.U32 R3, R250, R7, RZ ;  /* 0x00000007fa037227 */ /* 0x000fe200078e00ff */
[C-C-:B------:R-:W-:Y:S02]  /*34d0*/  LOP3.LUT R154, R0.reuse, 0xc5, R205.reuse, 0xfe, !PT ;  /* 0x000000c5009a7812 */ /* 0x140fe400078efecd */
[----:B------:R-:W-:Y:S01]  /*34e0*/  LOP3.LUT R156, R0, 0xc9, R205, 0xfe, !PT ;  /* 0x000000c9009c7812 */ /* 0x000fe200078efecd */
[--C-:B------:R-:W-:Y:S01]  /*34f0*/  @!P6 IMAD.IADD R231, R231, 0x1, -R206.reuse ;  /* 0x00000001e7e7e824 */ /* 0x100fe200078e0ace */
[C---:B------:R-:W-:Y:S01]  /*3500*/  ISETP.GT.U32.AND P6, PT, R206.reuse, R233, PT ;  /* 0x000000e9ce00720c */ /* 0x040fe20003fc4070 */
[----:B------:R-:W-:Y:S01]  /*3510*/  IMAD R5, R206, R4, R9 ;  /* 0x00000004ce057224 */ /* 0x000fe200078e0209 */
[----:B------:R-:W-:Y:S01]  /*3520*/  LOP3.LUT R4, R0, 0x37, R205, 0xfe, !PT ;  /* 0x0000003700047812 */ /* 0x000fe200078efecd */
[----:B------:R-:W-:Y:S01]  /*3530*/  @!P5 IMAD.IADD R234, R234, 0x1, -R206 ;  /* 0x00000001eaead824 */ /* 0x000fe200078e0ace */
[----:B------:R-:W-:Y:S01]  /*3540*/  IABS R151, R154 ;  /* 0x0000009a00977213 */ /* 0x000fe20000000000 */
[----:B------:R-:W-:Y:S01]  /*3550*/  @!P2 IMAD.MOV R225, RZ, RZ, -R225 ;  /* 0x000000ffffe1a224 */ /* 0x000fe200078e0ae1 */
[----:B------:R-:W-:Y:S01]  /*3560*/  ISETP.GE.AND P2, PT, R6, RZ, PT ;  /* 0x000000ff0600720c */ /* 0x000fe20003f46270 */
[----:B------:R-:W-:Y:S01]  /*3570*/  @!P0 IMAD.MOV R230, RZ, RZ, -R230 ;  /* 0x000000ffffe68224 */ /* 0x000fe200078e0ae6 */
[C---:B------:R-:W-:Y:S01]  /*3580*/  ISETP.GT.U32.AND P0, PT, R206.reuse, R234, PT ;  /* 0x000000eace00720c */ /* 0x040fe20003f04070 */
[----:B------:R-:W-:Y:S01]  /*3590*/  @!P3 IMAD.MOV R231, RZ, RZ, -R231 ;  /* 0x000000ffffe7b224 */ /* 0x000fe200078e0ae7 */
[C---:B------:R-:W-:Y:S01]  /*35a0*/  ISETP.GT.U32.AND P3, PT, R206.reuse, R5, PT ;  /* 0x00000005ce00720c */ /* 0x040fe20003f64070 */
[----:B------:R-:W-:Y:S01]  /*35b0*/  IMAD.MOV R3, RZ, RZ, -R3 ;  /* 0x000000ffff037224 */ /* 0x000fe200078e0a03 */
[----:B------:R-:W-:Y:S01]  /*35c0*/  IABS R6, R8 ;  /* 0x0000000800067213 */ /* 0x000fe20000000000 */
[----:B------:R-:W-:Y:S01]  /*35d0*/  @!P6 IMAD.IADD R233, R233, 0x1, -R206 ;  /* 0x00000001e9e9e824 */ /* 0x000fe200078e0ace */
[----:B------:R-:W-:Y:S01]  /*35e0*/  IABS R9, R4 ;  /* 0x0000000400097213 */ /* 0x000fe20000000000 */
[----:B------:R-:W-:Y:S01]  /*35f0*/  IMAD R232, R206, R3, R7 ;  /* 0x00000003cee87224 */ /* 0x000fe200078e0207 */
[----:B------:R-:W-:Y:S01]  /*3600*/  LOP3.LUT R158, R0, 0xcd, R205, 0xfe, !PT ;  /* 0x000000cd009e7812 */ /* 0x000fe200078efecd */
[----:B------:R-:W-:Y:S01]  /*3610*/  IMAD.MOV.U32 R7, RZ, RZ, R6 ;  /* 0x000000ffff077224 */ /* 0x000fe200078e0006 */
[C---:B------:R-:W-:Y:S01]  /*3620*/  ISETP.GT.U32.AND P6, PT, R206.reuse, R233, PT ;  /* 0x000000e9ce00720c */ /* 0x040fe20003fc4070 */
[----:B------:R-:W-:Y:S01]  /*3630*/  @!P1 IMAD.MOV R218, RZ, RZ, -R218 ;  /* 0x000000ffffda9224 */ /* 0x000fe200078e0ada */
[----:B------:R-:W-:Y:S01]  /*3640*/  ISETP.GT.U32.AND P5, PT, R206, R232, PT ;  /* 0x000000e8ce00720c */ /* 0x000fe20003fa4070 */
[----:B------:R-:W-:Y:S01]  /*3650*/  IMAD.HI.U32 R3, R250, R7, RZ ;  /* 0x00000007fa037227 */ /* 0x000fe200078e00ff */
[----:B------:R-:W-:-:S02]  /*3660*/  ISETP.GT.U32.AND P1, PT, R206, R235, PT ;  /* 0x000000ebce00720c */ /* 0x000fc40003f24070 */
[----:B------:R-:W-:Y:S01]  /*3670*/  IABS R159, R158 ;  /* 0x0000009e009f7213 */ /* 0x000fe20000000000 */
[--C-:B------:R-:W-:Y:S01]  /*3680*/  @!P0 IMAD.IADD R234, R234, 0x1, -R206.reuse ;  /* 0x00000001eaea8824 */ /* 0x100fe200078e0ace */
[----:B------:R-:W-:Y:S01]  /*3690*/  ISETP.GE.AND P0, PT, R12, RZ, PT ;  /* 0x000000ff0c00720c */ /* 0x000fe20003f06270 */
[----:B------:R-:W-:Y:S01]  /*36a0*/  @!P3 IMAD.IADD R5, R5, 0x1, -R206 ;  /* 0x000000010505b824 */ /* 0x000fe200078e0ace */
[----:B------:R-:W-:Y:S01]  /*36b0*/  ISETP.GE.AND P3, PT, R8, RZ, PT ;  /* 0x000000ff0800720c */ /* 0x000fe20003f66270 */
[----:B------:R-:W-:Y:S01]  /*36c0*/  IMAD.MOV R3, RZ, RZ, -R3 ;  /* 0x000000ffff037224 */ /* 0x000fe200078e0a03 */
[----:B------:R-:W-:Y:S01]  /*36d0*/  LOP3.LUT R8, R0, 0x3a, R205, 0xfe, !PT ;  /* 0x0000003a00087812 */ /* 0x000fe200078efecd */
[----:B------:R-:W-:Y:S01]  /*36e0*/  @!P2 IMAD.MOV R234, RZ, RZ, -R234 ;  /* 0x000000ffffeaa224 */ /* 0x000fe200078e0aea */
[C---:B------:R-:W-:Y:S01]  /*36f0*/  ISETP.GT.U32.AND P2, PT, R206.reuse, R5, PT ;  /* 0x00000005ce00720c */ /* 0x040fe20003f44070 */
[----:B------:R-:W-:Y:S01]  /*3700*/  IMAD R6, R206, R3, R7 ;  /* 0x00000003ce067224 */ /* 0x000fe200078e0207 */
[----:B------:R-:W-:Y:S01]  /*3710*/  IABS R13, R8 ;  /* 0x00000008000d7213 */ /* 0x000fe20000000000 */
[----:B------:R-:W-:Y:S01]  /*3720*/  IMAD.HI.U32 R3, R250, R9, RZ ;  /* 0x00000009fa037227 */ /* 0x000fe200078e00ff */
[----:B------:R-:W-:-:S02]  /*3730*/  LOP3.LUT R160, R0, 0xcf, R205, 0xfe, !PT ;  /* 0x000000cf00a07812 */ /* 0x000fc400078efecd */
[----:B------:R-:W-:Y:S01]  /*3740*/  LOP3.LUT R164, R0, 0xd0, R205, 0xfe, !PT ;  /* 0x000000d000a47812 */ /* 0x000fe200078efecd */
[----:B------:R-:W-:Y:S01]  /*3750*/  IMAD.MOV R3, RZ, RZ, -R3 ;  /* 0x000000ffff037224 */ /* 0x000fe200078e0a03 */
[----:B------:R-:W-:Y:S01]  /*3760*/  IABS R161, R160 ;  /* 0x000000a000a17213 */ /* 0x000fe20000000000 */
[--C-:B------:R-:W-:Y:S01]  /*3770*/  @!P6 IMAD.IADD R233, R233, 0x1, -R206.reuse ;  /* 0x00000001e9e9e824 */ /* 0x100fe200078e0ace */
[C---:B------:R-:W-:Y:S01]  /*3780*/  ISETP.GT.U32.AND P6, PT, R206.reuse, R6, PT ;  /* 0x00000006ce00720c */ /* 0x040fe20003fc4070 */
[----:B------:R-:W-:Y:S01]  /*3790*/  IMAD R7, R206, R3, R9 ;  /* 0x00000003ce077224 */ /* 0x000fe200078e0209 */
[----:B------:R-:W-:Y:S01]  /*37a0*/  LOP3.LUT R3, R0, 0x38, R205, 0xfe, !PT ;  /* 0x0000003800037812 */ /* 0x000fe200078efecd */
[--C-:B------:R-:W-:Y:S01]  /*37b0*/  @!P5 IMAD.IADD R232, R232, 0x1, -R206.reuse ;  /* 0x00000001e8e8d824 */ /* 0x100fe200078e0ace */
[----:B------:R-:W-:Y:S01]  /*37c0*/  IABS R163, R164 ;  /* 0x000000a400a37213 */ /* 0x000fe20000000000 */
[--C-:B------:R-:W-:Y:S01]  /*37d0*/  @!P2 IMAD.IADD R5, R5, 0x1, -R206.reuse ;  /* 0x000000010505a824 */ /* 0x100fe200078e0ace */
[C---:B------:R-:W-:Y:S01]  /*37e0*/  ISETP.GT.U32.AND P2, PT, R206.reuse, R7, PT ;  /* 0x00000007ce00720c */ /* 0x040fe20003f44070 */
[--C-:B------:R-:W-:Y:S01]  /*37f0*/  @!P1 IMAD.IADD R235, R235, 0x1, -R206.reuse ;  /* 0x00000001ebeb9824 */ /* 0x100fe200078e0ace */
[----:B------:R-:W-:Y:S01]  /*3800*/  ISETP.GT.U32.AND P5, PT, R206, R232, PT ;  /* 0x000000e8ce00720c */ /* 0x000fe20003fa4070 */
[----:B------:R-:W-:Y:S01]  /*3810*/  @!P0 IMAD.MOV R5, RZ, RZ, -R5 ;  /* 0x000000ffff058224 */ /* 0x000fe200078e0a05 */
[----:B------:R-:W-:Y:S01]  /*3820*/  ISETP.GE.AND P1, PT, R10, RZ, PT ;  /* 0x000000ff0a00720c */ /* 0x000fe20003f26270 */
[----:B------:R-:W-:Y:S01]  /*3830*/  @!P4 IMAD.MOV R235, RZ, RZ, -R235 ;  /* 0x000000ffffebc224 */ /* 0x000fe200078e0aeb */
[----:B------:R-:W-:Y:S01]  /*3840*/  ISETP.GE.AND P4, PT, R11, RZ, PT ;  /* 0x000000ff0b00720c */ /* 0x000fe20003f86270 */
[----:B------:R-:W-:Y:S01]  /*3850*/  @!P6 IMAD.IADD R6, R6, 0x1, -R206 ;  /* 0x000000010606e824 */ /* 0x000fe200078e0ace */
[----:B------:R-:W-:-:S02]  /*3860*/  IABS R9, R3 ;  /* 0x0000000300097213 */ /* 0x000fc40000000000 */
[----:B------:R-:W-:Y:S02]  /*3870*/  ISETP.GE.AND P0, PT, R8, RZ, PT ;  /* 0x000000ff0800720c */ /* 0x000fe40003f06270 */
[----:B------:R-:W-:Y:S01]  /*3880*/  ISETP.GT.U32.AND P6, PT, R206, R6, PT ;  /* 0x00000006ce00720c */ /* 0x000fe20003fc4070 */
[--C-:B------:R-:W-:Y:S01]  /*3890*/  @!P2 IMAD.IADD R7, R7, 0x1, -R206.reuse ;  /* 0x000000010707a824 */ /* 0x100fe200078e0ace */
[----:B------:R-:W-:Y:S01]  /*38a0*/  LOP3.LUT R10, R0, 0x3b, R205, 0xfe, !PT ;  /* 0x0000003b000a7812 */ /* 0x000fe200078efecd */
[----:B------:R-:W-:Y:S01]  /*38b0*/  @!P5 IMAD.IADD R232, R232, 0x1, -R206 ;  /* 0x00000001e8e8d824 */ /* 0x000fe200078e0ace */
[----:B------:R-:W-:Y:S01]  /*38c0*/  ISETP.GE.AND P5, PT, R4, RZ, PT ;  /* 0x000000ff0400720c */ /* 0x000fe20003fa6270 */
[----:B------:R-:W-:Y:S01]  /*38d0*/  @!P1 IMAD.MOV R233, RZ, RZ, -R233 ;  /* 0x000000ffffe99224 */ /* 0x000fe200078e0ae9 */
[----:B------:R-:W-:Y:S01]  /*38e0*/  LOP3.LUT R4, R0, 0x39, R205, 0xfe, !PT ;  /* 0x0000003900047812 */ /* 0x000fe200078efecd */
[----:B------:R-:W-:Y:S01]  /*38f0*/  @!P4 IMAD.MOV R232, RZ, RZ, -R232 ;  /* 0x000000ffffe8c224 */ /* 0x000fe200078e0ae8 */
[----:B------:R-:W-:Y:S01]  /*3900*/  ISETP.GE.AND P1, PT, R3, RZ, PT ;  /* 0x000000ff0300720c */ /* 0x000fe20003f26270 */
[----:B------:R-:W-:Y:S01]  /*3910*/  IMAD.HI.U32 R3, R250, R9, RZ ;  /* 0x00000009fa037227 */ /* 0x000fe200078e00ff */
[----:B------:R-:W-:-:S02]  /*3920*/  ISETP.GT.U32.AND P2, PT, R206, R7, PT ;  /* 0x00000007ce00720c */ /* 0x000fc40003f44070 */
[----:B------:R-:W-:Y:S01]  /*3930*/  ISETP.GE.AND P4, PT, R4, RZ, PT ;  /* 0x000000ff0400720c */ /* 0x000fe20003f86270 */
[----:B------:R-:W-:Y:S01]  /*3940*/  IMAD.MOV R8, RZ, RZ, -R3 ;  /* 0x000000ffff087224 */ /* 0x000fe200078e0a03 */
[----:B------:R-:W-:Y:S01]  /*3950*/  IABS R11, R4 ;  /* 0x00000004000b7213 */ /* 0x000fe20000000000 */
[----:B------:R-:W-:Y:S01]  /*3960*/  IMAD.HI.U32 R4, R250, R13, RZ ;  /* 0x0000000dfa047227 */ /* 0x000fe200078e00ff */
[----:B------:R-:W-:Y:S02]  /*3970*/  IABS R15, R10 ;  /* 0x0000000a000f7213 */ /* 0x000fe40000000000 */
[----:B------:R-:W-:Y:S01]  /*3980*/  LOP3.LUT R166, R0, 0xd4, R205, 0xfe, !PT ;  /* 0x000000d400a67812 */ /* 0x000fe200078efecd */
[----:B------:R-:W-:Y:S01]  /*3990*/  @!P6 IMAD.IADD R6, R6, 0x1, -R206 ;  /* 0x000000010606e824 */ /* 0x000fe200078e0ace */
[----:B------:R-:W-:Y:S01]  /*39a0*/  ISETP.GE.AND P6, PT, R10, RZ, PT ;  /* 0x000000ff0a00720c */ /* 0x000fe20003fc6270 */
[----:B------:R-:W-:Y:S01]  /*39b0*/  IMAD R8, R206, R8, R9 ;  /* 0x00000008ce087224 */ /* 0x000fe200078e0209 */
[----:B------:R-:W-:Y:S01]  /*39c0*/  IABS R167, R166 ;  /* 0x000000a600a77213 */ /* 0x000fe20000000000 */
[----:B------:R-:W-:Y:S01]  /*39d0*/  IMAD.MOV R4, RZ, RZ, -R4 ;  /* 0x000000ffff047224 */ /* 0x000fe200078e0a04 */
[--C-:B------:R-:W-:Y:S01]  /*39e0*/  LOP3.LUT R168, R0, 0xd6, R205.reuse, 0xfe, !PT ;  /* 0x000000d600a87812 */ /* 0x100fe200078efecd */
[----:B------:R-:W-:Y:S01]  /*39f0*/  @!P3 IMAD.MOV R6, RZ, RZ, -R6 ;  /* 0x000000ffff06b224 */ /* 0x000fe200078e0a06 */
[----:B------:R-:W-:Y:S01]  /*3a00*/  ISETP.GT.U32.AND P3, PT, R206, R8, PT ;  /* 0x00000008ce00720c */ /* 0x000fe20003f64070 */
[----:B------:R-:W-:Y:S01]  /*3a10*/  @!P2 IMAD.IADD R7, R7, 0x1, -R206 ;  /* 0x000000010707a824 */ /* 0x000fe200078e0ace */
[----:B------:R-:W-:Y:S01]  /*3a20*/  LOP3.LUT R174, R0, 0xd7, R205, 0xfe, !PT ;  /* 0x000000d700ae7812 */ /* 0x000fe200078efecd */
[----:B------:R-:W-:Y:S01]  /*3a30*/  IMAD R10, R206, R4, R13 ;  /* 0x00000004ce0a7224 */ /* 0x000fe200078e020d */
[----:B------:R-:W-:Y:S01]  /*3a40*/  IABS R13, R16 ;  /* 0x00000010000d7213 */ /* 0x000fe20000000000 */
[----:B------:R-:W-:Y:S01]  /*3a50*/  @!P5 IMAD.MOV R7, RZ, RZ, -R7 ;  /* 0x000000ffff07d224 */ /* 0x000fe200078e0a07 */
[----:B------:R-:W-:Y:S01]  /*3a60*/  LOP3.LUT R175, R0, 0xd8, R205, 0xfe, !PT ;  /* 0x000000d800af7812 */ /* 0x000fe200078efecd */
[----:B------:R-:W-:Y:S01]  /*3a70*/  IMAD.HI.U32 R3, R250, R11, RZ ;  /* 0x0000000bfa037227 */ /* 0x000fe200078e00ff */
[----:B------:R-:W-:-:S02]  /*3a80*/  ISETP.GT.U32.AND P5, PT, R206, R10, PT ;  /* 0x0000000ace00720c */ /* 0x000fc40003fa4070 */
[----:B------:R-:W-:Y:S01]  /*3a90*/  IABS R169, R168 ;  /* 0x000000a800a97213 */ /* 0x000fe20000000000 */
[----:B------:R-:W-:Y:S01]  /*3aa0*/  IMAD.MOV R9, RZ, RZ, -R3 ;  /* 0x000000ffff097224 */ /* 0x000fe200078e0a03 */
[----:B------:R-:W-:Y:S01]  /*3ab0*/  IABS R171, R174 ;  /* 0x000000ae00ab7213 */ /* 0x000fe20000000000 */
[----:B------:R-:W-:Y:S01]  /*3ac0*/  IMAD.HI.U32 R3, R250, R15, RZ ;  /* 0x0000000ffa037227 */ /* 0x000fe200078e00ff */
[----:B------:R-:W-:Y:S02]  /*3ad0*/  IABS R173, R175 ;  /* 0x000000af00ad7213 */ /* 0x000fe40000000000 */
        /* <DEDUP_REMOVED lines=10> */
[----:B------:R-:W-:Y:S01]  /*3b80*/  ISETP.GT.U32.AND P3, PT, R206, R8, PT ;  /* 0x00000008ce00720c */ /* 0x000fe20003f64070 */
[----:B------:R-:W-:Y:S01]  /*3b90*/  IMAD.HI.U32 R3, R250, R13, RZ ;  /* 0x0000000dfa037227 */ /* 0x000fe200078e00ff */
[----:B------:R-:W-:-:S02]  /*3ba0*/  LOP3.LUT R184, R0, 0xe3, R205, 0xfe, !PT ;  /* 0x000000e300b87812 */ /* 0x000fc400078efecd */
[----:B------:R-:W-:Y:S01]  /*3bb0*/  ISETP.GT.U32.AND P5, PT, R206, R10, PT ;  /* 0x0000000ace00720c */ /* 0x000fe20003fa4070 */
[----:B------:R-:W-:Y:S01]  /*3bc0*/  IMAD.HI.U32 R4, R250, R15, RZ ;  /* 0x0000000ffa047227 */ /* 0x000fe200078e00ff */
[C-C-:B------:R-:W-:Y:S02]  /*3bd0*/  LOP3.LUT R187, R0.reuse, 0xe4, R205.reuse, 0xfe, !PT ;  /* 0x000000e400bb7812 */ /* 0x140fe400078efecd */
[C---:B------:R-:W-:Y:S01]  /*3be0*/  LOP3.LUT R190, R0.reuse, 0xe5, R205, 0xfe, !PT ;  /* 0x000000e500be7812 */ /* 0x040fe200078efecd */
[----:B------:R-:W-:Y:S01]  /*3bf0*/  IMAD.MOV R3, RZ, RZ, -R3 ;  /* 0x000000ffff037224 */ /* 0x000fe200078e0a03 */
[C-C-:B------:R-:W-:Y:S01]  /*3c00*/  LOP3.LUT R188, R0.reuse, 0xe7, R205.reuse, 0xfe, !PT ;  /* 0x000000e700bc7812 */ /* 0x140fe200078efecd */
[----:B------:R-:W-:Y:S01]  /*3c10*/  IMAD.MOV R4, RZ, RZ, -R4 ;  /* 0x000000ffff047224 */ /* 0x000fe200078e0a04 */
[----:B------:R-:W-:Y:S01]  /*3c20*/  LOP3.LUT R189, R0, 0xe6, R205, 0xfe, !PT ;  /* 0x000000e600bd7812 */ /* 0x000fe200078efecd */
[----:B------:R-:W-:Y:S01]  /*3c30*/  IMAD R12, R206, R3, R13 ;  /* 0x00000003ce0c7224 */ /* 0x000fe200078e020d */
[----:B------:R-:W-:Y:S01]  /*3c40*/  IABS R185, R188 ;  /* 0x000000bc00b97213 */ /* 0x000fe20000000000 */
[--C-:B------:R-:W-:Y:S01]  /*3c50*/  @!P2 IMAD.IADD R9, R9, 0x1, -R206.reuse ;  /* 0x000000010909a824 */ /* 0x100fe200078e0ace */
[----:B------:R-:W-:Y:S01]  /*3c60*/  LOP3.LUT R200, R0, 0xf1, R205, 0xfe, !PT ;  /* 0x000000f100c87812 */ /* 0x000fe200078efecd */
[--C-:B------:R-:W-:Y:S01]  /*3c70*/  @!P3 IMAD.IADD R8, R8, 0x1, -R206.reuse ;  /* 0x000000010808b824 */ /* 0x100fe200078e0ace */
[C---:B------:R-:W-:Y:S01]  /*3c80*/  ISETP.GT.U32.AND P3, PT, R206.reuse, R11, PT ;  /* 0x0000000bce00720c */ /* 0x040fe20003f64070 */
[C---:B------:R-:W-:Y:S01]  /*3c90*/  IMAD R13, R206.reuse, R4, R15 ;  /* 0x00000004ce0d7224 */ /* 0x040fe200078e020f */
[----:B------:R-:W-:Y:S01]  /*3ca0*/  ISETP.GT.U32.AND P2, PT, R206, R9, PT ;  /* 0x00000009ce00720c */ /* 0x000fe20003f44070 */
[----:B------:R-:W-:Y:S01]  /*3cb0*/  @!P5 IMAD.IADD R10, R10, 0x1, -R206 ;  /* 0x000000010a0ad824 */ /* 0x000fe200078e0ace */
[----:B------:R-:W-:Y:S01]  /*3cc0*/  IABS R196, R200 ;  /* 0x000000c800c47213 */ /* 0x000fe20000000000 */
[----:B------:R-:W-:Y:S01]  /*3cd0*/  IMAD.MOV.U32 R15, RZ, RZ, R14 ;  /* 0x000000ffff0f7224 */ /* 0x000fe200078e000e */
[----:B------:R-:W-:Y:S01]  /*3ce0*/  ISETP.GT.U32.AND P5, PT, R206, R13, PT ;  /* 0x0000000dce00720c */ /* 0x000fe20003fa4070 */
[----:B------:R-:W-:Y:S01]  /*3cf0*/  @!P1 IMAD.MOV R8, RZ, RZ, -R8 ;  /* 0x000000ffff089224 */ /* 0x000fe200078e0a08 */
[--C-:B------:R-:W-:Y:S01]  /*3d00*/  LOP3.LUT R201, R0, 0xf2, R205.reuse, 0xfe, !PT ;  /* 0x000000f200c97812 */ /* 0x100fe200078efecd */
[----:B------:R-:W-:Y:S01]  /*3d10*/  IMAD.HI.U32 R3, R250, R15, RZ ;  /* 0x0000000ffa037227 */ /* 0x000fe200078e00ff */
[----:B------:R-:W-:-:S02]  /*3d20*/  LOP3.LUT R203, R0, 0xf5, R205, 0xfe, !PT ;  /* 0x000000f500cb7812 */ /* 0x000fc400078efecd */
[----:B------:R-:W-:Y:S01]  /*3d30*/  LOP3.LUT R204, R0, 0xf4, R205, 0xfe, !PT ;  /* 0x000000f400cc7812 */ /* 0x000fe200078efecd */
[--C-:B------:R-:W-:Y:S01]  /*3d40*/  @!P3 IMAD.IADD R11, R11, 0x1, -R206.reuse ;  /* 0x000000010b0bb824 */ /* 0x100fe200078e0ace */
[----:B------:R-:W-:Y:S01]  /*3d50*/  ISETP.GE.AND P3, PT, R16, RZ, PT ;  /* 0x000000ff1000720c */ /* 0x000fe20003f66270 */
[--C-:B------:R-:W-:Y:S01]  /*3d60*/  @!P2 IMAD.IADD R9, R9, 0x1, -R206.reuse ;  /* 0x000000010909a824 */ /* 0x100fe200078e0ace */
[C---:B------:R-:W-:Y:S01]  /*3d70*/  ISETP.GT.U32.AND P2, PT, R206.reuse, R12, PT ;  /* 0x0000000cce00720c */ /* 0x040fe20003f44070 */
[----:B------:R-:W-:Y:S01]  /*3d80*/  IMAD.MOV R3, RZ, RZ, -R3 ;  /* 0x000000ffff037224 */ /* 0x000fe200078e0a03 */
[C---:B------:R-:W-:Y:S01]  /*3d90*/  ISETP.GT.U32.AND P1, PT, R206.reuse, R11, PT ;  /* 0x0000000bce00720c */ /* 0x040fe20003f24070 */
[----:B------:R-:W-:Y:S01]  /*3da0*/  @!P5 IMAD.IADD R13, R13, 0x1, -R206 ;  /* 0x000000010d0dd824 */ /* 0x000fe200078e0ace */
[----:B------:R-:W-:Y:S01]  /*3db0*/  IABS R252, R203 ;  /* 0x000000cb00fc7213 */ /* 0x000fe20000000000 */
[----:B------:R-:W-:Y:S01]  /*3dc0*/  IMAD R14, R206, R3, R15 ;  /* 0x00000003ce0e7224 */ /* 0x000fe200078e020f */
[----:B------:R-:W-:Y:S01]  /*3dd0*/  LOP3.LUT R207, R0, 0xf3, R205, 0xfe, !PT ;  /* 0x000000f300cf7812 */ /* 0x000fe200078efecd */
[----:B------:R-:W-:Y:S01]  /*3de0*/  IMAD.HI.U32 R4, R250, R17, RZ ;  /* 0x00000011fa047227 */ /* 0x000fe200078e00ff */
[----:B------:R-:W-:-:S02]  /*3df0*/  ISETP.GT.U32.AND P5, PT, R206, R13, PT ;  /* 0x0000000dce00720c */ /* 0x000fc40003fa4070 */
[--C-:B-1----:R-:W-:Y:S01]  /*3e00*/  LOP3.LUT R237, R0, 0xfa, R205.reuse, 0xfe, !PT ;  /* 0x000000fa00ed7812 */ /* 0x102fe200078efecd */
[----:B------:R-:W-:Y:S01]  /*3e10*/  IMAD.HI.U32 R3, R250, R19, RZ ;  /* 0x00000013fa037227 */ /* 0x000fe200078e00ff */
[----:B------:R-:W-:-:S03]  /*3e20*/  LOP3.LUT R236, R0, 0xfb, R205, 0xfe, !PT ;  /* 0x000000fb00ec7812 */ /* 0x000fc600078efecd */
[----:B------:R-:W-:Y:S02]  /*3e30*/  IMAD.MOV R4, RZ, RZ, -R4 ;  /* 0x000000ffff047224 */ /* 0x000fe400078e0a04 */
[----:B------:R-:W-:Y:S02]  /*3e40*/  IMAD.MOV R3, RZ, RZ, -R3 ;  /* 0x000000ffff037224 */ /* 0x000fe400078e0a03 */
[--C-:B------:R-:W-:Y:S01]  /*3e50*/  @!P2 IMAD.IADD R12, R12, 0x1, -R206.reuse ;  /* 0x000000010c0ca824 */ /* 0x100fe200078e0ace */
[----:B------:R-:W-:Y:S01]  /*3e60*/  ISETP.GE.AND P2, PT, R18, RZ, PT ;  /* 0x000000ff1200720c */ /* 0x000fe20003f46270 */
[C---:B------:R-:W-:Y:S02]  /*3e70*/  IMAD R15, R206.reuse, R4, R17 ;  /* 0x00000004ce0f7224 */ /* 0x040fe400078e0211 */
[--C-:B------:R-:W-:Y:S01]  /*3e80*/  @!P1 IMAD.IADD R11, R11, 0x1, -R206.reuse ;  /* 0x000000010b0b9824 */ /* 0x100fe200078e0ace */
[C---:B------:R-:W-:Y:S01]  /*3e90*/  ISETP.GT.U32.AND P1, PT, R206.reuse, R14, PT ;  /* 0x0000000ece00720c */ /* 0x040fe20003f24070 */
[C---:B------:R-:W-:Y:S01]  /*3ea0*/  IMAD R16, R206.reuse, R3, R19 ;  /* 0x00000003ce107224 */ /* 0x040fe200078e0213 */
[----:B------:R-:W-:Y:S01]  /*3eb0*/  IABS R19, R24 ;  /* 0x0000001800137213 */ /* 0x000fe20000000000 */
[----:B------:R-:W-:Y:S01]  /*3ec0*/  @!P4 IMAD.MOV R9, RZ, RZ, -R9 ;  /* 0x000000ffff09c224 */ /* 0x000fe200078e0a09 */
[C---:B------:R-:W-:Y:S01]  /*3ed0*/  ISETP.GT.U32.AND P4, PT, R206.reuse, R12, PT ;  /* 0x0000000cce00720c */ /* 0x040fe20003f84070 */
[----:B------:R-:W-:Y:S01]  /*3ee0*/  @!P6 IMAD.MOV R11, RZ, RZ, -R11 ;  /* 0x000000ffff0be224 */ /* 0x000fe200078e0a0b */
[C---:B------:R-:W-:Y:S01]  /*3ef0*/  ISETP.GT.U32.AND P6, PT, R206.reuse, R15, PT ;  /* 0x0000000fce00720c */ /* 0x040fe20003fc4070 */
[----:B------:R-:W-:Y:S01]  /*3f00*/  @!P5 IMAD.IADD R13, R13, 0x1, -R206 ;  /* 0x000000010d0dd824 */ /* 0x000fe200078e0ace */
[----:B------:R-:W-:Y:S01]  /*3f10*/  ISETP.GT.U32.AND P5, PT, R206, R16, PT ;  /* 0x00000010ce00720c */ /* 0x000fe20003fa4070 */
[----:B------:R-:W-:Y:S01]  /*3f20*/  @!P0 IMAD.MOV R10, RZ, RZ, -R10 ;  /* 0x000000ffff0a8224 */ /* 0x000fe200078e0a0a */
[----:B------:R-:W-:Y:S01]  /*3f30*/  ISETP.GE.AND P0, PT, R20, RZ, PT ;  /* 0x000000ff1400720c */ /* 0x000fe20003f06270 */
[----:B------:R-:W-:Y:S01]  /*3f40*/  @!P2 IMAD.MOV R13, RZ, RZ, -R13 ;  /* 0x000000ffff0da224 */ /* 0x000fe200078e0a0d */
[----:B------:R-:W-:Y:S01]  /*3f50*/  LOP3.LUT R20, R0, 0x41, R205, 0xfe, !PT ;  /* 0x0000004100147812 */ /* 0x000fe200078efecd */
[----:B------:R-:W-:Y:S01]  /*3f60*/  @!P1 IMAD.IADD R14, R14, 0x1, -R206 ;  /* 0x000000010e0e9824 */ /* 0x000fe200078e0ace */
[----:B------:R-:W-:-:S02]  /*3f70*/  ISETP.GE.AND P1, PT, R22, RZ, PT ;  /* 0x000000ff1600720c */ /* 0x000fc40003f26270 */
[----:B------:R-:W-:Y:S01]  /*3f80*/  IABS R17, R20 ;  /* 0x0000001400117213 */ /* 0x000fe20000000000 */
[--C-:B------:R-:W-:Y:S01]  /*3f90*/  @!P4 IMAD.IADD R12, R12, 0x1, -R206.reuse ;  /* 0x000000010c0cc824 */ /* 0x100fe200078e0ace */
[----:B------:R-:W-:Y:S01]  /*3fa0*/  LOP3.LUT R22, R0, 0x43, R205, 0xfe, !PT ;  /* 0x0000004300167812 */ /* 0x000fe200078efecd */
[--C-:B------:R-:W-:Y:S01]  /*3fb0*/  @!P6 IMAD.IADD R15, R15, 0x1, -R206.reuse ;  /* 0x000000010f0fe824 */ /* 0x100fe200078e0ace */
[----:B------:R-:W-:Y:S01]  /*3fc0*/  ISETP.GT.U32.AND P6, PT, R206, R14, PT ;  /* 0x0000000ece00720c */ /* 0x000fe20003fc4070 */
[----:B------:R-:W-:Y:S01]  /*3fd0*/  @!P5 IMAD.IADD R16, R16, 0x1, -R206 ;  /* 0x000000011010d824 */ /* 0x000fe200078e0ace */
[----:B------:R-:W-:Y:S01]  /*3fe0*/  ISETP.GE.AND P4, PT, R21, RZ, PT ;  /* 0x000000ff1500720c */ /* 0x000fe20003f86270 */
[----:B------:R-:W-:Y:S01]  /*3ff0*/  IMAD.HI.U32 R3, R250, R17, RZ ;  /* 0x00000011fa037227 */ /* 0x000fe200078e00ff */
[----:B------:R-:W-:Y:S02]  /*4000*/  IABS R21, R22 ;  /* 0x0000001600157213 */ /* 0x000fe40000000000 */
[C---:B------:R-:W-:Y:S01]  /*4010*/  ISETP.GT.U32.AND P5, PT, R206.reuse, R15, PT ;  /* 0x0000000fce00720c */ /* 0x040fe20003fa4070 */
[----:B------:R-:W-:Y:S01]  /*4020*/  @!P3 IMAD.MOV R12, RZ, RZ, -R12 ;  /* 0x000000ffff0cb224 */ /* 0x000fe200078e0a0c */
[----:B------:R-:W-:Y:S01]  /*4030*/  ISETP.GT.U32.AND P3, PT, R206, R16, PT ;  /* 0x00000010ce00720c */ /* 0x000fe20003f64070 */
[----:B------:R-:W-:-:S02]  /*4040*/  IMAD.MOV R4, RZ, RZ, -R3 ;  /* 0x000000ffff047224 */ /* 0x000fc400078e0a03 */
[----:B------:R-:W-:-:S04]  /*4050*/  IMAD.HI.U32 R3, R250, R19, RZ ;  /* 0x00000013fa037227 */ /* 0x000fc800078e00ff */
[----:B------:R-:W-:Y:S02]  /*4060*/  IMAD R17, R206, R4, R17 ;  /* 0x00000004ce117224 */ /* 0x000fe400078e0211 */
[----:B------:R-:W-:Y:S02]  /*4070*/  IMAD.MOV R3, RZ, RZ, -R3 ;  /* 0x000000ffff037224 */ /* 0x000fe400078e0a03 */
[--C-:B------:R-:W-:Y:S01]  /*4080*/  @!P6 IMAD.IADD R14, R14, 0x1, -R206.reuse ;  /* 0x000000010e0ee824 */ /* 0x100fe200078e0ace */
[C---:B------:R-:W-:Y:S01]  /*4090*/  ISETP.GT.U32.AND P6, PT, R206.reuse, R17, PT ;  /* 0x00000011ce00720c */ /* 0x040fe20003fc4070 */
[----:B------:R-:W-:Y:S02]  /*40a0*/  IMAD R18, R206, R3, R19 ;  /* 0x00000003ce127224 */ /* 0x000fe400078e0213 */
[----:B------:R-:W-:Y:S02]  /*40b0*/  @!P3 IMAD.IADD R16, R16, 0x1, -R206 ;  /* 0x000000011010b824 */ /* 0x000fe400078e0ace */
[----:B------:R-:W-:Y:S01]  /*40c0*/  IMAD.HI.U32 R3, R250, R21, RZ ;  /* 0x00000015fa037227 */ /* 0x000fe200078e00ff */
[----:B------:R-:W-:-:S03]  /*40d0*/  ISETP.GT.U32.AND P3, PT, R206, R18, PT ;  /* 0x00000012ce00720c */ /* 0x000fc60003f64070 */
[----:B------:R-:W-:-:S04]  /*40e0*/  IMAD.HI.U32 R4, R250, R23, RZ ;  /* 0x00000017fa047227 */ /* 0x000fc800078e00ff */
[----:B------:R-:W-:Y:S02]  /*40f0*/  IMAD.MOV R3, RZ, RZ, -R3 ;  /* 0x000000ffff037224 */ /* 0x000fe400078e0a03 */
[----:B------:R-:W-:Y:S01]  /*4100*/  @!P6 IMAD.IADD R17, R17, 0x1, -R206 ;  /* 0x000000011111e824 */ /* 0x000fe200078e0ace */
[----:B------:R-:W-:Y:S01]  /*4110*/  ISETP.GE.AND P6, PT, R24, RZ, PT ;  /* 0x000000ff1800720c */ /* 0x000fe20003fc6270 */
[----:B------:R-:W-:Y:S01]  /*4120*/  IMAD.MOV R4, RZ, RZ, -R4 ;  /* 0x000000ffff047224 */ /* 0x000fe200078e0a04 */
[----:B------:R-:W-:Y:S01]  /*4130*/  LOP3.LUT R24, R0, 0x46, R205, 0xfe, !PT ;  /* 0x0000004600187812 */ /* 0x000fe200078efecd */
[----:B------:R-:W-:Y:S01]  /*4140*/  IMAD R19, R206, R3, R21 ;  /* 0x00000003ce137224 */ /* 0x000fe200078e0215 */
[----:B------:R-:W-:Y:S01]  /*4150*/  IABS R21, R26 ;  /* 0x0000001a00157213 */ /* 0x000fe20000000000 */
[--C-:B------:R-:W-:Y:S01]  /*4160*/  @!P3 IMAD.IADD R18, R18, 0x1, -R206.reuse ;  /* 0x000000011212b824 */ /* 0x100fe200078e0ace */
[----:B------:R-:W-:Y:S01]  /*4170*/  ISETP.GT.U32.AND P3, PT, R206, R17, PT ;  /* 0x00000011ce00720c */ /* 0x000fe20003f64070 */
[----:B------:R-:W-:Y:S01]  /*4180*/  @!P5 IMAD.IADD R15, R15, 0x1, -R206 ;  /* 0x000000010f0fd824 */ /* 0x000fe200078e0ace */
[----:B------:R-:W-:Y:S01]  /*4190*/  ISETP.GE.AND P5, PT, R20, RZ, PT ;  /* 0x000000ff1400720c */ /* 0x000fe20003fa6270 */
[----:B------:R-:W-:Y:S01]  /*41a0*/  IMAD R20, R206, R4, R23 ;  /* 0x00000004ce147224 */ /* 0x000fe200078e0217 */
[----:B------:R-:W-:Y:S01]  /*41b0*/  IABS R23, R24 ;  /* 0x0000001800177213 */ /* 0x000fe20000000000 */
[----:B------:R-:W-:Y:S01]  /*41c0*/  IMAD.HI.U32 R3, R250, R21, RZ ;  /* 0x00000015fa037227 */ /* 0x000fe200078e00ff */
[----:B------:R-:W-:-:S03]  /*41d0*/  ISETP.GT.U32.AND P2, PT, R206, R18, PT ;  /* 0x00000012ce00720c */ /* 0x000fc60003f44070 */
[----:B------:R-:W-:Y:S01]  /*41e0*/  @!P4 IMAD.MOV R15, RZ, RZ, -R15 ;  /* 0x000000ffff0fc224 */ /* 0x000fe200078e0a0f */
[----:B------:R-:W-:Y:S01]  /*41f0*/  ISETP.GT.U32.AND P4, PT, R206, R20, PT ;  /* 0x00000014ce00720c */ /* 0x000fe20003f84070 */
[----:B------:R-:W-:-:S04]  /*4200*/  IMAD.HI.U32 R4, R250, R23, RZ ;  /* 0x00000017fa047227 */ /* 0x000fc800078e00ff */
[----:B------:R-:W-:Y:S02]  /*4210*/  IMAD.MOV R3, RZ, RZ, -R3 ;  /* 0x000000ffff037224 */ /* 0x000fe400078e0a03 */
[----:B------:R-:W-:Y:S01]  /*4220*/  @!P3 IMAD.IADD R17, R17, 0x1, -R206 ;  /* 0x000000011111b824 */ /* 0x000fe200078e0ace */
[----:B------:R-:W-:Y:S01]  /*4230*/  ISETP.GE.AND P3, PT, R25, RZ, PT ;  /* 0x000000ff1900720c */ /* 0x000fe20003f66270 */
[----:B------:R-:W-:Y:S02]  /*4240*/  IMAD.MOV R4, RZ, RZ, -R4 ;  /* 0x000000ffff047224 */ /* 0x000fe400078e0a04 */
[C---:B------:R-:W-:Y:S02]  /*4250*/  IMAD R21, R206.reuse, R3, R21 ;  /* 0x00000003ce157224 */ /* 0x040fe400078e0215 */
[----:B------:R-:W-:Y:S01]  /*4260*/  @!P0 IMAD.MOV R14, RZ, RZ, -R14 ;  /* 0x000000ffff0e8224 */ /* 0x000fe200078e0a0e */
[----:B------:R-:W-:Y:S01]  /*4270*/  ISETP.GT.U32.AND P0, PT, R206, R19, PT ;  /* 0x00000013ce00720c */ /* 0x000fe20003f04070 */
[----:B------:R-:W-:Y:S01]  /*4280*/  @!P1 IMAD.MOV R16, RZ, RZ, -R16 ;  /* 0x000000ffff109224 */ /* 0x000fe200078e0a10 */
[----:B------:R-:W-:Y:S01]  /*4290*/  ISETP.GE.AND P1, PT, R22, RZ, PT ;  /* 0x000000ff1600720c */ /* 0x000fe20003f26270 */
[--C-:B------:R-:W-:Y:S01]  /*42a0*/  @!P2 IMAD.IADD R18, R18, 0x1, -R206.reuse ;  /* 0x000000011212a824 */ /* 0x100fe200078e0ace */
[----:B------:R-:W-:Y:S01]  /*42b0*/  ISETP.GE.AND P2, PT, R26, RZ, PT ;  /* 0x000000ff1a00720c */ /* 0x000fe20003f46270 */
[----:B------:R-:W-:Y:S01]  /*42c0*/  IMAD R22, R206, R4, R23 ;  /* 0x00000004ce167224 */ /* 0x000fe200078e0217 */
[----:B------:R-:W-:Y:S01]  /*42d0*/  LOP3.LUT R4, R0, 0x47, R205, 0xfe, !PT ;  /* 0x0000004700047812 */ /* 0x000fe200078efecd */
[----:B------:R-:W-:Y:S01]  /*42e0*/  @!P5 IMAD.MOV R17, RZ, RZ, -R17 ;  /* 0x000000ffff11d224 */ /* 0x000fe200078e0a11 */
[----:B------:R-:W-:Y:S01]  /*42f0*/  ISETP.GT.U32.AND P5, PT, R206, R21, PT ;  /* 0x00000015ce00720c */ /* 0x000fe20003fa4070 */
[----:B------:R-:W-:Y:S01]  /*4300*/  @!P4 IMAD.IADD R20, R20, 0x1, -R206 ;  /* 0x000000011414c824 */ /* 0x000fe200078e0ace */
[----:B------:R-:W-:Y:S01]  /*4310*/  LOP3.LUT R26, R0, 0x48, R205, 0xfe, !PT ;  /* 0x00000048001a7812 */ /* 0x000fe200078efecd */
[----:B------:R-:W-:Y:S01]  /*4320*/  @!P6 IMAD.MOV R18, RZ, RZ, -R18 ;  /* 0x000000ffff12e224 */ /* 0x000fe200078e0a12 */
[C---:B------:R-:W-:Y:S01]  /*4330*/  ISETP.GT.U32.AND P6, PT, R206.reuse, R22, PT ;  /* 0x00000016ce00720c */ /* 0x040fe20003fc4070 */
[----:B------:R-:W-:Y:S01]  /*4340*/  @!P0 IMAD.IADD R19, R19, 0x1, -R206 ;  /* 0x0000000113138824 */ /* 0x000fe200078e0ace */
[----:B------:R-:W-:-:S02]  /*4350*/  ISETP.GT.U32.AND P4, PT, R206, R20, PT ;  /* 0x00000014ce00720c */ /* 0x000fc40003f84070 */
[----:B------:R-:W-:Y:S02]  /*4360*/  IABS R23, R4 ;  /* 0x0000000400177213 */ /* 0x000fe40000000000 */
[----:B------:R-:W-:Y:S02]  /*4370*/  ISETP.GT.U32.AND P0, PT, R206, R19, PT ;  /* 0x00000013ce00720c */ /* 0x000fe40003f04070 */
[----:B------:R-:W-:Y:S01]  /*4380*/  IABS R25, R26 ;  /* 0x0000001a00197213 */ /* 0x000fe20000000000 */
[----:B------:R-:W-:Y:S02]  /*4390*/  @!P5 IMAD.IADD R21, R21, 0x1, -R206 ;  /* 0x000000011515d824 */ /* 0x000fe400078e0ace */
[----:B------:R-:W-:-:S03]  /*43a0*/  IMAD.HI.U32 R3, R250, R23, RZ ;  /* 0x00000017fa037227 */ /* 0x000fc600078e00ff */
[----:B------:R-:W-:Y:S01]  /*43b0*/  ISETP.GT.U32.AND P5, PT, R206, R21, PT ;  /* 0x00000015ce00720c */ /* 0x000fe20003fa4070 */
[--C-:B------:R-:W-:Y:S02]  /*43c0*/  @!P6 IMAD.IADD R22, R22, 0x1, -R206.reuse ;  /* 0x000000011616e824 */ /* 0x100fe400078e0ace */
[----:B------:R-:W-:Y:S01]  /*43d0*/  @!P4 IMAD.IADD R20, R20, 0x1, -R206 ;  /* 0x000000011414c824 */ /* 0x000fe200078e0ace */
[----:B------:R-:W-:Y:S01]  /*43e0*/  ISETP.GE.AND P4, PT, R4, RZ, PT ;  /* 0x000000ff0400720c */ /* 0x000fe20003f86270 */
[----:B------:R-:W-:Y:S01]  /*43f0*/  IMAD.HI.U32 R4, R250, R25, RZ ;  /* 0x00000019fa047227 */ /* 0x000fe200078e00ff */
[----:B------:R-:W-:-:S03]  /*4400*/  ISETP.GT.U32.AND P6, PT, R206, R22, PT ;  /* 0x00000016ce00720c */ /* 0x000fc60003fc4070 */
[----:B------:R-:W-:Y:S02]  /*4410*/  IMAD.MOV R3, RZ, RZ, -R3 ;  /* 0x000000ffff037224 */ /* 0x000fe400078e0a03 */
[----:B------:R-:W-:Y:S02]  /*4420*/  IMAD.MOV R4, RZ, RZ, -R4 ;  /* 0x000000ffff047224 */ /* 0x000fe400078e0a04 */
[----:B------:R-:W-:Y:S02]  /*4430*/  IMAD R23, R206, R3, R23 ;  /* 0x00000003ce177224 */ /* 0x000fe400078e0217 */
[--C-:B------:R-:W-:Y:S01]  /*4440*/  @!P0 IMAD.IADD R19, R19, 0x1, -R206.reuse ;  /* 0x0000000113138824 */ /* 0x100fe200078e0ace */
[----:B------:R-:W-:Y:S01]  /*4450*/  ISETP.GE.AND P0, PT, R24, RZ, PT ;  /* 0x000000ff1800720c */ /* 0x000fe20003f06270 */
[C---:B------:R-:W-:Y:S02]  /*4460*/  IMAD R24, R206.reuse, R4, R25 ;  /* 0x00000004ce187224 */ /* 0x040fe400078e0219 */
[--C-:B------:R-:W-:Y:S01]  /*4470*/  @!P5 IMAD.IADD R21, R21, 0x1, -R206.reuse ;  /* 0x000000011515d824 */ /* 0x100fe200078e0ace */
[----:B------:R-:W-:Y:S01]  /*4480*/  ISETP.GT.U32.AND P5, PT, R206, R23, PT ;  /* 0x00000017ce00720c */ /* 0x000fe20003fa4070 */
[----:B------:R-:W-:Y:S01]  /*4490*/  @!P6 IMAD.IADD R22, R22, 0x1, -R206 ;  /* 0x000000011616e824 */ /* 0x000fe200078e0ace */
[----:B------:R-:W-:Y:S01]  /*44a0*/  ISETP.GT.U32.AND P6, PT, R206, R24, PT ;  /* 0x00000018ce00720c */ /* 0x000fe20003fc4070 */
[----:B------:R-:W-:-:S04]  /*44b0*/  IMAD.HI.U32 R3, R250, R27, RZ ;  /* 0x0000001bfa037227 */ /* 0x000fc800078e00ff */
[----:B------:R-:W-:Y:S02]  /*44c0*/  IMAD.MOV R3, RZ, RZ, -R3 ;  /* 0x000000ffff037224 */ /* 0x000fe400078e0a03 */
[----:B------:R-:W-:-:S04]  /*44d0*/  IMAD.HI.U32 R4, R250, R31, RZ ;  /* 0x0000001ffa047227 */ /* 0x000fc800078e00ff */
[--C-:B------:R-:W-:Y:S02]  /*44e0*/  @!P5 IMAD.IADD R23, R23, 0x1, -R206.reuse ;  /* 0x000000011717d824 */ /* 0x100fe400078e0ace */
[----:B------:R-:W-:Y:S01]  /*44f0*/  IMAD R25, R206, R3, R27 ;  /* 0x00000003ce197224 */ /* 0x000fe200078e021b */
[----:B------:R-:W-:Y:S01]  /*4500*/  IABS R27, R33 ;  /* 0x00000021001b7213 */ /* 0x000fe20000000000 */
[----:B------:R-:W-:Y:S01]  /*4510*/  @!P6 IMAD.IADD R24, R24, 0x1, -R206 ;  /* 0x000000011818e824 */ /* 0x000fe200078e0ace */
[----:B------:R-:W-:Y:S01]  /*4520*/  ISETP.GT.U32.AND P6, PT, R206, R23, PT ;  /* 0x00000017ce00720c */ /* 0x000fe20003fc4070 */
[----:B------:R-:W-:Y:S01]  /*4530*/  IMAD.HI.U32 R3, R250, R29, RZ ;  /* 0x0000001dfa037227 */ /* 0x000fe200078e00ff */
[----:B------:R-:W-:-:S03]  /*4540*/  ISETP.GT.U32.AND P5, PT, R206, R25, PT ;  /* 0x00000019ce00720c */ /* 0x000fc60003fa4070 */
[----:B------:R-:W-:Y:S02]  /*4550*/  IMAD.MOV R3, RZ, RZ, -R3 ;  /* 0x000000ffff037224 */ /* 0x000fe400078e0a03 */
[----:B------:R-:W-:Y:S01]  /*4560*/  @!P1 IMAD.MOV R19, RZ, RZ, -R19 ;  /* 0x000000ffff139224 */ /* 0x000fe200078e0a13 */
[----:B------:R-:W-:Y:S01]  /*4570*/  ISETP.GE.AND P1, PT, R26, RZ, PT ;  /* 0x000000ff1a00720c */ /* 0x000fe20003f26270 */
[C---:B------:R-:W-:Y:S01]  /*4580*/  IMAD R26, R206.reuse, R3, R29 ;  /* 0x00000003ce1a7224 */ /* 0x040fe200078e021d */
[----:B------:R-:W-:Y:S01]  /*4590*/  IABS R3, R34 ;  /* 0x0000002200037213 */ /* 0x000fe20000000000 */
[----:B------:R-:W-:Y:S02]  /*45a0*/  IMAD.MOV R4, RZ, RZ, -R4 ;  /* 0x000000ffff047224 */ /* 0x000fe400078e0a04 */
[----:B------:R-:W-:Y:S02]  /*45b0*/  IMAD.MOV.U32 R29, RZ, RZ, R27 ;  /* 0x000000ffff1d7224 */ /* 0x000fe400078e001b */
[----:B------:R-:W-:-:S02]  /*45c0*/  IMAD R27, R206, R4, R31 ;  /* 0x00000004ce1b7224 */ /* 0x000fc400078e021f */
[----:B------:R-:W-:Y:S01]  /*45d0*/  @!P6 IMAD.IADD R23, R23, 0x1, -R206 ;  /* 0x000000011717e824 */ /* 0x000fe200078e0ace */
[----:B------:R-:W-:Y:S01]  /*45e0*/  ISETP.GT.U32.AND P6, PT, R206, R26, PT ;  /* 0x0000001ace00720c */ /* 0x000fe20003fc4070 */
[----:B------:R-:W-:Y:S02]  /*45f0*/  IMAD.MOV.U32 R31, RZ, RZ, R3 ;  /* 0x000000ffff1f7224 */ /* 0x000fe400078e0003 */
[----:B------:R-:W-:-:S04]  /*4600*/  IMAD.HI.U32 R3, R250, R29, RZ ;  /* 0x0000001dfa037227 */ /* 0x000fc800078e00ff */
[----:B------:R-:W-:Y:S02]  /*4610*/  IMAD.MOV R3, RZ, RZ, -R3 ;  /* 0x000000ffff037224 */ /* 0x000fe400078e0a03 */
[----:B------:R-:W-:Y:S01]  /*4620*/  @!P3 IMAD.MOV R20, RZ, RZ, -R20 ;  /* 0x000000ffff14b224 */ /* 0x000fe200078e0a14 */
[----:B------:R-:W-:Y:S01]  /*4630*/  ISETP.GE.AND P3, PT, R28, RZ, PT ;  /* 0x000000ff1c00720c */ /* 0x000fe20003f66270 */
[----:B------:R-:W-:Y:S01]  /*4640*/  @!P2 IMAD.MOV R21, RZ, RZ, -R21 ;  /* 0x000000ffff15a224 */ /* 0x000fe200078e0a15 */
[C---:B------:R-:W-:Y:S01]  /*4650*/  ISETP.GT.U32.AND P2, PT, R206.reuse, R24, PT ;  /* 0x00000018ce00720c */ /* 0x040fe20003f44070 */
[C---:B------:R-:W-:Y:S02]  /*4660*/  IMAD R28, R206.reuse, R3, R29 ;  /* 0x00000003ce1c7224 */ /* 0x040fe400078e021d */
[----:B------:R-:W-:Y:S01]  /*4670*/  @!P4 IMAD.MOV R23, RZ, RZ, -R23 ;  /* 0x000000ffff17c224 */ /* 0x000fe200078e0a17 */
[----:B------:R-:W-:Y:S01]  /*4680*/  ISETP.GT.U32.AND P4, PT, R206, R27, PT ;  /* 0x0000001bce00720c */ /* 0x000fe20003f84070 */
[----:B------:R-:W-:Y:S01]  /*4690*/  @!P6 IMAD.IADD R26, R26, 0x1, -R206 ;  /* 0x000000011a1ae824 */ /* 0x000fe200078e0ace */
[----:B------:R-:W-:Y:S01]  /*46a0*/  ISETP.GT.U32.AND P6, PT, R206, R28, PT ;  /* 0x0000001cce00720c */ /* 0x000fe20003fc4070 */
[----:B------:R-:W-:-:S04]  /*46b0*/  IMAD.HI.U32 R4, R250, R31, RZ ;  /* 0x0000001ffa047227 */ /* 0x000fc800078e00ff */
[----:B------:R-:W-:Y:S02]  /*46c0*/  IMAD.MOV R4, RZ, RZ, -R4 ;  /* 0x000000ffff047224 */ /* 0x000fe400078e0a04 */
[--C-:B------:R-:W-:Y:S01]  /*46d0*/  @!P2 IMAD.IADD R24, R24, 0x1, -R206.reuse ;  /* 0x000000011818a824 */ /* 0x100fe200078e0ace */
[----:B------:R-:W-:Y:S01]  /*46e0*/  ISETP.GE.AND P2, PT, R32, RZ, PT ;  /* 0x000000ff2000720c */ /* 0x000fe20003f46270 */
[----:B------:R-:W-:Y:S01]  /*46f0*/  IMAD R29, R206, R4, R31 ;  /* 0x00000004ce1d7224 */ /* 0x000fe200078e021f */
[----:B------:R-:W-:Y:S01]  /*4700*/  LOP3.LUT R32, R0, 0x4e, R205, 0xfe, !PT ;  /* 0x0000004e00207812 */ /* 0x000fe200078efecd */
[--C-:B------:R-:W-:Y:S01]  /*4710*/  @!P4 IMAD.IADD R27, R27, 0x1, -R206.reuse ;  /* 0x000000011b1bc824 */ /* 0x100fe200078e0ace */
[----:B------:R-:W-:Y:S01]  /*4720*/  ISETP.GT.U32.AND P4, PT, R206, R26, PT ;  /* 0x0000001ace00720c */ /* 0x000fe20003f84070 */
[--C-:B------:R-:W-:Y:S01]  /*4730*/  @!P6 IMAD.IADD R28, R28, 0x1, -R206.reuse ;  /* 0x000000011c1ce824 */ /* 0x100fe200078e0ace */
[----:B------:R-:W-:Y:S01]  /*4740*/  IABS R31, R32 ;  /* 0x00000020001f7213 */ /* 0x000fe20000000000 */
[----:B------:R-:W-:-:S02]  /*4750*/  @!P5 IMAD.IADD R25, R25, 0x1, -R206 ;  /* 0x000000011919d824 */ /* 0x000fc400078e0ace */
[----:B------:R-:W-:Y:S01]  /*4760*/  @!P0 IMAD.MOV R22, RZ, RZ, -R22 ;  /* 0x000000ffff168224 */ /* 0x000fe200078e0a16 */
[----:B------:R-:W-:Y:S01]  /*4770*/  ISETP.GT.U32.AND P6, PT, R206, R28, PT ;  /* 0x0000001cce00720c */ /* 0x000fe20003fc4070 */
[----:B------:R-:W-:Y:S01]  /*4780*/  IMAD.HI.U32 R3, R250, R31, RZ ;  /* 0x0000001ffa037227 */ /* 0x000fe200078e00ff */
[----:B------:R-:W-:Y:S02]  /*4790*/  ISETP.GT.U32.AND P5, PT, R206, R25, PT ;  /* 0x00000019ce00720c */ /* 0x000fe40003fa4070 */
[----:B------:R-:W-:Y:S01]  /*47a0*/  ISETP.GE.AND P0, PT, R30, RZ, PT ;  /* 0x000000ff1e00720c */ /* 0x000fe20003f06270 */
[----:B------:R-:W-:Y:S02]  /*47b0*/  IMAD.MOV R3, RZ, RZ, -R3 ;  /* 0x000000ffff037224 */ /* 0x000fe400078e0a03 */
[----:B------:R-:W-:Y:S01]  /*47c0*/  @!P4 IMAD.IADD R26, R26, 0x1, -R206 ;  /* 0x000000011a1ac824 */ /* 0x000fe200078e0ace */
[C---:B------:R-:W-:Y:S01]  /*47d0*/  ISETP.GT.U32.AND P4, PT, R206.reuse, R29, PT ;  /* 0x0000001dce00720c */ /* 0x040fe20003f84070 */
[----:B------:R-:W-:-:S02]  /*47e0*/  IMAD R30, R206, R3, R31 ;  /* 0x00000003ce1e7224 */ /* 0x000fc400078e021f */
[----:B------:R-:W-:Y:S01]  /*47f0*/  @!P1 IMAD.MOV R24, RZ, RZ, -R24 ;  /* 0x000000ffff189224 */ /* 0x000fe200078e0a18 */
[----:B------:R-:W-:Y:S01]  /*4800*/  ISETP.GT.U32.AND P1, PT, R206, R27, PT ;  /* 0x0000001bce00720c */ /* 0x000fe20003f24070 */
[--C-:B------:R-:W-:Y:S01]  /*4810*/  @!P6 IMAD.IADD R28, R28, 0x1, -R206.reuse ;  /* 0x000000011c1ce824 */ /* 0x100fe200078e0ace */
[----:B------:R-:W-:Y:S01]  /*4820*/  ISETP.GT.U32.AND P6, PT, R206, R30, PT ;  /* 0x0000001ece00720c */ /* 0x000fe20003fc4070 */
[----:B------:R-:W-:Y:S01]  /*4830*/  @!P5 IMAD.IADD R25, R25, 0x1, -R206 ;  /* 0x000000011919d824 */ /* 0x000fe200078e0ace */
[----:B------:R-:W-:Y:S01]  /*4840*/  ISETP.GE.AND P5, PT, R33, RZ, PT ;  /* 0x000000ff2100720c */ /* 0x000fe20003fa6270 */
[----:B------:R-:W-:Y:S01]  /*4850*/  IMAD.HI.U32 R4, R250, R35, RZ ;  /* 0x00000023fa047227 */ /* 0x000fe200078e00ff */
[----:B------:R-:W-:-:S03]  /*4860*/  IABS R33, R36 ;  /* 0x0000002400217213 */ /* 0x000fc60000000000 */
[----:B------:R-:W-:Y:S01]  /*4870*/  @!P4 IMAD.IADD R29, R29, 0x1, -R206 ;  /* 0x000000011d1dc824 */ /* 0x000fe200078e0ace */
[----:B------:R-:W-:Y:S01]  /*4880*/  ISETP.GE.AND P4, PT, R32, RZ, PT ;  /* 0x000000ff2000720c */ /* 0x000fe20003f86270 */
[----:B------:R-:W-:-:S04]  /*4890*/  IMAD.HI.U32 R3, R250, R33, RZ ;  /* 0x00000021fa037227 */ /* 0x000fc800078e00ff */
[----:B------:R-:W-:Y:S01]  /*48a0*/  @!P6 IMAD.IADD R30, R30, 0x1, -R206 ;  /* 0x000000011e1ee824 */ /* 0x000fe200078e0ace */
[----:B------:R-:W-:Y:S01]  /*48b0*/  ISETP.GT.U32.AND P6, PT, R206, R29, PT ;  /* 0x0000001dce00720c */ /* 0x000fe20003fc4070 */
[----:B------:R-:W-:-:S04]  /*48c0*/  IMAD.HI.U32 R31, R250, R37, RZ ;  /* 0x00000025fa1f7227 */ /* 0x000fc800078e00ff */
[----:B------:R-:W-:Y:S01]  /*48d0*/  @!P1 IMAD.IADD R27, R27, 0x1, -R206 ;  /* 0x000000011b1b9824 */ /* 0x000fe200078e0ace */
[----:B------:R-:W-:Y:S01]  /*48e0*/  ISETP.GE.AND P1, PT, R34, RZ, PT ;  /* 0x000000ff2200720c */ /* 0x000fe20003f26270 */
[----:B------:R-:W-:Y:S02]  /*48f0*/  IMAD.MOV R3, RZ, RZ, -R3 ;  /* 0x000000ffff037224 */ /* 0x000fe400078e0a03 */
[----:B------:R-:W-:Y:S02]  /*4900*/  IMAD.MOV R4, RZ, RZ, -R4 ;  /* 0x000000ffff047224 */ /* 0x000fe400078e0a04 */
[----:B------:R-:W-:Y:S02]  /*4910*/  IMAD.MOV R34, RZ, RZ, -R31 ;  /* 0x000000ffff227224 */ /* 0x000fe400078e0a1f */
[C---:B------:R-:W-:Y:S02]  /*4920*/  IMAD R31, R206.reuse, R3, R33 ;  /* 0x00000003ce1f7224 */ /* 0x040fe400078e0221 */
[----:B------:R-:W-:Y:S01]  /*4930*/  IMAD R32, R206, R4, R35 ;  /* 0x00000004ce207224 */ /* 0x000fe200078e0223 */
[----:B------:R-:W-:Y:S01]  /*4940*/  LOP3.LUT R4, R0, 0x52, R205, 0xfe, !PT ;  /* 0x0000005200047812 */ /* 0x000fe200078efecd */
[C---:B------:R-:W-:Y:S01]  /*4950*/  IMAD R33, R206.reuse, R34, R37 ;  /* 0x00000022ce217224 */ /* 0x040fe200078e0225 */
[----:B------:R-:W-:Y:S01]  /*4960*/  IABS R37, R40 ;  /* 0x0000002800257213 */ /* 0x000fe20000000000 */
[----:B------:R-:W-:Y:S01]  /*4970*/  @!P2 IMAD.MOV R27, RZ, RZ, -R27 ;  /* 0x000000ffff1ba224 */ /* 0x000fe200078e0a1b */
[C---:B------:R-:W-:Y:S01]  /*4980*/  ISETP.GT.U32.AND P2, PT, R206.reuse, R32, PT ;  /* 0x00000020ce00720c */ /* 0x040fe20003f44070 */
[----:B------:R-:W-:Y:S01]  /*4990*/  @!P6 IMAD.IADD R29, R29, 0x1, -R206 ;  /* 0x000000011d1de824 */ /* 0x000fe200078e0ace */
[C---:B------:R-:W-:Y:S01]  /*49a0*/  ISETP.GT.U32.AND P6, PT, R206.reuse, R33, PT ;  /* 0x00000021ce00720c */ /* 0x040fe20003fc4070 */
[----:B------:R-:W-:Y:S01]  /*49b0*/  @!P3 IMAD.MOV R25, RZ, RZ, -R25 ;  /* 0x000000ffff19b224 */ /* 0x000fe200078e0a19 */
[----:B------:R-:W-:Y:S01]  /*49c0*/  IABS R35, R4 ;  /* 0x0000000400237213 */ /* 0x000fe20000000000 */
[----:B------:R-:W-:Y:S01]  /*49d0*/  @!P0 IMAD.MOV R26, RZ, RZ, -R26 ;  /* 0x000000ffff1a8224 */ /* 0x000fe200078e0a1a */
[C---:B------:R-:W-:Y:S01]  /*49e0*/  ISETP.GT.U32.AND P0, PT, R206.reuse, R30, PT ;  /* 0x0000001ece00720c */ /* 0x040fe20003f04070 */
[----:B------:R-:W-:Y:S01]  /*49f0*/  @!P1 IMAD.MOV R29, RZ, RZ, -R29 ;  /* 0x000000ffff1d9224 */ /* 0x000fe200078e0a1d */
[----:B------:R-:W-:Y:S01]  /*4a00*/  ISETP.GT.U32.AND P3, PT, R206, R31, PT ;  /* 0x0000001fce00720c */ /* 0x000fe20003f64070 */
[----:B------:R-:W-:-:S04]  /*4a10*/  IMAD.HI.U32 R3, R250, R35, RZ ;  /* 0x00000023fa037227 */ /* 0x000fc800078e00ff */
[----:B------:R-:W-:Y:S02]  /*4a20*/  IMAD.MOV R34, RZ, RZ, -R3 ;  /* 0x000000ffff227224 */ /* 0x000fe400078e0a03 */
[--C-:B------:R-:W-:Y:S02]  /*4a30*/  @!P2 IMAD.IADD R32, R32, 0x1, -R206.reuse ;  /* 0x000000012020a824 */ /* 0x100fe400078e0ace */
[--C-:B------:R-:W-:Y:S02]  /*4a40*/  @!P6 IMAD.IADD R33, R33, 0x1, -R206.reuse ;  /* 0x000000012121e824 */ /* 0x100fe400078e0ace */
[--C-:B------:R-:W-:Y:S01]  /*4a50*/  @!P0 IMAD.IADD R30, R30, 0x1, -R206.reuse ;  /* 0x000000011e1e8824 */ /* 0x100fe200078e0ace */
[C---:B------:R-:W-:Y:S01]  /*4a60*/  ISETP.GT.U32.AND P6, PT, R206.reuse, R32, PT ;  /* 0x00000020ce00720c */ /* 0x040fe20003fc4070 */
[----:B------:R-:W-:Y:S01]  /*4a70*/  @!P3 IMAD.IADD R31, R31, 0x1, -R206 ;  /* 0x000000011f1fb824 */ /* 0x000fe200078e0ace */
[C---:B------:R-:W-:Y:S01]  /*4a80*/  ISETP.GT.U32.AND P1, PT, R206.reuse, R33, PT ;  /* 0x00000021ce00720c */ /* 0x040fe20003f24070 */
[----:B------:R-:W-:Y:S01]  /*4a90*/  IMAD R34, R206, R34, R35 ;  /* 0x00000022ce227224 */ /* 0x000fe200078e0223 */
[----:B------:R-:W-:Y:S01]  /*4aa0*/  ISETP.GE.AND P0, PT, R38, RZ, PT ;  /* 0x000000ff2600720c */ /* 0x000fe20003f06270 */
[----:B------:R-:W-:Y:S01]  /*4ab0*/  @!P4 IMAD.MOV R30, RZ, RZ, -R30 ;  /* 0x000000ffff1ec224 */ /* 0x000fe200078e0a1e */
[----:B------:R-:W-:Y:S01]  /*4ac0*/  ISETP.GT.U32.AND P2, PT, R206, R31, PT ;  /* 0x0000001fce00720c */ /* 0x000fe20003f44070 */
[----:B------:R-:W-:Y:S01]  /*4ad0*/  IMAD.HI.U32 R3, R250, R37, RZ ;  /* 0x00000025fa037227 */ /* 0x000fe200078e00ff */
[----:B------:R-:W-:-:S02]  /*4ae0*/  ISETP.GT.U32.AND P4, PT, R206, R34, PT ;  /* 0x00000022ce00720c */ /* 0x000fc40003f84070 */
[----:B------:R-:W-:Y:S01]  /*4af0*/  ISETP.GE.AND P3, PT, R39, RZ, PT ;  /* 0x000000ff2700720c */ /* 0x000fe20003f66270 */
[----:B------:R-:W-:Y:S01]  /*4b00*/  @!P5 IMAD.MOV R28, RZ, RZ, -R28 ;  /* 0x000000ffff1cd224 */ /* 0x000fe200078e0a1c */
[----:B------:R-:W-:Y:S01]  /*4b10*/  ISETP.GE.AND P5, PT, R36, RZ, PT ;  /* 0x000000ff2400720c */ /* 0x000fe20003fa6270 */
[----:B------:R-:W-:Y:S01]  /*4b20*/  IMAD.MOV R3, RZ, RZ, -R3 ;  /* 0x000000ffff037224 */ /* 0x000fe200078e0a03 */
[--C-:B------:R-:W-:Y:S01]  /*4b30*/  LOP3.LUT R36, R0, 0x54, R205.reuse, 0xfe, !PT ;  /* 0x0000005400247812 */ /* 0x100fe200078efecd */
[--C-:B------:R-:W-:Y:S01]  /*4b40*/  @!P6 IMAD.IADD R32, R32, 0x1, -R206.reuse ;  /* 0x000000012020e824 */ /* 0x100fe200078e0ace */
[----:B------:R-:W-:Y:S01]  /*4b50*/  LOP3.LUT R38, R0, 0x55, R205, 0xfe, !PT ;  /* 0x0000005500267812 */ /* 0x000fe200078efecd */
[----:B------:R-:W-:Y:S01]  /*4b60*/  IMAD R35, R206, R3, R37 ;  /* 0x00000003ce237224 */ /* 0x000fe200078e0225 */
[----:B------:R-:W-:Y:S01]  /*4b70*/  IABS R37, R36 ;  /* 0x0000002400257213 */ /* 0x000fe20000000000 */
[--C-:B------:R-:W-:Y:S01]  /*4b80*/  @!P1 IMAD.IADD R33, R33, 0x1, -R206.reuse ;  /* 0x0000000121219824 */ /* 0x100fe200078e0ace */
        /* <DEDUP_REMOVED lines=10> */
[----:B------:R-:W-:Y:S01]  /*4c30*/  IMAD.MOV R3, RZ, RZ, -R3 ;  /* 0x000000ffff037224 */ /* 0x000fe200078e0a03 */
[----:B------:R-:W-:Y:S01]  /*4c40*/  ISETP.GE.AND P2, PT, R4, RZ, PT ;  /* 0x000000ff0400720c */ /* 0x000fe20003f46270 */
[----:B------:R-:W-:Y:S01]  /*4c50*/  @!P0 IMAD.MOV R32, RZ, RZ, -R32 ;  /* 0x000000ffff208224 */ /* 0x000fe200078e0a20 */
[----:B------:R-:W-:Y:S01]  /*4c60*/  IABS R39, R38 ;  /* 0x0000002600277213 */ /* 0x000fe20000000000 */
[----:B------:R-:W-:Y:S02]  /*4c70*/  IMAD R36, R206, R3, R37 ;  /* 0x00000003ce247224 */ /* 0x000fe400078e0225 */
[----:B------:R-:W-:-:S03]  /*4c80*/  IMAD.HI.U32 R3, R250, R41, RZ ;  /* 0x00000029fa037227 */ /* 0x000fc600078e00ff */
[----:B------:R-:W-:Y:S01]  /*4c90*/  ISETP.GT.U32.AND P0, PT, R206, R36, PT ;  /* 0x00000024ce00720c */ /* 0x000fe20003f04070 */
[--C-:B------:R-:W-:Y:S02]  /*4ca0*/  @!P6 IMAD.IADD R35, R35, 0x1, -R206.reuse ;  /* 0x000000012323e824 */ /* 0x100fe400078e0ace */
[----:B------:R-:W-:Y:S02]  /*4cb0*/  IMAD.MOV R3, RZ, RZ, -R3 ;  /* 0x000000ffff037224 */ /* 0x000fe400078e0a03 */
[----:B------:R-:W-:Y:S01]  /*4cc0*/  @!P3 IMAD.MOV R33, RZ, RZ, -R33 ;  /* 0x000000ffff21b224 */ /* 0x000fe200078e0a21 */
[----:B------:R-:W-:Y:S01]  /*4cd0*/  ISETP.GE.AND P3, PT, R38, RZ, PT ;  /* 0x000000ff2600720c */ /* 0x000fe20003f66270 */
[----:B------:R-:W-:Y:S01]  /*4ce0*/  @!P5 IMAD.IADD R34, R34, 0x1, -R206 ;  /* 0x000000012222d824 */ /* 0x000fe200078e0ace */
[C---:B------:R-:W-:Y:S01]  /*4cf0*/  ISETP.GT.U32.AND P6, PT, R206.reuse, R35, PT ;  /* 0x00000023ce00720c */ /* 0x040fe20003fc4070 */
[----:B------:R-:W-:Y:S02]  /*4d00*/  IMAD R38, R206, R3, R41 ;  /* 0x00000003ce267224 */ /* 0x000fe400078e0229 */
[----:B------:R-:W-:-:S02]  /*4d10*/  @!P2 IMAD.MOV R34, RZ, RZ, -R34 ;  /* 0x000000ffff22a224 */ /* 0x000fc400078e0a22 */
[----:B------:R-:W-:Y:S01]  /*4d20*/  IMAD.HI.U32 R4, R250, R39, RZ ;  /* 0x00000027fa047227 */ /* 0x000fe200078e00ff */
[----:B------:R-:W-:-:S03]  /*4d30*/  ISETP.GT.U32.AND P2, PT, R206, R38, PT ;  /* 0x00000026ce00720c */ /* 0x000fc60003f44070 */
[----:B------:R-:W-:Y:S02]  /*4d40*/  IMAD.MOV R4, RZ, RZ, -R4 ;  /* 0x000000ffff047224 */ /* 0x000fe400078e0a04 */
[--C-:B------:R-:W-:Y:S02]  /*4d50*/  @!P0 IMAD.IADD R36, R36, 0x1, -R206.reuse ;  /* 0x0000000124248824 */ /* 0x100fe400078e0ace */
[--C-:B------:R-:W-:Y:S01]  /*4d60*/  @!P6 IMAD.IADD R35, R35, 0x1, -R206.reuse ;  /* 0x000000012323e824 */ /* 0x100fe200078e0ace */
[----:B------:R-:W-:Y:S01]  /*4d70*/  ISETP.GE.AND P6, PT, R40, RZ, PT ;  /* 0x000000ff2800720c */ /* 0x000fe20003fc6270 */
[----:B------:R-:W-:Y:S01]  /*4d80*/  IMAD R37, R206, R4, R39 ;  /* 0x00000004ce257224 */ /* 0x000fe200078e0227 */
[----:B------:R-:W-:Y:S01]  /*4d90*/  LOP3.LUT R40, R0, 0x58, R205, 0xfe, !PT ;  /* 0x0000005800287812 */ /* 0x000fe200078efecd */
[----:B------:R-:W-:Y:S01]  /*4da0*/  @!P1 IMAD.MOV R35, RZ, RZ, -R35 ;  /* 0x000000ffff239224 */ /* 0x000fe200078e0a23 */
[----:B------:R-:W-:Y:S01]  /*4db0*/  ISETP.GT.U32.AND P0, PT, R206, R36, PT ;  /* 0x00000024ce00720c */ /* 0x000fe20003f04070 */
[----:B------:R-:W-:Y:S01]  /*4dc0*/  @!P2 IMAD.IADD R38, R38, 0x1, -R206 ;  /* 0x000000012626a824 */ /* 0x000fe200078e0ace */
[----:B------:R-:W-:Y:S01]  /*4dd0*/  ISETP.GT.U32.AND P5, PT, R206, R37, PT ;  /* 0x00000025ce00720c */ /* 0x000fe20003fa4070 */
[----:B------:R-:W-:Y:S01]  /*4de0*/  IMAD.HI.U32 R39, R250, R45, RZ ;  /* 0x0000002dfa277227 */ /* 0x000fe200078e00ff */
[----:B------:R-:W-:-:S02]  /*4df0*/  LOP3.LUT R4, R0, 0x57, R205, 0xfe, !PT ;  /* 0x0000005700047812 */ /* 0x000fc400078efecd */
[----:B------:R-:W-:Y:S01]  /*4e00*/  IABS R43, R40 ;  /* 0x00000028002b7213 */ /* 0x000fe20000000000 */
[----:B------:R-:W-:Y:S01]  /*4e10*/  IMAD.MOV R42, RZ, RZ, -R39 ;  /* 0x000000ffff2a7224 */ /* 0x000fe200078e0a27 */
[----:B------:R-:W-:Y:S02]  /*4e20*/  IABS R41, R4 ;  /* 0x0000000400297213 */ /* 0x000fe40000000000 */
[----:B------:R-:W-:Y:S01]  /*4e30*/  ISETP.GE.AND P1, PT, R4, RZ, PT ;  /* 0x000000ff0400720c */ /* 0x000fe20003f26270 */
[----:B------:R-:W-:Y:S01]  /*4e40*/  IMAD.HI.U32 R4, R250, R43, RZ ;  /* 0x0000002bfa047227 */ /* 0x000fe200078e00ff */
[----:B------:R-:W-:-:S03]  /*4e50*/  ISETP.GT.U32.AND P2, PT, R206, R38, PT ;  /* 0x00000026ce00720c */ /* 0x000fc60003f44070 */
[----:B------:R-:W-:Y:S02]  /*4e60*/  IMAD.MOV R4, RZ, RZ, -R4 ;  /* 0x000000ffff047224 */ /* 0x000fe400078e0a04 */
[--C-:B------:R-:W-:Y:S01]  /*4e70*/  @!P0 IMAD.IADD R36, R36, 0x1, -R206.reuse ;  /* 0x0000000124248824 */ /* 0x100fe200078e0ace */
[----:B------:R-:W-:Y:S01]  /*4e80*/  ISETP.GE.AND P0, PT, R40, RZ, PT ;  /* 0x000000ff2800720c */ /* 0x000fe20003f06270 */
[----:B------:R-:W-:Y:S02]  /*4e90*/  @!P5 IMAD.IADD R37, R37, 0x1, -R206 ;  /* 0x000000012525d824 */ /* 0x000fe400078e0ace */
[----:B------:R-:W-:Y:S02]  /*4ea0*/  IMAD R40, R206, R4, R43 ;  /* 0x00000004ce287224 */ /* 0x000fe400078e022b */
[----:B------:R-:W-:Y:S01]  /*4eb0*/  IMAD.HI.U32 R3, R250, R41, RZ ;  /* 0x00000029fa037227 */ /* 0x000fe200078e00ff */
[----:B------:R-:W-:-:S03]  /*4ec0*/  ISETP.GT.U32.AND P5, PT, R206, R37, PT ;  /* 0x00000025ce00720c */ /* 0x000fc60003fa4070 */
[----:B------:R-:W-:Y:S01]  /*4ed0*/  @!P2 IMAD.IADD R38, R38, 0x1, -R206 ;  /* 0x000000012626a824 */ /* 0x000fe200078e0ace */
[C---:B------:R-:W-:Y:S01]  /*4ee0*/  ISETP.GT.U32.AND P2, PT, R206.reuse, R40, PT ;  /* 0x00000028ce00720c */ /* 0x040fe20003f44070 */
[----:B------:R-:W-:Y:S02]  /*4ef0*/  IMAD.MOV R3, RZ, RZ, -R3 ;  /* 0x000000ffff037224 */ /* 0x000fe400078e0a03 */
[----:B------:R-:W-:Y:S02]  /*4f00*/  @!P4 IMAD.MOV R36, RZ, RZ, -R36 ;  /* 0x000000ffff24c224 */ /* 0x000fe400078e0a24 */
[----:B------:R-:W-:Y:S01]  /*4f10*/  IMAD R39, R206, R3, R41 ;  /* 0x00000003ce277224 */ /* 0x000fe200078e0229 */
[----:B------:R-:W-:Y:S01]  /*4f20*/  LOP3.LUT R3, R0, 0x5a, R205, 0xfe, !PT ;  /* 0x0000005a00037812 */ /* 0x000fe200078efecd */
[----:B------:R-:W-:Y:S02]  /*4f30*/  IMAD R41, R206, R42, R45 ;  /* 0x0000002ace297224 */ /* 0x000fe400078e022d */
[----:B------:R-:W-:Y:S01]  /*4f40*/  @!P5 IMAD.IADD R37, R37, 0x1, -R206 ;  /* 0x000000012525d824 */ /* 0x000fe200078e0ace */
[----:B------:R-:W-:Y:S01]  /*4f50*/  IABS R45, R3 ;  /* 0x00000003002d7213 */ /* 0x000fe20000000000 */
[----:B------:R-:W-:Y:S01]  /*4f60*/  IMAD.HI.U32 R42, R250, R49, RZ ;  /* 0x00000031fa2a7227 */ /* 0x000fe200078e00ff */
[----:B------:R-:W-:-:S02]  /*4f70*/  ISETP.GT.U32.AND P4, PT, R206, R39, PT ;  /* 0x00000027ce00720c */ /* 0x000fc40003f84070 */
[----:B------:R-:W-:Y:S01]  /*4f80*/  ISETP.GE.AND P5, PT, R44, RZ, PT ;  /* 0x000000ff2c00720c */ /* 0x000fe20003fa6270 */
[----:B------:R-:W-:Y:S02]  /*4f90*/  @!P2 IMAD.IADD R40, R40, 0x1, -R206 ;  /* 0x000000012828a824 */ /* 0x000fe400078e0ace */
[----:B------:R-:W-:Y:S01]  /*4fa0*/  @!P3 IMAD.MOV R37, RZ, RZ, -R37 ;  /* 0x000000ffff25b224 */ /* 0x000fe200078e0a25 */
[----:B------:R-:W-:Y:S01]  /*4fb0*/  ISETP.GE.AND P3, PT, R3, RZ, PT ;  /* 0x000000ff0300720c */ /* 0x000fe20003f66270 */
[----:B------:R-:W-:Y:S01]  /*4fc0*/  IMAD.HI.U32 R3, R250, R45, RZ ;  /* 0x0000002dfa037227 */ /* 0x000fe200078e00ff */
[----:B------:R-:W-:-:S03]  /*4fd0*/  ISETP.GT.U32.AND P2, PT, R206, R40, PT ;  /* 0x00000028ce00720c */ /* 0x000fc60003f44070 */
[----:B------:R-:W-:Y:S02]  /*4fe0*/  IMAD.MOV R3, RZ, RZ, -R3 ;  /* 0x000000ffff037224 */ /* 0x000fe400078e0a03 */
[----:B------:R-:W-:Y:S02]  /*4ff0*/  IMAD.MOV R44, RZ, RZ, -R42 ;  /* 0x000000ffff2c7224 */ /* 0x000fe400078e0a2a */
[----:B------:R-:W-:Y:S01]  /*5000*/  @!P6 IMAD.MOV R38, RZ, RZ, -R38 ;  /* 0x000000ffff26e224 */ /* 0x000fe200078e0a26 */
[C---:B------:R-:W-:Y:S01]  /*5010*/  ISETP.GT.U32.AND P6, PT, R206.reuse, R41, PT ;  /* 0x00000029ce00720c */ /* 0x040fe20003fc4070 */
[----:B------:R-:W-:Y:S02]  /*5020*/  IMAD R42, R206, R3, R45 ;  /* 0x00000003ce2a7224 */ /* 0x000fe400078e022d */
[----:B------:R-:W-:-:S04]  /*5030*/  IMAD.HI.U32 R4, R250, R47, RZ ;  /* 0x0000002ffa047227 */ /* 0x000fc800078e00ff */
[----:B------:R-:W-:Y:S01]  /*5040*/  @!P2 IMAD.IADD R40, R40, 0x1, -R206 ;  /* 0x000000012828a824 */ /* 0x000fe200078e0ace */
[----:B------:R-:W-:Y:S01]  /*5050*/  ISETP.GT.U32.AND P2, PT, R206, R42, PT ;  /* 0x0000002ace00720c */ /* 0x000fe20003f44070 */
[----:B------:R-:W-:-:S04]  /*5060*/  IMAD.HI.U32 R43, R250, R51, RZ ;  /* 0x00000033fa2b7227 */ /* 0x000fc800078e00ff */
[----:B------:R-:W-:Y:S02]  /*5070*/  @!P4 IMAD.IADD R39, R39, 0x1, -R206 ;  /* 0x000000012727c824 */ /* 0x000fe400078e0ace */
[----:B------:R-:W-:Y:S02]  /*5080*/  IMAD.MOV R4, RZ, RZ, -R4 ;  /* 0x000000ffff047224 */ /* 0x000fe400078e0a04 */
[----:B------:R-:W-:Y:S01]  /*5090*/  IMAD.MOV R46, RZ, RZ, -R43 ;  /* 0x000000ffff2e7224 */ /* 0x000fe200078e0a2b */
[C---:B------:R-:W-:Y:S01]  /*50a0*/  ISETP.GT.U32.AND P4, PT, R206.reuse, R39, PT ;  /* 0x00000027ce00720c */ /* 0x040fe20003f84070 */
[----:B------:R-:W-:Y:S01]  /*50b0*/  IMAD R43, R206, R4, R47 ;  /* 0x00000004ce2b7224 */ /* 0x000fe200078e022f */
[----:B------:R-:W-:Y:S01]  /*50c0*/  IABS R47, R54 ;  /* 0x00000036002f7213 */ /* 0x000fe20000000000 */
[--C-:B------:R-:W-:Y:S02]  /*50d0*/  @!P6 IMAD.IADD R41, R41, 0x1, -R206.reuse ;  /* 0x000000012929e824 */ /* 0x100fe400078e0ace */
[----:B------:R-:W-:Y:S01]  /*50e0*/  @!P2 IMAD.IADD R42, R42, 0x1, -R206 ;  /* 0x000000012a2aa824 */ /* 0x000fe200078e0ace */
[C---:B------:R-:W-:Y:S01]  /*50f0*/  ISETP.GT.U32.AND P6, PT, R206.reuse, R43, PT ;  /* 0x0000002bce00720c */ /* 0x040fe20003fc4070 */
[C---:B------:R-:W-:Y:S01]  /*5100*/  IMAD R44, R206.reuse, R44, R49 ;  /* 0x0000002cce2c7224 */ /* 0x040fe200078e0231 */
[C---:B------:R-:W-:Y:S01]  /*5110*/  ISETP.GT.U32.AND P2, PT, R206.reuse, R41, PT ;  /* 0x00000029ce00720c */ /* 0x040fe20003f44070 */
[----:B------:R-:W-:Y:S01]  /*5120*/  IMAD R45, R206, R46, R51 ;  /* 0x0000002ece2d7224 */ /* 0x000fe200078e0233 */
[----:B------:R-:W-:Y:S01]  /*5130*/  IABS R49, R55 ;  /* 0x0000003700317213 */ /* 0x000fe20000000000 */
[----:B------:R-:W-:Y:S01]  /*5140*/  IMAD.HI.U32 R3, R250, R47, RZ ;  /* 0x0000002ffa037227 */ /* 0x000fe200078e00ff */
[----:B------:R-:W-:-:S03]  /*5150*/  IABS R51, R56 ;  /* 0x0000003800337213 */ /* 0x000fc60000000000 */
[----:B------:R-:W-:Y:S01]  /*5160*/  @!P4 IMAD.IADD R39, R39, 0x1, -R206 ;  /* 0x000000012727c824 */ /* 0x000fe200078e0ace */
[----:B------:R-:W-:Y:S01]  /*5170*/  ISETP.GE.AND P4, PT, R48, RZ, PT ;  /* 0x000000ff3000720c */ /* 0x000fe20003f86270 */
[----:B------:R-:W-:-:S04]  /*5180*/  IMAD.HI.U32 R4, R250, R49, RZ ;  /* 0x00000031fa047227 */ /* 0x000fc800078e00ff */
[--C-:B------:R-:W-:Y:S02]  /*5190*/  @!P6 IMAD.IADD R43, R43, 0x1, -R206.reuse ;  /* 0x000000012b2be824 */ /* 0x100fe400078e0ace */
[----:B------:R-:W-:Y:S01]  /*51a0*/  @!P1 IMAD.MOV R39, RZ, RZ, -R39 ;  /* 0x000000ffff279224 */ /* 0x000fe200078e0a27 */
[C---:B------:R-:W-:Y:S01]  /*51b0*/  ISETP.GT.U32.AND P1, PT, R206.reuse, R42, PT ;  /* 0x0000002ace00720c */ /* 0x040fe20003f24070 */
[----:B------:R-:W-:Y:S01]  /*51c0*/  @!P2 IMAD.IADD R41, R41, 0x1, -R206 ;  /* 0x000000012929a824 */ /* 0x000fe200078e0ace */
[C---:B------:R-:W-:Y:S01]  /*51d0*/  ISETP.GT.U32.AND P6, PT, R206.reuse, R43, PT ;  /* 0x0000002bce00720c */ /* 0x040fe20003fc4070 */
[----:B------:R-:W-:Y:S01]  /*51e0*/  IMAD.MOV R3, RZ, RZ, -R3 ;  /* 0x000000ffff037224 */ /* 0x000fe200078e0a03 */
[C---:B------:R-:W-:Y:S01]  /*51f0*/  ISETP.GT.U32.AND P2, PT, R206.reuse, R45, PT ;  /* 0x0000002dce00720c */ /* 0x040fe20003f44070 */
[----:B------:R-:W-:Y:S02]  /*5200*/  IMAD.MOV R48, RZ, RZ, -R4 ;  /* 0x000000ffff307224 */ /* 0x000fe400078e0a04 */
[----:B------:R-:W-:Y:S01]  /*5210*/  @!P0 IMAD.MOV R40, RZ, RZ, -R40 ;  /* 0x000000ffff288224 */ /* 0x000fe200078e0a28 */
[C---:B------:R-:W-:Y:S01]  /*5220*/  ISETP.GT.U32.AND P0, PT, R206.reuse, R44, PT ;  /* 0x0000002cce00720c */ /* 0x040fe20003f04070 */
[----:B------:R-:W-:-:S02]  /*5230*/  IMAD R46, R206, R3, R47 ;  /* 0x00000003ce2e7224 */ /* 0x000fc400078e022f */
[----:B------:R-:W-:Y:S02]  /*5240*/  IMAD R47, R206, R48, R49 ;  /* 0x00000030ce2f7224 */ /* 0x000fe400078e0231 */
[--C-:B------:R-:W-:Y:S01]  /*5250*/  @!P1 IMAD.IADD R42, R42, 0x1, -R206.reuse ;  /* 0x000000012a2a9824 */ /* 0x100fe200078e0ace */
[C---:B------:R-:W-:Y:S01]  /*5260*/  ISETP.GT.U32.AND P1, PT, R206.reuse, R46, PT ;  /* 0x0000002ece00720c */ /* 0x040fe20003f24070 */
[--C-:B------:R-:W-:Y:S01]  /*5270*/  @!P6 IMAD.IADD R43, R43, 0x1, -R206.reuse ;  /* 0x000000012b2be824 */ /* 0x100fe200078e0ace */
[----:B------:R-:W-:Y:S01]  /*5280*/  ISETP.GT.U32.AND P6, PT, R206, R47, PT ;  /* 0x0000002fce00720c */ /* 0x000fe20003fc4070 */
[----:B------:R-:W-:Y:S01]  /*5290*/  @!P2 IMAD.IADD R45, R45, 0x1, -R206 ;  /* 0x000000012d2da824 */ /* 0x000fe200078e0ace */
[----:B------:R-:W-:Y:S01]  /*52a0*/  ISETP.GE.AND P2, PT, R52, RZ, PT ;  /* 0x000000ff3400720c */ /* 0x000fe20003f46270 */
[----:B------:R-:W-:Y:S01]  /*52b0*/  @!P5 IMAD.MOV R41, RZ, RZ, -R41 ;  /* 0x000000ffff29d224 */ /* 0x000fe200078e0a29 */
[----:B------:R-:W-:Y:S01]  /*52c0*/  LOP3.LUT R52, R0, 0x63, R205, 0xfe, !PT ;  /* 0x0000006300347812 */ /* 0x000fe200078efecd */
[----:B------:R-:W-:Y:S01]  /*52d0*/  IMAD.HI.U32 R4, R250, R53, RZ ;  /* 0x00000035fa047227 */ /* 0x000fe200078e00ff */
[----:B------:R-:W-:-:S03]  /*52e0*/  ISETP.GT.U32.AND P5, PT, R206, R45, PT ;  /* 0x0000002dce00720c */ /* 0x000fc60003fa4070 */
[----:B------:R-:W-:Y:S01]  /*52f0*/  @!P0 IMAD.IADD R44, R44, 0x1, -R206 ;  /* 0x000000012c2c8824 */ /* 0x000fe200078e0ace */
[----:B------:R-:W-:Y:S01]  /*5300*/  ISETP.GE.AND P0, PT, R50, RZ, PT ;  /* 0x000000ff3200720c */ /* 0x000fe20003f06270 */
[----:B------:R-:W-:Y:S01]  /*5310*/  IMAD.MOV R4, RZ, RZ, -R4 ;  /* 0x000000ffff047224 */ /* 0x000fe200078e0a04 */
[----:B------:R-:W-:Y:S01]  /*5320*/  LOP3.LUT R50, R0, 0x62, R205, 0xfe, !PT ;  /* 0x0000006200327812 */ /* 0x000fe200078efecd */
[----:B------:R-:W-:Y:S01]  /*5330*/  @!P1 IMAD.IADD R46, R46, 0x1, -R206 ;  /* 0x000000012e2e9824 */ /* 0x000fe200078e0ace */
[----:B------:R-:W-:Y:S01]  /*5340*/  ISETP.GT.U32.AND P1, PT, R206, R44, PT ;  /* 0x0000002cce00720c */ /* 0x000fe20003f24070 */
[----:B------:R-:W-:-:S04]  /*5350*/  IMAD.HI.U32 R3, R250, R51, RZ ;  /* 0x00000033fa037227 */ /* 0x000fc800078e00ff */
[C---:B------:R-:W-:Y:S01]  /*5360*/  IMAD R49, R206.reuse, R4, R53 ;  /* 0x00000004ce317224 */ /* 0x040fe200078e0235 */
[----:B------:R-:W-:Y:S01]  /*5370*/  IABS R53, R52 ;  /* 0x0000003400357213 */ /* 0x000fe20000000000 */
[--C-:B------:R-:W-:Y:S01]  /*5380*/  @!P6 IMAD.IADD R47, R47, 0x1, -R206.reuse ;  /* 0x000000012f2fe824 */ /* 0x100fe200078e0ace */
[C---:B------:R-:W-:Y:S01]  /*5390*/  ISETP.GT.U32.AND P6, PT, R206.reuse, R46, PT ;  /* 0x0000002ece00720c */ /* 0x040fe20003fc4070 */
[----:B------:R-:W-:Y:S02]  /*53a0*/  IMAD.MOV R3, RZ, RZ, -R3 ;  /* 0x000000ffff037224 */ /* 0x000fe400078e0a03 */
[----:B------:R-:W-:Y:S01]  /*53b0*/  @!P5 IMAD.IADD R45, R45, 0x1, -R206 ;  /* 0x000000012d2dd824 */ /* 0x000fe200078e0ace */
[C---:B------:R-:W-:Y:S01]  /*53c0*/  ISETP.GT.U32.AND P5, PT, R206.reuse, R49, PT ;  /* 0x00000031ce00720c */ /* 0x040fe20003fa4070 */
[C---:B------:R-:W-:Y:S01]  /*53d0*/  IMAD R48, R206.reuse, R3, R51 ;  /* 0x00000003ce307224 */ /* 0x040fe200078e0233 */
[----:B------:R-:W-:Y:S01]  /*53e0*/  IABS R51, R50 ;  /* 0x0000003200337213 */ /* 0x000fe20000000000 */
[----:B------:R-:W-:Y:S01]  /*53f0*/  @!P3 IMAD.MOV R42, RZ, RZ, -R42 ;  /* 0x000000ffff2ab224 */ /* 0x000fe200078e0a2a */
[----:B------:R-:W-:Y:S01]  /*5400*/  ISETP.GT.U32.AND P3, PT, R206, R47, PT ;  /* 0x0000002fce00720c */ /* 0x000fe20003f64070 */
[----:B------:R-:W-:Y:S01]  /*5410*/  @!P1 IMAD.IADD R44, R44, 0x1, -R206 ;  /* 0x000000012c2c9824 */ /* 0x000fe200078e0ace */
[----:B------:R-:W-:Y:S01]  /*5420*/  ISETP.GE.AND P1, PT, R54, RZ, PT ;  /* 0x000000ff3600720c */ /* 0x000fe20003f26270 */
[----:B------:R-:W-:-:S04]  /*5430*/  IMAD.HI.U32 R3, R250, R51, RZ ;  /* 0x00000033fa037227 */ /* 0x000fc800078e00ff */
[----:B------:R-:W-:Y:S01]  /*5440*/  @!P4 IMAD.MOV R43, RZ, RZ, -R43 ;  /* 0x000000ffff2bc224 */ /* 0x000fe200078e0a2b */
[----:B------:R-:W-:Y:S01]  /*5450*/  ISETP.GT.U32.AND P4, PT, R206, R48, PT ;  /* 0x00000030ce00720c */ /* 0x000fe20003f84070 */
[----:B------:R-:W-:Y:S01]  /*5460*/  @!P6 IMAD.IADD R46, R46, 0x1, -R206 ;  /* 0x000000012e2ee824 */ /* 0x000fe200078e0ace */
[----:B------:R-:W-:Y:S01]  /*5470*/  ISETP.GE.AND P6, PT, R55, RZ, PT ;  /* 0x000000ff3700720c */ /* 0x000fe20003fc6270 */
[----:B------:R-:W-:-:S04]  /*5480*/  IMAD.HI.U32 R4, R250, R53, RZ ;  /* 0x00000035fa047227 */ /* 0x000fc800078e00ff */
[----:B------:R-:W-:Y:S02]  /*5490*/  IMAD.MOV R3, RZ, RZ, -R3 ;  /* 0x000000ffff037224 */ /* 0x000fe400078e0a03 */
[----:B------:R-:W-:Y:S01]  /*54a0*/  @!P5 IMAD.IADD R49, R49, 0x1, -R206 ;  /* 0x000000013131d824 */ /* 0x000fe200078e0ace */
[----:B------:R-:W-:Y:S01]  /*54b0*/  ISETP.GE.AND P5, PT, R50, RZ, PT ;  /* 0x000000ff3200720c */ /* 0x000fe20003fa6270 */
[----:B------:R-:W-:Y:S02]  /*54c0*/  IMAD.MOV R4, RZ, RZ, -R4 ;  /* 0x000000ffff047224 */ /* 0x000fe400078e0a04 */
[----:B------:R-:W-:Y:S01]  /*54d0*/  IMAD R50, R206, R3, R51 ;  /* 0x00000003ce327224 */ /* 0x000fe200078e0233 */
[----:B------:R-:W-:Y:S01]  /*54e0*/  LOP3.LUT R3, R0, 0x64, R205, 0xfe, !PT ;  /* 0x0000006400037812 */ /* 0x000fe200078efecd */
[----:B------:R-:W-:Y:S01]  /*54f0*/  @!P3 IMAD.IADD R47, R47, 0x1, -R206 ;  /* 0x000000012f2fb824 */ /* 0x000fe200078e0ace */
[----:B------:R-:W-:Y:S01]  /*5500*/  ISETP.GE.AND P3, PT, R56, RZ, PT ;  /* 0x000000ff3800720c */ /* 0x000fe20003f66270 */
[C---:B------:R-:W-:Y:S01]  /*5510*/  IMAD R51, R206.reuse, R4, R53 ;  /* 0x00000004ce337224 */ /* 0x040fe200078e0235 */
[----:B------:R-:W-:Y:S01]  /*5520*/  IABS R53, R3 ;  /* 0x0000000300357213 */ /* 0x000fe20000000000 */
[----:B------:R-:W-:Y:S01]  /*5530*/  @!P1 IMAD.MOV R46, RZ, RZ, -R46 ;  /* 0x000000ffff2e9224 */ /* 0x000fe200078e0a2e */
[----:B------:R-:W-:Y:S01]  /*5540*/  ISETP.GT.U32.AND P1, PT, R206, R50, PT ;  /* 0x00000032ce00720c */ /* 0x000fe20003f24070 */
[----:B------:R-:W-:Y:S01]  /*5550*/  @!P4 IMAD.IADD R48, R48, 0x1, -R206 ;  /* 0x000000013030c824 */ /* 0x000fe200078e0ace */
[----:B------:R-:W-:Y:S01]  /*5560*/  ISETP.GE.AND P4, PT, R57, RZ, PT ;  /* 0x000000ff3900720c */ /* 0x000fe20003f86270 */
[----:B------:R-:W-:Y:S01]  /*5570*/  @!P2 IMAD.MOV R45, RZ, RZ, -R45 ;  /* 0x000000ffff2da224 */ /* 0x000fe200078e0a2d */
[C---:B------:R-:W-:Y:S01]  /*5580*/  ISETP.GT.U32.AND P2, PT, R206.reuse, R49, PT ;  /* 0x00000031ce00720c */ /* 0x040fe20003f44070 */
[----:B------:R-:W-:Y:S01]  /*5590*/  @!P6 IMAD.MOV R47, RZ, RZ, -R47 ;  /* 0x000000ffff2fe224 */ /* 0x000fe200078e0a2f */
[C---:B------:R-:W-:Y:S01]  /*55a0*/  ISETP.GT.U32.AND P6, PT, R206.reuse, R51, PT ;  /* 0x00000033ce00720c */ /* 0x040fe20003fc4070 */
[----:B------:R-:W-:Y:S01]  /*55b0*/  @!P0 IMAD.MOV R44, RZ, RZ, -R44 ;  /* 0x000000ffff2c8224 */ /* 0x000fe200078e0a2c */
[----:B------:R-:W-:-:S02]  /*55c0*/  ISETP.GT.U32.AND P0, PT, R206, R48, PT ;  /* 0x00000030ce00720c */ /* 0x000fc40003f04070 */
[----:B------:R-:W-:-:S03]  /*55d0*/  LOP3.LUT R4, R0, 0x65, R205, 0xfe, !PT ;  /* 0x0000006500047812 */ /* 0x000fc600078efecd */
[--C-:B------:R-:W-:Y:S01]  /*55e0*/  @!P1 IMAD.IADD R50, R50, 0x1, -R206.reuse ;  /* 0x0000000132329824 */ /* 0x100fe200078e0ace */
[----:B------:R-:W-:Y:S02]  /*55f0*/  IABS R55, R4 ;  /* 0x0000000400377213 */ /* 0x000fe40000000000 */
[----:B------:R-:W-:Y:S01]  /*5600*/  ISETP.GE.AND P1, PT, R4, RZ, PT ;  /* 0x000000ff0400720c */ /* 0x000fe20003f26270 */
[--C-:B------:R-:W-:Y:S01]  /*5610*/  @!P2 IMAD.IADD R49, R49, 0x1, -R206.reuse ;  /* 0x000000013131a824 */ /* 0x100fe200078e0ace */
[----:B------:R-:W-:Y:S01]  /*5620*/  ISETP.GE.AND P2, PT, R3, RZ, PT ;  /* 0x000000ff0300720c */ /* 0x000fe20003f46270 */
[----:B------:R-:W-:Y:S01]  /*5630*/  @!P6 IMAD.IADD R51, R51, 0x1, -R206 ;  /* 0x000000013333e824 */ /* 0x000fe200078e0ace */
[----:B------:R-:W-:Y:S01]  /*5640*/  ISETP.GT.U32.AND P6, PT, R206, R50, PT ;  /* 0x00000032ce00720c */ /* 0x000fe20003fc4070 */
[----:B------:R-:W-:-:S04]  /*5650*/  IMAD.HI.U32 R3, R250, R53, RZ ;  /* 0x00000035fa037227 */ /* 0x000fc800078e00ff */
[----:B------:R-:W-:Y:S01]  /*5660*/  @!P0 IMAD.IADD R48, R48, 0x1, -R206 ;  /* 0x0000000130308824 */ /* 0x000fe200078e0ace */
[----:B------:R-:W-:Y:S01]  /*5670*/  ISETP.GE.AND P0, PT, R52, RZ, PT ;  /* 0x000000ff3400720c */ /* 0x000fe20003f06270 */
[----:B------:R-:W-:Y:S01]  /*5680*/  IMAD.MOV R3, RZ, RZ, -R3 ;  /* 0x000000ffff037224 */ /* 0x000fe200078e0a03 */
[----:B------:R-:W-:Y:S01]  /*5690*/  LOP3.LUT R52, R0, 0x66, R205, 0xfe, !PT ;  /* 0x0000006600347812 */ /* 0x000fe200078efecd */
[----:B------:R-:W-:Y:S02]  /*56a0*/  @!P4 IMAD.MOV R49, RZ, RZ, -R49 ;  /* 0x000000ffff31c224 */ /* 0x000fe400078e0a31 */
[----:B------:R-:W-:Y:S01]  /*56b0*/  IMAD.HI.U32 R4, R250, R55, RZ ;  /* 0x00000037fa047227 */ /* 0x000fe200078e00ff */
[----:B------:R-:W-:Y:S02]  /*56c0*/  ISETP.GE.AND P4, PT, R52, RZ, PT ;  /* 0x000000ff3400720c */ /* 0x000fe40003f86270 */
[----:B------:R-:W-:Y:S01]  /*56d0*/  IABS R54, R52 ;  /* 0x0000003400367213 */ /* 0x000fe20000000000 */
[----:B------:R-:W-:Y:S01]  /*56e0*/  IMAD R52, R206, R3, R53 ;  /* 0x00000003ce347224 */ /* 0x000fe200078e0235 */
[----:B------:R-:W-:Y:S01]  /*56f0*/  LOP3.LUT R3, R0, 0x67, R205, 0xfe, !PT ;  /* 0x0000006700037812 */ /* 0x000fe200078efecd */
[----:B------:R-:W-:Y:S01]  /*5700*/  @!P3 IMAD.MOV R48, RZ, RZ, -R48 ;  /* 0x000000ffff30b224 */ /* 0x000fe200078e0a30 */
[----:B------:R-:W-:Y:S01]  /*5710*/  ISETP.GT.U32.AND P3, PT, R206, R51, PT ;  /* 0x00000033ce00720c */ /* 0x000fe20003f64070 */
[----:B------:R-:W-:Y:S01]  /*5720*/  @!P6 IMAD.IADD R50, R50, 0x1, -R206 ;  /* 0x000000013232e824 */ /* 0x000fe200078e0ace */
[----:B------:R-:W-:Y:S01]  /*5730*/  ISETP.GT.U32.AND P6, PT, R206, R52, PT ;  /* 0x00000034ce00720c */ /* 0x000fe20003fc4070 */
[----:B------:R-:W-:Y:S01]  /*5740*/  IMAD.MOV R4, RZ, RZ, -R4 ;  /* 0x000000ffff047224 */ /* 0x000fe200078e0a04 */
[----:B------:R-:W-:Y:S01]  /*5750*/  IABS R57, R3 ;  /* 0x0000000300397213 */ /* 0x000fe20000000000 */
[----:B------:R-:W-:-:S02]  /*5760*/  @!P5 IMAD.MOV R50, RZ, RZ, -R50 ;  /* 0x000000ffff32d224 */ /* 0x000fc400078e0a32 */
[----:B------:R-:W-:Y:S01]  /*5770*/  IMAD R53, R206, R4, R55 ;  /* 0x00000004ce357224 */ /* 0x000fe200078e0237 */
[----:B------:R-:W-:Y:S01]  /*5780*/  LOP3.LUT R4, R0, 0x68, R205, 0xfe, !PT ;  /* 0x0000006800047812 */ /* 0x000fe200078efecd */
[----:B------:R-:W-:-:S03]  /*5790*/  IMAD.MOV.U32 R55, RZ, RZ, R54 ;  /* 0x000000ffff377224 */ /* 0x000fc600078e0036 */
[----:B------:R-:W-:Y:S01]  /*57a0*/  ISETP.GT.U32.AND P5, PT, R206, R53, PT ;  /* 0x00000035ce00720c */ /* 0x000fe20003fa4070 */
[--C-:B------:R-:W-:Y:S01]  /*57b0*/  @!P3 IMAD.IADD R51, R51, 0x1, -R206.reuse ;  /* 0x000000013333b824 */ /* 0x100fe200078e0ace */
[----:B------:R-:W-:Y:S01]  /*57c0*/  ISETP.GE.AND P3, PT, R3, RZ, PT ;  /* 0x000000ff0300720c */ /* 0x000fe20003f66270 */
[----:B------:R-:W-:Y:S01]  /*57d0*/  @!P6 IMAD.IADD R52, R52, 0x1, -R206 ;  /* 0x000000013434e824 */ /* 0x000fe200078e0ace */
[----:B------:R-:W-:Y:S01]  /*57e0*/  IABS R59, R4 ;  /* 0x00000004003b7213 */ /* 0x000fe20000000000 */
[----:B------:R-:W-:-:S03]  /*57f0*/  IMAD.HI.U32 R3, R250, R55, RZ ;  /* 0x00000037fa037227 */ /* 0x000fc600078e00ff */
[----:B------:R-:W-:Y:S01]  /*5800*/  ISETP.GT.U32.AND P6, PT, R206, R52, PT ;  /* 0x00000034ce00720c */ /* 0x000fe20003fc4070 */
[----:B------:R-:W-:Y:S02]  /*5810*/  IMAD.MOV R54, RZ, RZ, -R3 ;  /* 0x000000ffff367224 */ /* 0x000fe400078e0a03 */
[----:B------:R-:W-:-:S04]  /*5820*/  IMAD.HI.U32 R3, R250, R57, RZ ;  /* 0x00000039fa037227 */ /* 0x000fc800078e00ff */
[----:B------:R-:W-:Y:S02]  /*5830*/  @!P5 IMAD.IADD R53, R53, 0x1, -R206 ;  /* 0x000000013535d824 */ /* 0x000fe400078e0ace */
[----:B------:R-:W-:Y:S02]  /*5840*/  IMAD.MOV R3, RZ, RZ, -R3 ;  /* 0x000000ffff037224 */ /* 0x000fe400078e0a03 */
[C---:B------:R-:W-:Y:S01]  /*5850*/  IMAD R54, R206.reuse, R54, R55 ;  /* 0x00000036ce367224 */ /* 0x040fe200078e0237 */
[C---:B------:R-:W-:Y:S01]  /*5860*/  ISETP.GT.U32.AND P5, PT, R206.reuse, R53, PT ;  /* 0x00000035ce00720c */ /* 0x040fe20003fa4070 */
[----:B------:R-:W-:Y:S02]  /*5870*/  IMAD R55, R206, R3, R57 ;  /* 0x00000003ce377224 */ /* 0x000fe400078e0239 */
[----:B------:R-:W-:-:S04]  /*5880*/  IMAD.HI.U32 R3, R250, R59, RZ ;  /* 0x0000003bfa037227 */ /* 0x000fc800078e00ff */
[----:B------:R-:W-:Y:S01]  /*5890*/  @!P0 IMAD.MOV R51, RZ, RZ, -R51 ;  /* 0x000000ffff338224 */ /* 0x000fe200078e0a33 */
[----:B------:R-:W-:Y:S01]  /*58a0*/  ISETP.GE.AND P0, PT, R4, RZ, PT ;  /* 0x000000ff0400720c */ /* 0x000fe20003f06270 */
[----:B------:R-:W-:Y:S01]  /*58b0*/  @!P6 IMAD.IADD R52, R52, 0x1, -R206 ;  /* 0x000000013434e824 */ /* 0x000fe200078e0ace */
[----:B------:R-:W-:Y:S01]  /*58c0*/  ISETP.GT.U32.AND P6, PT, R206, R54, PT ;  /* 0x00000036ce00720c */ /* 0x000fe20003fc4070 */
[----:B------:R-:W-:-:S04]  /*58d0*/  IMAD.HI.U32 R4, R250, R61, RZ ;  /* 0x0000003dfa047227 */ /* 0x000fc800078e00ff */
[----:B------:R-:W-:Y:S02]  /*58e0*/  IMAD.MOV R3, RZ, RZ, -R3 ;  /* 0x000000ffff037224 */ /* 0x000fe400078e0a03 */
[----:B------:R-:W-:Y:S02]  /*58f0*/  IMAD.MOV R4, RZ, RZ, -R4 ;  /* 0x000000ffff047224 */ /* 0x000fe400078e0a04 */
[C---:B------:R-:W-:Y:S01]  /*5900*/  IMAD R56, R206.reuse, R3, R59 ;  /* 0x00000003ce387224 */ /* 0x040fe200078e023b */
[----:B------:R-:W-:Y:S01]  /*5910*/  IABS R59, R64 ;  /* 0x00000040003b7213 */ /* 0x000fe20000000000 */
[C---:B------:R-:W-:Y:S01]  /*5920*/  IMAD R57, R206.reuse, R4, R61 ;  /* 0x00000004ce397224 */ /* 0x040fe200078e023d */
[----:B------:R-:W-:Y:S01]  /*5930*/  IABS R61, R66 ;  /* 0x00000042003d7213 */ /* 0x000fe20000000000 */
[--C-:B------:R-:W-:Y:S01]  /*5940*/  @!P5 IMAD.IADD R53, R53, 0x1, -R206.reuse ;  /* 0x000000013535d824 */ /* 0x100fe200078e0ace */
[----:B------:R-:W-:Y:S01]  /*5950*/  ISETP.GT.U32.AND P5, PT, R206, R56, PT ;  /* 0x00000038ce00720c */ /* 0x000fe20003fa4070 */
[----:B------:R-:W-:Y:S01]  /*5960*/  @!P6 IMAD.IADD R54, R54, 0x1, -R206 ;  /* 0x000000013636e824 */ /* 0x000fe200078e0ace */
[----:B------:R-:W-:Y:S01]  /*5970*/  ISETP.GT.U32.AND P6, PT, R206, R57, PT ;  /* 0x00000039ce00720c */ /* 0x000fe20003fc4070 */
[----:B------:R-:W-:-:S04]  /*5980*/  IMAD.HI.U32 R3, R250, R63, RZ ;  /* 0x0000003ffa037227 */ /* 0x000fc800078e00ff */
[----:B------:R-:W-:Y:S01]  /*5990*/  @!P2 IMAD.MOV R52, RZ, RZ, -R52 ;  /* 0x000000ffff34a224 */ /* 0x000fe200078e0a34 */
[----:B------:R-:W-:Y:S01]  /*59a0*/  ISETP.GT.U32.AND P2, PT, R206, R55, PT ;  /* 0x00000037ce00720c */ /* 0x000fe20003f44070 */
[----:B------:R-:W-:Y:S02]  /*59b0*/  IMAD.MOV R3, RZ, RZ, -R3 ;  /* 0x000000ffff037224 */ /* 0x000fe400078e0a03 */
[----:B------:R-:W-:Y:S02]  /*59c0*/  @!P1 IMAD.MOV R53, RZ, RZ, -R53 ;  /* 0x000000ffff359224 */ /* 0x000fe400078e0a35 */
[--C-:B------:R-:W-:Y:S02]  /*59d0*/  @!P5 IMAD.IADD R56, R56, 0x1, -R206.reuse ;  /* 0x000000013838d824 */ /* 0x100fe400078e0ace */
[----:B------:R-:W-:Y:S02]  /*59e0*/  @!P6 IMAD.IADD R57, R57, 0x1, -R206 ;  /* 0x000000013939e824 */ /* 0x000fe400078e0ace */
[C---:B------:R-:W-:Y:S01]  /*59f0*/  IMAD R58, R206.reuse, R3, R63 ;  /* 0x00000003ce3a7224 */ /* 0x040fe200078e023f */
[----:B------:R-:W-:Y:S01]  /*5a00*/  ISETP.GT.U32.AND P6, PT, R206, R56, PT ;  /* 0x00000038ce00720c */ /* 0x000fe20003fc4070 */
[----:B------:R-:W-:Y:S01]  /*5a10*/  IMAD.HI.U32 R3, R250, R59, RZ ;  /* 0x0000003bfa037227 */ /* 0x000fe200078e00ff */
[----:B------:R-:W-:-:S02]  /*5a20*/  IABS R63, R67 ;  /* 0x00000043003f7213 */ /* 0x000fc40000000000 */
[C---:B------:R-:W-:Y:S01]  /*5a30*/  ISETP.GT.U32.AND P1, PT, R206.reuse, R57, PT ;  /* 0x00000039ce00720c */ /* 0x040fe20003f24070 */
[----:B------:R-:W-:Y:S02]  /*5a40*/  IMAD.MOV R3, RZ, RZ, -R3 ;  /* 0x000000ffff037224 */ /* 0x000fe400078e0a03 */
[----:B------:R-:W-:Y:S01]  /*5a50*/  @!P2 IMAD.IADD R55, R55, 0x1, -R206 ;  /* 0x000000013737a824 */ /* 0x000fe200078e0ace */
[C---:B------:R-:W-:Y:S01]  /*5a60*/  ISETP.GT.U32.AND P2, PT, R206.reuse, R54, PT ;  /* 0x00000036ce00720c */ /* 0x040fe20003f44070 */
[----:B------:R-:W-:Y:S02]  /*5a70*/  IMAD R59, R206, R3, R59 ;  /* 0x00000003ce3b7224 */ /* 0x000fe400078e023b */
[----:B------:R-:W-:Y:S01]  /*5a80*/  IMAD.HI.U32 R3, R250, R61, RZ ;  /* 0x0000003dfa037227 */ /* 0x000fe200078e00ff */
[----:B------:R-:W-:-:S03]  /*5a90*/  ISETP.GT.U32.AND P5, PT, R206, R55, PT ;  /* 0x00000037ce00720c */ /* 0x000fc60003fa4070 */
[----:B------:R-:W-:Y:S01]  /*5aa0*/  @!P6 IMAD.IADD R56, R56, 0x1, -R206 ;  /* 0x000000013838e824 */ /* 0x000fe200078e0ace */
[----:B------:R-:W-:Y:S01]  /*5ab0*/  ISETP.GT.U32.AND P6, PT, R206, R59, PT ;  /* 0x0000003bce00720c */ /* 0x000fe20003fc4070 */
[----:B------:R-:W-:-:S04]  /*5ac0*/  IMAD.HI.U32 R4, R250, R63, RZ ;  /* 0x0000003ffa047227 */ /* 0x000fc800078e00ff */
[----:B------:R-:W-:Y:S02]  /*5ad0*/  IMAD.MOV R3, RZ, RZ, -R3 ;  /* 0x000000ffff037224 */ /* 0x000fe400078e0a03 */
[--C-:B------:R-:W-:Y:S01]  /*5ae0*/  @!P2 IMAD.IADD R54, R54, 0x1, -R206.reuse ;  /* 0x000000013636a824 */ /* 0x100fe200078e0ace */
[----:B------:R-:W-:Y:S01]  /*5af0*/  ISETP.GT.U32.AND P2, PT, R206, R58, PT ;  /* 0x0000003ace00720c */ /* 0x000fe20003f44070 */
[----:B------:R-:W-:Y:S01]  /*5b00*/  @!P5 IMAD.IADD R55, R55, 0x1, -R206 ;  /* 0x000000013737d824 */ /* 0x000fe200078e0ace */
[----:B------:R-:W-:Y:S01]  /*5b10*/  ISETP.GE.AND P5, PT, R60, RZ, PT ;  /* 0x000000ff3c00720c */ /* 0x000fe20003fa6270 */
[----:B------:R-:W-:Y:S02]  /*5b20*/  IMAD.MOV R4, RZ, RZ, -R4 ;  /* 0x000000ffff047224 */ /* 0x000fe400078e0a04 */
[----:B------:R-:W-:Y:S02]  /*5b30*/  @!P6 IMAD.IADD R59, R59, 0x1, -R206 ;  /* 0x000000013b3be824 */ /* 0x000fe400078e0ace */
[----:B------:R-:W-:-:S02]  /*5b40*/  @!P3 IMAD.MOV R55, RZ, RZ, -R55 ;  /* 0x000000ffff37b224 */ /* 0x000fc400078e0a37 */
[C---:B------:R-:W-:Y:S01]  /*5b50*/  IMAD R60, R206.reuse, R3, R61 ;  /* 0x00000003ce3c7224 */ /* 0x040fe200078e023d */
[----:B------:R-:W-:Y:S01]  /*5b60*/  ISETP.GT.U32.AND P3, PT, R206, R59, PT ;  /* 0x0000003bce00720c */ /* 0x000fe20003f64070 */
[----:B------:R-:W-:-:S03]  /*5b70*/  IMAD.HI.U32 R3, R250, R65, RZ ;  /* 0x00000041fa037227 */ /* 0x000fc600078e00ff */
[----:B------:R-:W-:Y:S01]  /*5b80*/  ISETP.GT.U32.AND P6, PT, R206, R60, PT ;  /* 0x0000003cce00720c */ /* 0x000fe20003fc4070 */
[--C-:B------:R-:W-:Y:S01]  /*5b90*/  @!P1 IMAD.IADD R57, R57, 0x1, -R206.reuse ;  /* 0x0000000139399824 */ /* 0x100fe200078e0ace */
[----:B------:R-:W-:Y:S01]  /*5ba0*/  ISETP.GE.AND P1, PT, R62, RZ, PT ;  /* 0x000000ff3e00720c */ /* 0x000fe20003f26270 */
[C---:B------:R-:W-:Y:S02]  /*5bb0*/  IMAD R61, R206.reuse, R4, R63 ;  /* 0x00000004ce3d7224 */ /* 0x040fe400078e023f */
[----:B------:R-:W-:Y:S02]  /*5bc0*/  IMAD.MOV R3, RZ, RZ, -R3 ;  /* 0x000000ffff037224 */ /* 0x000fe400078e0a03 */
[----:B------:R-:W-:Y:S01]  /*5bd0*/  @!P5 IMAD.MOV R57, RZ, RZ, -R57 ;  /* 0x000000ffff39d224 */ /* 0x000fe200078e0a39 */
[C---:B------:R-:W-:Y:S01]  /*5be0*/  ISETP.GT.U32.AND P5, PT, R206.reuse, R61, PT ;  /* 0x0000003dce00720c */ /* 0x040fe20003fa4070 */
[----:B------:R-:W-:Y:S02]  /*5bf0*/  IMAD R62, R206, R3, R65 ;  /* 0x00000003ce3e7224 */ /* 0x000fe400078e0241 */
[--C-:B------:R-:W-:Y:S01]  /*5c00*/  @!P2 IMAD.IADD R58, R58, 0x1, -R206.reuse ;  /* 0x000000013a3aa824 */ /* 0x100fe200078e0ace */
[----:B------:R-:W-:Y:S01]  /*5c10*/  ISETP.GE.AND P2, PT, R64, RZ, PT ;  /* 0x000000ff4000720c */ /* 0x000fe20003f46270 */
[----:B------:R-:W-:Y:S01]  /*5c20*/  @!P3 IMAD.IADD R59, R59, 0x1, -R206 ;  /* 0x000000013b3bb824 */ /* 0x000fe200078e0ace */
[C---:B------:R-:W-:Y:S01]  /*5c30*/  ISETP.GT.U32.AND P3, PT, R206.reuse, R62, PT ;  /* 0x0000003ece00720c */ /* 0x040fe20003f64070 */
[----:B------:R-:W-:Y:S01]  /*5c40*/  @!P4 IMAD.MOV R54, RZ, RZ, -R54 ;  /* 0x000000ffff36c224 */ /* 0x000fe200078e0a36 */
[----:B------:R-:W-:Y:S01]  /*5c50*/  ISETP.GT.U32.AND P4, PT, R206, R58, PT ;  /* 0x0000003ace00720c */ /* 0x000fe20003f84070 */
[----:B------:R-:W-:Y:S01]  /*5c60*/  @!P0 IMAD.MOV R56, RZ, RZ, -R56 ;  /* 0x000000ffff388224 */ /* 0x000fe200078e0a38 */
[----:B------:R-:W-:Y:S01]  /*5c70*/  LOP3.LUT R64, R0, 0x6f, R205, 0xfe, !PT ;  /* 0x0000006f00407812 */ /* 0x000fe200078efecd */
[--C-:B------:R-:W-:Y:S01]  /*5c80*/  @!P6 IMAD.IADD R60, R60, 0x1, -R206.reuse ;  /* 0x000000013c3ce824 */ /* 0x100fe200078e0ace */
[----:B------:R-:W-:Y:S01]  /*5c90*/  ISETP.GE.AND P0, PT, R66, RZ, PT ;  /* 0x000000ff4200720c */ /* 0x000fe20003f06270 */
[----:B------:R-:W-:Y:S01]  /*5ca0*/  @!P5 IMAD.IADD R61, R61, 0x1, -R206 ;  /* 0x000000013d3dd824 */ /* 0x000fe200078e0ace */
[----:B------:R-:W-:-:S02]  /*5cb0*/  IABS R63, R64 ;  /* 0x00000040003f7213 */ /* 0x000fc40000000000 */
[----:B------:R-:W-:Y:S01]  /*5cc0*/  LOP3.LUT R66, R0, 0x70, R205, 0xfe, !PT ;  /* 0x0000007000427812 */ /* 0x000fe200078efecd */
[----:B------:R-:W-:Y:S01]  /*5cd0*/  @!P2 IMAD.MOV R59, RZ, RZ, -R59 ;  /* 0x000000ffff3ba224 */ /* 0x000fe200078e0a3b */
[----:B------:R-:W-:Y:S01]  /*5ce0*/  ISETP.GT.U32.AND P5, PT, R206, R61, PT ;  /* 0x0000003dce00720c */ /* 0x000fe20003fa4070 */
[--C-:B------:R-:W-:Y:S01]  /*5cf0*/  @!P3 IMAD.IADD R62, R62, 0x1, -R206.reuse ;  /* 0x000000013e3eb824 */ /* 0x100fe200078e0ace */
[----:B------:R-:W-:Y:S01]  /*5d00*/  IABS R65, R66 ;  /* 0x0000004200417213 */ /* 0x000fe20000000000 */
[----:B------:R-:W-:Y:S01]  /*5d10*/  IMAD.HI.U32 R3, R250, R63, RZ ;  /* 0x0000003ffa037227 */ /* 0x000fe200078e00ff */
[----:B------:R-:W-:Y:S02]  /*5d20*/  ISETP.GE.AND P6, PT, R68, RZ, PT ;  /* 0x000000ff4400720c */ /* 0x000fe40003fc6270 */
[----:B------:R-:W-:Y:S01]  /*5d30*/  ISETP.GT.U32.AND P3, PT, R206, R62, PT ;  /* 0x0000003ece00720c */ /* 0x000fe20003f64070 */
[----:B------:R-:W-:Y:S01]  /*5d40*/  @!P4 IMAD.IADD R58, R58, 0x1, -R206 ;  /* 0x000000013a3ac824 */ /* 0x000fe200078e0ace */
[----:B------:R-:W-:Y:S01]  /*5d50*/  LOP3.LUT R68, R0, 0x71, R205, 0xfe, !PT ;  /* 0x0000007100447812 */ /* 0x000fe200078efecd */
[----:B------:R-:W-:Y:S01]  /*5d60*/  IMAD.MOV R4, RZ, RZ, -R3 ;  /* 0x000000ffff047224 */ /* 0x000fe200078e0a03 */
[----:B------:R-:W-:Y:S01]  /*5d70*/  ISETP.GE.AND P4, PT, R67, RZ, PT ;  /* 0x000000ff4300720c */ /* 0x000fe20003f86270 */
[----:B------:R-:W-:Y:S01]  /*5d80*/  IMAD.HI.U32 R3, R250, R65, RZ ;  /* 0x00000041fa037227 */ /* 0x000fe200078e00ff */
[----:B------:R-:W-:-:S03]  /*5d90*/  IABS R67, R68 ;  /* 0x0000004400437213 */ /* 0x000fc60000000000 */
[----:B------:R-:W-:Y:S01]  /*5da0*/  @!P1 IMAD.MOV R58, RZ, RZ, -R58 ;  /* 0x000000ffff3a9224 */ /* 0x000fe200078e0a3a */
[----:B------:R-:W-:Y:S01]  /*5db0*/  ISETP.GT.U32.AND P1, PT, R206, R60, PT ;  /* 0x0000003cce00720c */ /* 0x000fe20003f24070 */
[----:B------:R-:W-:Y:S02]  /*5dc0*/  IMAD.MOV R3, RZ, RZ, -R3 ;  /* 0x000000ffff037224 */ /* 0x000fe400078e0a03 */
[--C-:B------:R-:W-:Y:S01]  /*5dd0*/  @!P5 IMAD.IADD R61, R61, 0x1, -R206.reuse ;  /* 0x000000013d3dd824 */ /* 0x100fe200078e0ace */
[----:B------:R-:W-:Y:S01]  /*5de0*/  ISETP.GE.AND P5, PT, R64, RZ, PT ;  /* 0x000000ff4000720c */ /* 0x000fe20003fa6270 */
[C---:B------:R-:W-:Y:S02]  /*5df0*/  IMAD R64, R206.reuse, R3, R65 ;  /* 0x00000003ce407224 */ /* 0x040fe400078e0241 */
[----:B------:R-:W-:Y:S02]  /*5e00*/  IMAD R63, R206, R4, R63 ;  /* 0x00000004ce3f7224 */ /* 0x000fe400078e023f */
[----:B------:R-:W-:Y:S01]  /*5e10*/  @!P3 IMAD.IADD R62, R62, 0x1, -R206 ;  /* 0x000000013e3eb824 */ /* 0x000fe200078e0ace */
[----:B------:R-:W-:Y:S01]  /*5e20*/  ISETP.GT.U32.AND P3, PT, R206, R64, PT ;  /* 0x00000040ce00720c */ /* 0x000fe20003f64070 */
[----:B------:R-:W-:-:S04]  /*5e30*/  IMAD.HI.U32 R3, R250, R67, RZ ;  /* 0x00000043fa037227 */ /* 0x000fc800078e00ff */
[----:B------:R-:W-:Y:S01]  /*5e40*/  @!P1 IMAD.IADD R60, R60, 0x1, -R206 ;  /* 0x000000013c3c9824 */ /* 0x000fe200078e0ace */
[----:B------:R-:W-:Y:S01]  /*5e50*/  ISETP.GT.U32.AND P1, PT, R206, R63, PT ;  /* 0x0000003fce00720c */ /* 0x000fe20003f24070 */
[----:B------:R-:W-:-:S04]  /*5e60*/  IMAD.HI.U32 R4, R250, R69, RZ ;  /* 0x00000045fa047227 */ /* 0x000fc800078e00ff */
[----:B------:R-:W-:Y:S02]  /*5e70*/  IMAD.MOV R3, RZ, RZ, -R3 ;  /* 0x000000ffff037224 */ /* 0x000fe400078e0a03 */
[----:B------:R-:W-:Y:S02]  /*5e80*/  @!P3 IMAD.IADD R64, R64, 0x1, -R206 ;  /* 0x000000014040b824 */ /* 0x000fe400078e0ace */
[----:B------:R-:W-:Y:S02]  /*5e90*/  IMAD.MOV R4, RZ, RZ, -R4 ;  /* 0x000000ffff047224 */ /* 0x000fe400078e0a04 */
[C---:B------:R-:W-:Y:S01]  /*5ea0*/  IMAD R65, R206.reuse, R3, R67 ;  /* 0x00000003ce417224 */ /* 0x040fe200078e0243 */
[----:B------:R-:W-:Y:S01]  /*5eb0*/  ISETP.GT.U32.AND P3, PT, R206, R64, PT ;  /* 0x00000040ce00720c */ /* 0x000fe20003f64070 */
[----:B------:R-:W-:Y:S01]  /*5ec0*/  @!P1 IMAD.IADD R63, R63, 0x1, -R206 ;  /* 0x000000013f3f9824 */ /* 0x000fe200078e0ace */
[----:B------:R-:W-:Y:S01]  /*5ed0*/  ISETP.GE.AND P1, PT, R66, RZ, PT ;  /* 0x000000ff4200720c */ /* 0x000fe20003f26270 */
[----:B------:R-:W-:Y:S01]  /*5ee0*/  IMAD R66, R206, R4, R69 ;  /* 0x00000004ce427224 */ /* 0x000fe200078e0245 */
[----:B------:R-:W-:Y:S01]  /*5ef0*/  IABS R69, R74 ;  /* 0x0000004a00457213 */ /* 0x000fe20000000000 */
[----:B------:R-:W-:Y:S01]  /*5f00*/  IMAD.HI.U32 R3, R250, R71, RZ ;  /* 0x00000047fa037227 */ /* 0x000fe200078e00ff */
[----:B------:R-:W-:-:S02]  /*5f10*/  ISETP.GT.U32.AND P2, PT, R206, R63, PT ;  /* 0x0000003fce00720c */ /* 0x000fc40003f44070 */
[----:B------:R-:W-:Y:S01]  /*5f20*/  LOP3.LUT R4, R0, 0x75, R205, 0xfe, !PT ;  /* 0x0000007500047812 */ /* 0x000fe200078efecd */
[----:B------:R-:W-:Y:S01]  /*5f30*/  @!P0 IMAD.MOV R60, RZ, RZ, -R60 ;  /* 0x000000ffff3c8224 */ /* 0x000fe200078e0a3c */
[C---:B------:R-:W-:Y:S01]  /*5f40*/  ISETP.GT.U32.AND P0, PT, R206.reuse, R65, PT ;  /* 0x00000041ce00720c */ /* 0x040fe20003f04070 */
[----:B------:R-:W-:Y:S02]  /*5f50*/  IMAD.MOV R3, RZ, RZ, -R3 ;  /* 0x000000ffff037224 */ /* 0x000fe400078e0a03 */
[----:B------:R-:W-:Y:S01]  /*5f60*/  @!P6 IMAD.MOV R62, RZ, RZ, -R62 ;  /* 0x000000ffff3ee224 */ /* 0x000fe200078e0a3e */
[C---:B------:R-:W-:Y:S01]  /*5f70*/  ISETP.GT.U32.AND P6, PT, R206.reuse, R66, PT ;  /* 0x00000042ce00720c */ /* 0x040fe20003fc4070 */
[----:B------:R-:W-:Y:S01]  /*5f80*/  IMAD R67, R206, R3, R71 ;  /* 0x00000003ce437224 */ /* 0x000fe200078e0247 */
[----:B------:R-:W-:Y:S01]  /*5f90*/  IABS R71, R4 ;  /* 0x0000000400477213 */ /* 0x000fe20000000000 */
[----:B------:R-:W-:Y:S02]  /*5fa0*/  @!P3 IMAD.IADD R64, R64, 0x1, -R206 ;  /* 0x000000014040b824 */ /* 0x000fe400078e0ace */
[----:B------:R-:W-:Y:S01]  /*5fb0*/  IMAD.HI.U32 R3, R250, R69, RZ ;  /* 0x00000045fa037227 */ /* 0x000fe200078e00ff */
[----:B------:R-:W-:-:S03]  /*5fc0*/  ISETP.GT.U32.AND P3, PT, R206, R67, PT ;  /* 0x00000043ce00720c */ /* 0x000fc60003f64070 */
[--C-:B------:R-:W-:Y:S01]  /*5fd0*/  @!P0 IMAD.IADD R65, R65, 0x1, -R206.reuse ;  /* 0x0000000141418824 */ /* 0x100fe200078e0ace */
[----:B------:R-:W-:Y:S01]  /*5fe0*/  ISETP.GE.AND P0, PT, R72, RZ, PT ;  /* 0x000000ff4800720c */ /* 0x000fe20003f06270 */
[----:B------:R-:W-:Y:S01]  /*5ff0*/  IMAD.MOV R3, RZ, RZ, -R3 ;  /* 0x000000ffff037224 */ /* 0x000fe200078e0a03 */
[----:B------:R-:W-:Y:S01]  /*6000*/  LOP3.LUT R72, R0, 0x77, R205, 0xfe, !PT ;  /* 0x0000007700487812 */ /* 0x000fe200078efecd */
[--C-:B------:R-:W-:Y:S01]  /*6010*/  @!P6 IMAD.IADD R66, R66, 0x1, -R206.reuse ;  /* 0x000000014242e824 */ /* 0x100fe200078e0ace */
[----:B------:R-:W-:Y:S01]  /*6020*/  ISETP.GT.U32.AND P6, PT, R206, R65, PT ;  /* 0x00000041ce00720c */ /* 0x000fe20003fc4070 */
[----:B------:R-:W-:Y:S01]  /*6030*/  @!P4 IMAD.MOV R61, RZ, RZ, -R61 ;  /* 0x000000ffff3dc224 */ /* 0x000fe200078e0a3d */
[----:B------:R-:W-:Y:S01]  /*6040*/  ISETP.GE.AND P4, PT, R68, RZ, PT ;  /* 0x000000ff4400720c */ /* 0x000fe20003f86270 */
[--C-:B------:R-:W-:Y:S01]  /*6050*/  @!P2 IMAD.IADD R63, R63, 0x1, -R206.reuse ;  /* 0x000000013f3fa824 */ /* 0x100fe200078e0ace */
[----:B------:R-:W-:Y:S01]  /*6060*/  ISETP.GE.AND P2, PT, R70, RZ, PT ;  /* 0x000000ff4600720c */ /* 0x000fe20003f46270 */
[----:B------:R-:W-:Y:S01]  /*6070*/  @!P3 IMAD.IADD R67, R67, 0x1, -R206 ;  /* 0x000000014343b824 */ /* 0x000fe200078e0ace */
[----:B------:R-:W-:Y:S01]  /*6080*/  LOP3.LUT R70, R0, 0x76, R205, 0xfe, !PT ;  /* 0x0000007600467812 */ /* 0x000fe200078efecd */
[----:B------:R-:W-:-:S02]  /*6090*/  IMAD R68, R206, R3, R69 ;  /* 0x00000003ce447224 */ /* 0x000fc400078e0245 */
[----:B------:R-:W-:Y:S01]  /*60a0*/  @!P5 IMAD.MOV R63, RZ, RZ, -R63 ;  /* 0x000000ffff3fd224 */ /* 0x000fe200078e0a3f */
[----:B------:R-:W-:Y:S01]  /*60b0*/  ISETP.GT.U32.AND P3, PT, R206, R67, PT ;  /* 0x00000043ce00720c */ /* 0x000fe20003f64070 */
[----:B------:R-:W-:Y:S01]  /*60c0*/  IMAD.HI.U32 R3, R250, R71, RZ ;  /* 0x00000047fa037227 */ /* 0x000fe200078e00ff */
[C---:B------:R-:W-:Y:S02]  /*60d0*/  ISETP.GT.U32.AND P5, PT, R206.reuse, R66, PT ;  /* 0x00000042ce00720c */ /* 0x040fe40003fa4070 */
[----:B------:R-:W-:Y:S01]  /*60e0*/  IABS R73, R70 ;  /* 0x0000004600497213 */ /* 0x000fe20000000000 */
[----:B------:R-:W-:Y:S01]  /*60f0*/  @!P6 IMAD.IADD R65, R65, 0x1, -R206 ;  /* 0x000000014141e824 */ /* 0x000fe200078e0ace */
[----:B------:R-:W-:Y:S01]  /*6100*/  ISETP.GT.U32.AND P6, PT, R206, R68, PT ;  /* 0x00000044ce00720c */ /* 0x000fe20003fc4070 */
[----:B------:R-:W-:Y:S02]  /*6110*/  IMAD.MOV R3, RZ, RZ, -R3 ;  /* 0x000000ffff037224 */ /* 0x000fe400078e0a03 */
[----:B------:R-:W-:Y:S01]  /*6120*/  @!P1 IMAD.MOV R64, RZ, RZ, -R64 ;  /* 0x000000ffff409224 */ /* 0x000fe200078e0a40 */
[----:B------:R-:W-:Y:S01]  /*6130*/  ISETP.GE.AND P1, PT, R74, RZ, PT ;  /* 0x000000ff4a00720c */ /* 0x000fe20003f26270 */
[----:B------:R-:W-:Y:S01]  /*6140*/  IMAD R69, R206, R3, R71 ;  /* 0x00000003ce457224 */ /* 0x000fe200078e0247 */
[----:B------:R-:W-:Y:S01]  /*6150*/  LOP3.LUT R74, R0, 0x78, R205, 0xfe, !PT ;  /* 0x00000078004a7812 */ /* 0x000fe200078efecd */
[----:B------:R-:W-:Y:S01]  /*6160*/  IMAD.HI.U32 R3, R250, R73, RZ ;  /* 0x00000049fa037227 */ /* 0x000fe200078e00ff */
[----:B------:R-:W-:-:S03]  /*6170*/  IABS R71, R72 ;  /* 0x0000004800477213 */ /* 0x000fc60000000000 */
[--C-:B------:R-:W-:Y:S01]  /*6180*/  @!P3 IMAD.IADD R67, R67, 0x1, -R206.reuse ;  /* 0x000000014343b824 */ /* 0x100fe200078e0ace */
[----:B------:R-:W-:Y:S01]  /*6190*/  ISETP.GT.U32.AND P3, PT, R206, R69, PT ;  /* 0x00000045ce00720c */ /* 0x000fe20003f64070 */
[--C-:B------:R-:W-:Y:S01]  /*61a0*/  @!P5 IMAD.IADD R66, R66, 0x1, -R206.reuse ;  /* 0x000000014242d824 */ /* 0x100fe200078e0ace */
[----:B------:R-:W-:Y:S01]  /*61b0*/  ISETP.GE.AND P5, PT, R4, RZ, PT ;  /* 0x000000ff0400720c */ /* 0x000fe20003fa6270 */
[----:B------:R-:W-:Y:S01]  /*61c0*/  @!P6 IMAD.IADD R68, R68, 0x1, -R206 ;  /* 0x000000014444e824 */ /* 0x000fe200078e0ace */
[----:B------:R-:W-:Y:S01]  /*61d0*/  IABS R4, R74 ;  /* 0x0000004a00047213 */ /* 0x000fe20000000000 */
[----:B------:R-:W-:Y:S02]  /*61e0*/  IMAD.MOV R3, RZ, RZ, -R3 ;  /* 0x000000ffff037224 */ /* 0x000fe400078e0a03 */
[----:B------:R-:W-:Y:S01]  /*61f0*/  @!P4 IMAD.MOV R65, RZ, RZ, -R65 ;  /* 0x000000ffff41c224 */ /* 0x000fe200078e0a41 */
[----:B------:R-:W-:Y:S01]  /*6200*/  ISETP.GE.AND P4, PT, R70, RZ, PT ;  /* 0x000000ff4600720c */ /* 0x000fe20003f86270 */
[C---:B------:R-:W-:Y:S01]  /*6210*/  IMAD R70, R206.reuse, R3, R73 ;  /* 0x00000003ce467224 */ /* 0x040fe200078e0249 */
[----:B------:R-:W-:Y:S01]  /*6220*/  ISETP.GT.U32.AND P6, PT, R206, R68, PT ;  /* 0x00000044ce00720c */ /* 0x000fe20003fc4070 */
[----:B------:R-:W-:-:S02]  /*6230*/  IMAD.MOV.U32 R73, RZ, RZ, R4 ;  /* 0x000000ffff497224 */ /* 0x000fc400078e0004 */
[----:B------:R-:W-:Y:S02]  /*6240*/  @!P3 IMAD.IADD R69, R69, 0x1, -R206 ;  /* 0x000000014545b824 */ /* 0x000fe400078e0ace */
[----:B------:R-:W-:-:S03]  /*6250*/  IMAD.HI.U32 R4, R250, R73, RZ ;  /* 0x00000049fa047227 */ /* 0x000fc600078e00ff */
[C---:B------:R-:W-:Y:S01]  /*6260*/  ISETP.GT.U32.AND P3, PT, R206.reuse, R69, PT ;  /* 0x00000045ce00720c */ /* 0x040fe20003f64070 */
[----:B------:R-:W-:Y:S01]  /*6270*/  @!P2 IMAD.MOV R66, RZ, RZ, -R66 ;  /* 0x000000ffff42a224 */ /* 0x000fe200078e0a42 */
[----:B------:R-:W-:Y:S01]  /*6280*/  ISETP.GT.U32.AND P2, PT, R206, R70, PT ;  /* 0x00000046ce00720c */ /* 0x000fe20003f44070 */
[----:B------:R-:W-:Y:S02]  /*6290*/  IMAD.MOV R4, RZ, RZ, -R4 ;  /* 0x000000ffff047224 */ /* 0x000fe400078e0a04 */
[----:B------:R-:W-:Y:S01]  /*62a0*/  @!P0 IMAD.MOV R67, RZ, RZ, -R67 ;  /* 0x000000ffff438224 */ /* 0x000fe200078e0a43 */
[----:B------:R-:W-:Y:S01]  /*62b0*/  ISETP.GE.AND P0, PT, R72, RZ, PT ;  /* 0x000000ff4800720c */ /* 0x000fe20003f06270 */
[----:B------:R-:W-:-:S04]  /*62c0*/  IMAD.HI.U32 R3, R250, R71, RZ ;  /* 0x00000047fa037227 */ /* 0x000fc800078e00ff */
[----:B------:R-:W-:Y:S01]  /*62d0*/  @!P6 IMAD.IADD R68, R68, 0x1, -R206 ;  /* 0x000000014444e824 */ /* 0x000fe200078e0ace */
[----:B------:R-:W-:Y:S01]  /*62e0*/  ISETP.GE.AND P6, PT, R74, RZ, PT ;  /* 0x000000ff4a00720c */ /* 0x000fe20003fc6270 */
[----:B------:R-:W-:Y:S01]  /*62f0*/  IMAD R72, R206, R4, R73 ;  /* 0x00000004ce487224 */ /* 0x000fe200078e0249 */
[C---:B------:R-:W-:Y:S01]  /*6300*/  LOP3.LUT R74, R0.reuse, 0x79, R205, 0xfe, !PT ;  /* 0x00000079004a7812 */ /* 0x040fe200078efecd */
[----:B------:R-:W-:Y:S01]  /*6310*/  IMAD.MOV R3, RZ, RZ, -R3 ;  /* 0x000000ffff037224 */ /* 0x000fe200078e0a03 */
[----:B------:R-:W-:Y:S01]  /*6320*/  LOP3.LUT R4, R0, 0x7a, R205, 0xfe, !PT ;  /* 0x0000007a00047812 */ /* 0x000fe200078efecd */
[----:B------:R-:W-:Y:S01]  /*6330*/  @!P1 IMAD.MOV R68, RZ, RZ, -R68 ;  /* 0x000000ffff449224 */ /* 0x000fe200078e0a44 */
[C---:B------:R-:W-:Y:S01]  /*6340*/  ISETP.GT.U32.AND P1, PT, R206.reuse, R72, PT ;  /* 0x00000048ce00720c */ /* 0x040fe20003f24070 */
[----:B------:R-:W-:Y:S01]  /*6350*/  IMAD R71, R206, R3, R71 ;  /* 0x00000003ce477224 */ /* 0x000fe200078e0247 */
[----:B------:R-:W-:Y:S01]  /*6360*/  IABS R73, R74 ;  /* 0x0000004a00497213 */ /* 0x000fe20000000000 */
[--C-:B------:R-:W-:Y:S01]  /*6370*/  @!P2 IMAD.IADD R70, R70, 0x1, -R206.reuse ;  /* 0x000000014646a824 */ /* 0x100fe200078e0ace */
[----:B------:R-:W-:Y:S01]  /*6380*/  IABS R75, R4 ;  /* 0x00000004004b7213 */ /* 0x000fe20000000000 */
[----:B------:R-:W-:Y:S01]  /*6390*/  @!P3 IMAD.IADD R69, R69, 0x1, -R206 ;  /* 0x000000014545b824 */ /* 0x000fe200078e0ace */
[----:B------:R-:W-:Y:S01]  /*63a0*/  ISETP.GT.U32.AND P3, PT, R206, R71, PT ;  /* 0x00000047ce00720c */ /* 0x000fe20003f64070 */
[----:B------:R-:W-:Y:S01]  /*63b0*/  IMAD.HI.U32 R3, R250, R73, RZ ;  /* 0x00000049fa037227 */ /* 0x000fe200078e00ff */
[----:B------:R-:W-:-:S03]  /*63c0*/  ISETP.GT.U32.AND P2, PT, R206, R70, PT ;  /* 0x00000046ce00720c */ /* 0x000fc60003f44070 */
[----:B------:R-:W-:Y:S01]  /*63d0*/  @!P5 IMAD.MOV R69, RZ, RZ, -R69 ;  /* 0x000000ffff45d224 */ /* 0x000fe200078e0a45 */
[----:B------:R-:W-:Y:S01]  /*63e0*/  ISETP.GE.AND P5, PT, R74, RZ, PT ;  /* 0x000000ff4a00720c */ /* 0x000fe20003fa6270 */
[----:B------:R-:W-:Y:S02]  /*63f0*/  @!P1 IMAD.IADD R72, R72, 0x1, -R206 ;  /* 0x0000000148489824 */ /* 0x000fe400078e0ace */
[----:B------:R-:W-:Y:S02]  /*6400*/  IMAD.MOV R74, RZ, RZ, -R3 ;  /* 0x000000ffff4a7224 */ /* 0x000fe400078e0a03 */
[----:B------:R-:W-:Y:S01]  /*6410*/  IMAD.HI.U32 R3, R250, R75, RZ ;  /* 0x0000004bfa037227 */ /* 0x000fe200078e00ff */
[----:B------:R-:W-:-:S03]  /*6420*/  ISETP.GT.U32.AND P1, PT, R206, R72, PT ;  /* 0x00000048ce00720c */ /* 0x000fc60003f24070 */
[--C-:B------:R-:W-:Y:S02]  /*6430*/  @!P3 IMAD.IADD R71, R71, 0x1, -R206.reuse ;  /* 0x000000014747b824 */ /* 0x100fe400078e0ace */
[----:B------:R-:W-:Y:S01]  /*6440*/  @!P2 IMAD.IADD R70, R70, 0x1, -R206 ;  /* 0x000000014646a824 */ /* 0x000fe200078e0ace */
[----:B------:R-:W-:Y:S01]  /*6450*/  ISETP.GE.AND P2, PT, R4, RZ, PT ;  /* 0x000000ff0400720c */ /* 0x000fe20003f46270 */
[----:B------:R-:W-:Y:S01]  /*6460*/  IMAD.HI.U32 R4, R250, R77, RZ ;  /* 0x0000004dfa047227 */ /* 0x000fe200078e00ff */
[----:B------:R-:W-:-:S03]  /*6470*/  ISETP.GT.U32.AND P3, PT, R206, R71, PT ;  /* 0x00000047ce00720c */ /* 0x000fc60003f64070 */
[----:B------:R-:W-:Y:S02]  /*6480*/  IMAD.MOV R3, RZ, RZ, -R3 ;  /* 0x000000ffff037224 */ /* 0x000fe400078e0a03 */
[----:B------:R-:W-:Y:S02]  /*6490*/  IMAD.MOV R4, RZ, RZ, -R4 ;  /* 0x000000ffff047224 */ /* 0x000fe400078e0a04 */
[C---:B------:R-:W-:Y:S02]  /*64a0*/  IMAD R73, R206.reuse, R74, R73 ;  /* 0x0000004ace497224 */ /* 0x040fe400078e0249 */
[----:B------:R-:W-:Y:S01]  /*64b0*/  IMAD R74, R206, R3, R75 ;  /* 0x00000003ce4a7224 */ /* 0x000fe200078e024b */
[----:B------:R-:W-:Y:S01]  /*64c0*/  LOP3.LUT R3, R0, 0x7c, R205, 0xfe, !PT ;  /* 0x0000007c00037812 */ /* 0x000fe200078efecd */
[----:B------:R-:W-:Y:S02]  /*64d0*/  IMAD R75, R206, R4, R77 ;  /* 0x00000004ce4b7224 */ /* 0x000fe400078e024d */
[--C-:B------:R-:W-:Y:S01]  /*64e0*/  @!P1 IMAD.IADD R72, R72, 0x1, -R206.reuse ;  /* 0x0000000148489824 */ /* 0x100fe200078e0ace */
[----:B------:R-:W-:Y:S01]  /*64f0*/  IABS R77, R3 ;  /* 0x00000003004d7213 */ /* 0x000fe20000000000 */
[----:B------:R-:W-:Y:S01]  /*6500*/  @!P3 IMAD.IADD R71, R71, 0x1, -R206 ;  /* 0x000000014747b824 */ /* 0x000fe200078e0ace */
[C---:B------:R-:W-:Y:S01]  /*6510*/  ISETP.GT.U32.AND P3, PT, R206.reuse, R73, PT ;  /* 0x00000049ce00720c */ /* 0x040fe20003f64070 */
[----:B------:R-:W-:Y:S01]  /*6520*/  @!P6 IMAD.MOV R72, RZ, RZ, -R72 ;  /* 0x000000ffff48e224 */ /* 0x000fe200078e0a48 */
[----:B------:R-:W-:Y:S01]  /*6530*/  ISETP.GT.U32.AND P6, PT, R206, R75, PT ;  /* 0x0000004bce00720c */ /* 0x000fe20003fc4070 */
[----:B------:R-:W-:Y:S01]  /*6540*/  IMAD.HI.U32 R4, R250, R79, RZ ;  /* 0x0000004ffa047227 */ /* 0x000fe200078e00ff */
[----:B------:R-:W-:-:S03]  /*6550*/  ISETP.GE.AND P1, PT, R3, RZ, PT ;  /* 0x000000ff0300720c */ /* 0x000fc60003f26270 */
[----:B------:R-:W-:-:S04]  /*6560*/  IMAD.HI.U32 R3, R250, R77, RZ ;  /* 0x0000004dfa037227 */ /* 0x000fc800078e00ff */
[----:B------:R-:W-:Y:S01]  /*6570*/  @!P4 IMAD.MOV R70, RZ, RZ, -R70 ;  /* 0x000000ffff46c224 */ /* 0x000fe200078e0a46 */
[----:B------:R-:W-:Y:S01]  /*6580*/  ISETP.GE.AND P4, PT, R76, RZ, PT ;  /* 0x000000ff4c00720c */ /* 0x000fe20003f86270 */
[----:B------:R-:W-:Y:S01]  /*6590*/  @!P0 IMAD.MOV R71, RZ, RZ, -R71 ;  /* 0x000000ffff478224 */ /* 0x000fe200078e0a47 */
[C---:B------:R-:W-:Y:S01]  /*65a0*/  ISETP.GT.U32.AND P0, PT, R206.reuse, R74, PT ;  /* 0x0000004ace00720c */ /* 0x040fe20003f04070 */
[--C-:B------:R-:W-:Y:S02]  /*65b0*/  @!P6 IMAD.IADD R75, R75, 0x1, -R206.reuse ;  /* 0x000000014b4be824 */ /* 0x100fe400078e0ace */
[----:B------:R-:W-:Y:S02]  /*65c0*/  @!P3 IMAD.IADD R73, R73, 0x1, -R206 ;  /* 0x000000014949b824 */ /* 0x000fe400078e0ace */
[----:B------:R-:W-:Y:S01]  /*65d0*/  IMAD.MOV R76, RZ, RZ, -R3 ;  /* 0x000000ffff4c7224 */ /* 0x000fe200078e0a03 */
[C---:B------:R-:W-:Y:S01]  /*65e0*/  ISETP.GT.U32.AND P6, PT, R206.reuse, R75, PT ;  /* 0x0000004bce00720c */ /* 0x040fe20003fc4070 */
[----:B------:R-:W-:Y:S01]  /*65f0*/  IMAD.MOV R4, RZ, RZ, -R4 ;  /* 0x000000ffff047224 */ /* 0x000fe200078e0a04 */
[C---:B------:R-:W-:Y:S01]  /*6600*/  ISETP.GT.U32.AND P3, PT, R206.reuse, R73, PT ;  /* 0x00000049ce00720c */ /* 0x040fe20003f64070 */
[----:B------:R-:W-:-:S02]  /*6610*/  IMAD R76, R206, R76, R77 ;  /* 0x0000004cce4c7224 */ /* 0x000fc400078e024d */
[----:B------:R-:W-:Y:S02]  /*6620*/  IMAD R77, R206, R4, R79 ;  /* 0x00000004ce4d7224 */ /* 0x000fe400078e024f */
[----:B------:R-:W-:-:S04]  /*6630*/  IMAD.HI.U32 R4, R250, R83, RZ ;  /* 0x00000053fa047227 */ /* 0x000fc800078e00ff */
[----:B------:R-:W-:Y:S02]  /*6640*/  IMAD.MOV R4, RZ, RZ, -R4 ;  /* 0x000000ffff047224 */ /* 0x000fe400078e0a04 */
[--C-:B------:R-:W-:Y:S02]  /*6650*/  @!P0 IMAD.IADD R74, R74, 0x1, -R206.reuse ;  /* 0x000000014a4a8824 */ /* 0x100fe400078e0ace */
[C---:B------:R-:W-:Y:S01]  /*6660*/  IMAD R79, R206.reuse, R4, R83 ;  /* 0x00000004ce4f7224 */ /* 0x040fe200078e0253 */
[----:B------:R-:W-:Y:S01]  /*6670*/  IABS R83, R86 ;  /* 0x0000005600537213 */ /* 0x000fe20000000000 */
[----:B------:R-:W-:Y:S01]  /*6680*/  @!P6 IMAD.IADD R75, R75, 0x1, -R206 ;  /* 0x000000014b4be824 */ /* 0x000fe200078e0ace */
[----:B------:R-:W-:Y:S01]  /*6690*/  ISETP.GT.U32.AND P0, PT, R206, R74, PT ;  /* 0x0000004ace00720c */ /* 0x000fe20003f04070 */
[----:B------:R-:W-:-:S04]  /*66a0*/  IMAD.HI.U32 R3, R250, R81, RZ ;  /* 0x00000051fa037227 */ /* 0x000fc800078e00ff */
[--C-:B------:R-:W-:Y:S01]  /*66b0*/  @!P3 IMAD.IADD R73, R73, 0x1, -R206.reuse ;  /* 0x000000014949b824 */ /* 0x100fe200078e0ace */
[----:B------:R-:W-:Y:S01]  /*66c0*/  ISETP.GE.AND P3, PT, R78, RZ, PT ;  /* 0x000000ff4e00720c */ /* 0x000fe20003f66270 */
[----:B------:R-:W-:Y:S01]  /*66d0*/  @!P4 IMAD.MOV R75, RZ, RZ, -R75 ;  /* 0x000000ffff4bc224 */ /* 0x000fe200078e0a4b */
[C---:B------:R-:W-:Y:S01]  /*66e0*/  ISETP.GT.U32.AND P4, PT, R206.reuse, R79, PT ;  /* 0x0000004fce00720c */ /* 0x040fe20003f84070 */
[----:B------:R-:W-:Y:S02]  /*66f0*/  IMAD.MOV R3, RZ, RZ, -R3 ;  /* 0x000000ffff037224 */ /* 0x000fe400078e0a03 */
[----:B------:R-:W-:Y:S01]  /*6700*/  @!P5 IMAD.MOV R73, RZ, RZ, -R73 ;  /* 0x000000ffff49d224 */ /* 0x000fe200078e0a49 */
[C---:B------:R-:W-:Y:S01]  /*6710*/  ISETP.GT.U32.AND P5, PT, R206.reuse, R77, PT ;  /* 0x0000004dce00720c */ /* 0x040fe20003fa4070 */
[----:B------:R-:W-:Y:S01]  /*6720*/  IMAD R78, R206, R3, R81 ;  /* 0x00000003ce4e7224 */ /* 0x000fe200078e0251 */
[----:B------:R-:W-:Y:S01]  /*6730*/  IABS R81, R84 ;  /* 0x0000005400517213 */ /* 0x000fe20000000000 */
[----:B------:R-:W-:Y:S01]  /*6740*/  @!P0 IMAD.IADD R74, R74, 0x1, -R206 ;  /* 0x000000014a4a8824 */ /* 0x000fe200078e0ace */
[----:B------:R-:W-:Y:S01]  /*6750*/  ISETP.GT.U32.AND P0, PT, R206, R76, PT ;  /* 0x0000004cce00720c */ /* 0x000fe20003f04070 */
[----:B------:R-:W-:Y:S01]  /*6760*/  IMAD.HI.U32 R4, R250, R85, RZ ;  /* 0x00000055fa047227 */ /* 0x000fe200078e00ff */
[----:B------:R-:W-:-:S03]  /*6770*/  ISETP.GT.U32.AND P6, PT, R206, R78, PT ;  /* 0x0000004ece00720c */ /* 0x000fc60003fc4070 */
[----:B------:R-:W-:-:S04]  /*6780*/  IMAD.HI.U32 R3, R250, R81, RZ ;  /* 0x00000051fa037227 */ /* 0x000fc800078e00ff */
[----:B------:R-:W-:Y:S02]  /*6790*/  @!P4 IMAD.IADD R79, R79, 0x1, -R206 ;  /* 0x000000014f4fc824 */ /* 0x000fe400078e0ace */
[----:B------:R-:W-:Y:S02]  /*67a0*/  IMAD.MOV R3, RZ, RZ, -R3 ;  /* 0x000000ffff037224 */ /* 0x000fe400078e0a03 */
[----:B------:R-:W-:Y:S01]  /*67b0*/  @!P2 IMAD.MOV R74, RZ, RZ, -R74 ;  /* 0x000000ffff4aa224 */ /* 0x000fe200078e0a4a */
[----:B------:R-:W-:Y:S01]  /*67c0*/  ISETP.GE.AND P2, PT, R80, RZ, PT ;  /* 0x000000ff5000720c */ /* 0x000fe20003f46270 */
[----:B------:R-:W-:Y:S01]  /*67d0*/  @!P5 IMAD.IADD R77, R77, 0x1, -R206 ;  /* 0x000000014d4dd824 */ /* 0x000fe200078e0ace */
[C---:B------:R-:W-:Y:S01]  /*67e0*/  ISETP.GT.U32.AND P4, PT, R206.reuse, R79, PT ;  /* 0x0000004fce00720c */ /* 0x040fe20003f84070 */
[----:B------:R-:W-:Y:S02]  /*67f0*/  IMAD R80, R206, R3, R81 ;  /* 0x00000003ce507224 */ /* 0x000fe400078e0251 */
[----:B------:R-:W-:Y:S01]  /*6800*/  IMAD.HI.U32 R3, R250, R83, RZ ;  /* 0x00000053fa037227 */ /* 0x000fe200078e00ff */
[----:B------:R-:W-:-:S03]  /*6810*/  ISETP.GT.U32.AND P5, PT, R206, R77, PT ;  /* 0x0000004dce00720c */ /* 0x000fc60003fa4070 */
[----:B------:R-:W-:Y:S02]  /*6820*/  IMAD.MOV R3, RZ, RZ, -R3 ;  /* 0x000000ffff037224 */ /* 0x000fe400078e0a03 */
[--C-:B------:R-:W-:Y:S02]  /*6830*/  @!P6 IMAD.IADD R78, R78, 0x1, -R206.reuse ;  /* 0x000000014e4ee824 */ /* 0x100fe400078e0ace */
[----:B------:R-:W-:Y:S01]  /*6840*/  IMAD R81, R206, R3, R83 ;  /* 0x00000003ce517224 */ /* 0x000fe200078e0253 */
[----:B------:R-:W-:Y:S01]  /*6850*/  LOP3.LUT R3, R0, 0x83, R205, 0xfe, !PT ;  /* 0x0000008300037812 */ /* 0x000fe200078efecd */
[--C-:B------:R-:W-:Y:S01]  /*6860*/  @!P4 IMAD.IADD R79, R79, 0x1, -R206.reuse ;  /* 0x000000014f4fc824 */ /* 0x100fe200078e0ace */
[----:B------:R-:W-:Y:S01]  /*6870*/  ISETP.GT.U32.AND P6, PT, R206, R78, PT ;  /* 0x0000004ece00720c */ /* 0x000fe20003fc4070 */
[--C-:B------:R-:W-:Y:S01]  /*6880*/  @!P0 IMAD.IADD R76, R76, 0x1, -R206.reuse ;  /* 0x000000014c4c8824 */ /* 0x100fe200078e0ace */
[C---:B------:R-:W-:Y:S01]  /*6890*/  ISETP.GT.U32.AND P4, PT, R206.reuse, R81, PT ;  /* 0x00000051ce00720c */ /* 0x040fe20003f84070 */
[----:B------:R-:W-:Y:S01]  /*68a0*/  @!P5 IMAD.IADD R77, R77, 0x1, -R206 ;  /* 0x000000014d4dd824 */ /* 0x000fe200078e0ace */
[C---:B------:R-:W-:Y:S01]  /*68b0*/  ISETP.GT.U32.AND P5, PT, R206.reuse, R80, PT ;  /* 0x00000050ce00720c */ /* 0x040fe20003fa4070 */
[----:B------:R-:W-:Y:S01]  /*68c0*/  IMAD.MOV R4, RZ, RZ, -R4 ;  /* 0x000000ffff047224 */ /* 0x000fe200078e0a04 */
[----:B------:R-:W-:Y:S01]  /*68d0*/  ISETP.GT.U32.AND P0, PT, R206, R76, PT ;  /* 0x0000004cce00720c */ /* 0x000fe20003f04070 */
[----:B------:R-:W-:Y:S01]  /*68e0*/  @!P3 IMAD.MOV R77, RZ, RZ, -R77 ;  /* 0x000000ffff4db224 */ /* 0x000fe200078e0a4d */
[----:B------:R-:W-:-:S02]  /*68f0*/  IABS R83, R3 ;  /* 0x0000000300537213 */ /* 0x000fc40000000000 */
[----:B------:R-:W-:Y:S02]  /*6900*/  ISETP.GE.AND P3, PT, R86, RZ, PT ;  /* 0x000000ff5600720c */ /* 0x000fe40003f66270 */
[----:B------:R-:W-:Y:S01]  /*6910*/  LOP3.LUT R86, R0, 0x85, R205, 0xfe, !PT ;  /* 0x0000008500567812 */ /* 0x000fe200078efecd */
[--C-:B------:R-:W-:Y:S01]  /*6920*/  @!P6 IMAD.IADD R78, R78, 0x1, -R206.reuse ;  /* 0x000000014e4ee824 */ /* 0x100fe200078e0ace */
[----:B------:R-:W-:Y:S01]  /*6930*/  ISETP.GE.AND P6, PT, R87, RZ, PT ;  /* 0x000000ff5700720c */ /* 0x000fe20003fc6270 */
[--C-:B------:R-:W-:Y:S01]  /*6940*/  @!P4 IMAD.IADD R81, R81, 0x1, -R206.reuse ;  /* 0x000000015151c824 */ /* 0x100fe200078e0ace */
[----:B------:R-:W-:Y:S01]  /*6950*/  IABS R87, R86 ;  /* 0x0000005600577213 */ /* 0x000fe20000000000 */
[----:B------:R-:W-:Y:S02]  /*6960*/  @!P5 IMAD.IADD R80, R80, 0x1, -R206 ;  /* 0x000000015050d824 */ /* 0x000fe400078e0ace */
[----:B------:R-:W-:Y:S01]  /*6970*/  @!P2 IMAD.MOV R78, RZ, RZ, -R78 ;  /* 0x000000ffff4ea224 */ /* 0x000fe200078e0a4e */
[----:B------:R-:W-:Y:S01]  /*6980*/  ISETP.GE.AND P2, PT, R3, RZ, PT ;  /* 0x000000ff0300720c */ /* 0x000fe20003f46270 */
[----:B------:R-:W-:Y:S01]  /*6990*/  IMAD.HI.U32 R3, R250, R83, RZ ;  /* 0x00000053fa037227 */ /* 0x000fe200078e00ff */
[----:B------:R-:W-:-:S02]  /*69a0*/  ISETP.GT.U32.AND P4, PT, R206, R81, PT ;  /* 0x00000051ce00720c */ /* 0x000fc40003f84070 */
[----:B------:R-:W-:Y:S01]  /*69b0*/  ISETP.GT.U32.AND P5, PT, R206, R80, PT ;  /* 0x00000050ce00720c */ /* 0x000fe20003fa4070 */
[----:B------:R-:W-:Y:S02]  /*69c0*/  IMAD.MOV R3, RZ, RZ, -R3 ;  /* 0x000000ffff037224 */ /* 0x000fe400078e0a03 */
[----:B------:R-:W-:Y:S01]  /*69d0*/  @!P0 IMAD.IADD R76, R76, 0x1, -R206 ;  /* 0x000000014c4c8824 */ /* 0x000fe200078e0ace */
[----:B------:R-:W-:Y:S01]  /*69e0*/  ISETP.GE.AND P0, PT, R82, RZ, PT ;  /* 0x000000ff5200720c */ /* 0x000fe20003f06270 */
[C---:B------:R-:W-:Y:S02]  /*69f0*/  IMAD R83, R206.reuse, R3, R83 ;  /* 0x00000003ce537224 */ /* 0x040fe400078e0253 */
[----:B------:R-:W-:Y:S01]  /*6a00*/  IMAD R82, R206, R4, R85 ;  /* 0x00000004ce527224 */ /* 0x000fe200078e0255 */
[----:B------:R-:W-:Y:S01]  /*6a10*/  LOP3.LUT R4, R0, 0x84, R205, 0xfe, !PT ;  /* 0x0000008400047812 */ /* 0x000fe200078efecd */
[----:B------:R-:W-:Y:S01]  /*6a20*/  @!P1 IMAD.MOV R76, RZ, RZ, -R76 ;  /* 0x000000ffff4c9224 */ /* 0x000fe200078e0a4c */
[----:B------:R-:W-:Y:S01]  /*6a30*/  ISETP.GE.AND P1, PT, R84, RZ, PT ;  /* 0x000000ff5400720c */ /* 0x000fe20003f26270 */
[--C-:B------:R-:W-:Y:S01]  /*6a40*/  @!P4 IMAD.IADD R81, R81, 0x1, -R206.reuse ;  /* 0x000000015151c824 */ /* 0x100fe200078e0ace */
[----:B------:R-:W-:Y:S01]  /*6a50*/  ISETP.GT.U32.AND P4, PT, R206, R83, PT ;  /* 0x00000053ce00720c */ /* 0x000fe20003f84070 */
[----:B------:R-:W-:Y:S01]  /*6a60*/  @!P5 IMAD.IADD R80, R80, 0x1, -R206 ;  /* 0x000000015050d824 */ /* 0x000fe200078e0ace */
[----:B------:R-:W-:Y:S01]  /*6a70*/  IABS R85, R4 ;  /* 0x0000000400557213 */ /* 0x000fe20000000000 */
[----:B------:R-:W-:Y:S01]  /*6a80*/  IMAD.HI.U32 R3, R250, R87, RZ ;  /* 0x00000057fa037227 */ /* 0x000fe200078e00ff */
[----:B------:R-:W-:-:S03]  /*6a90*/  ISETP.GT.U32.AND P5, PT, R206, R82, PT ;  /* 0x00000052ce00720c */ /* 0x000fc60003fa4070 */
[----:B------:R-:W-:Y:S01]  /*6aa0*/  @!P0 IMAD.MOV R79, RZ, RZ, -R79 ;  /* 0x000000ffff4f8224 */ /* 0x000fe200078e0a4f */
[----:B------:R-:W-:Y:S01]  /*6ab0*/  ISETP.GE.AND P0, PT, R4, RZ, PT ;  /* 0x000000ff0400720c */ /* 0x000fe20003f06270 */
[----:B------:R-:W-:-:S04]  /*6ac0*/  IMAD.HI.U32 R4, R250, R85, RZ ;  /* 0x00000055fa047227 */ /* 0x000fc800078e00ff */
[----:B------:R-:W-:Y:S02]  /*6ad0*/  IMAD.MOV R4, RZ, RZ, -R4 ;  /* 0x000000ffff047224 */ /* 0x000fe400078e0a04 */
[--C-:B------:R-:W-:Y:S02]  /*6ae0*/  @!P4 IMAD.IADD R83, R83, 0x1, -R206.reuse ;  /* 0x000000015353c824 */ /* 0x100fe400078e0ace */
[----:B------:R-:W-:Y:S02]  /*6af0*/  IMAD R84, R206, R4, R85 ;  /* 0x00000004ce547224 */ /* 0x000fe400078e0255 */
[----:B------:R-:W-:Y:S01]  /*6b00*/  @!P5 IMAD.IADD R82, R82, 0x1, -R206 ;  /* 0x000000015252d824 */ /* 0x000fe200078e0ace */
[C---:B------:R-:W-:Y:S01]  /*6b10*/  ISETP.GT.U32.AND P4, PT, R206.reuse, R83, PT ;  /* 0x00000053ce00720c */ /* 0x040fe20003f84070 */
[----:B------:R-:W-:Y:S01]  /*6b20*/  @!P1 IMAD.MOV R80, RZ, RZ, -R80 ;  /* 0x000000ffff509224 */ /* 0x000fe200078e0a50 */
[C---:B------:R-:W-:Y:S01]  /*6b30*/  ISETP.GT.U32.AND P1, PT, R206.reuse, R84, PT ;  /* 0x00000054ce00720c */ /* 0x040fe20003f24070 */
[----:B------:R-:W-:Y:S01]  /*6b40*/  IMAD.MOV R3, RZ, RZ, -R3 ;  /* 0x000000ffff037224 */ /* 0x000fe200078e0a03 */
[----:B------:R-:W-:Y:S01]  /*6b50*/  ISETP.GT.U32.AND P5, PT, R206, R82, PT ;  /* 0x00000052ce00720c */ /* 0x000fe20003fa4070 */
[----:B------:R-:W-:-:S04]  /*6b60*/  IMAD.HI.U32 R4, R250, R89, RZ ;  /* 0x00000059fa047227 */ /* 0x000fc800078e00ff */
[C---:B------:R-:W-:Y:S01]  /*6b70*/  IMAD R85, R206.reuse, R3, R87 ;  /* 0x00000003ce557224 */ /* 0x040fe200078e0257 */
[----:B------:R-:W-:Y:S01]  /*6b80*/  IABS R87, R92 ;  /* 0x0000005c00577213 */ /* 0x000fe20000000000 */
[----:B------:R-:W-:Y:S02]  /*6b90*/  IMAD.MOV R4, RZ, RZ, -R4 ;  /* 0x000000ffff047224 */ /* 0x000fe400078e0a04 */
[----:B------:R-:W-:Y:S01]  /*6ba0*/  @!P4 IMAD.IADD R83, R83, 0x1, -R206 ;  /* 0x000000015353c824 */ /* 0x000fe200078e0ace */
[----:B------:R-:W-:Y:S01]  /*6bb0*/  ISETP.GT.U32.AND P4, PT, R206, R85, PT ;  /* 0x00000055ce00720c */ /* 0x000fe20003f84070 */
[----:B------:R-:W-:-:S04]  /*6bc0*/  IMAD.HI.U32 R3, R250, R87, RZ ;  /* 0x00000057fa037227 */ /* 0x000fc800078e00ff */
[--C-:B------:R-:W-:Y:S02]  /*6bd0*/  @!P1 IMAD.IADD R84, R84, 0x1, -R206.reuse ;  /* 0x0000000154549824 */ /* 0x100fe400078e0ace */
[--C-:B------:R-:W-:Y:S01]  /*6be0*/  @!P5 IMAD.IADD R82, R82, 0x1, -R206.reuse ;  /* 0x000000015252d824 */ /* 0x100fe200078e0ace */
[----:B------:R-:W-:Y:S01]  /*6bf0*/  ISETP.GE.AND P5, PT, R88, RZ, PT ;  /* 0x000000ff5800720c */ /* 0x000fe20003fa6270 */
[----:B------:R-:W-:Y:S01]  /*6c00*/  IMAD.MOV R88, RZ, RZ, -R3 ;  /* 0x000000ffff587224 */ /* 0x000fe200078e0a03 */
[----:B------:R-:W-:Y:S01]  /*6c10*/  ISETP.GT.U32.AND P1, PT, R206, R84, PT ;  /* 0x00000054ce00720c */ /* 0x000fe20003f24070 */
[----:B------:R-:W-:Y:S01]  /*6c20*/  @!P3 IMAD.MOV R81, RZ, RZ, -R81 ;  /* 0x000000ffff51b224 */ /* 0x000fe200078e0a51 */
[----:B------:R-:W-:Y:S01]  /*6c30*/  ISETP.GE.AND P3, PT, R86, RZ, PT ;  /* 0x000000ff5600720c */ /* 0x000fe20003f66270 */
[----:B------:R-:W-:Y:S02]  /*6c40*/  IMAD R87, R206, R88, R87 ;  /* 0x00000058ce577224 */ /* 0x000fe400078e0257 */
[----:B------:R-:W-:-:S02]  /*6c50*/  @!P4 IMAD.IADD R85, R85, 0x1, -R206 ;  /* 0x000000015555c824 */ /* 0x000fc400078e0ace */
[C---:B------:R-:W-:Y:S01]  /*6c60*/  IMAD R86, R206.reuse, R4, R89 ;  /* 0x00000004ce567224 */ /* 0x040fe200078e0259 */
[----:B------:R-:W-:Y:S01]  /*6c70*/  ISETP.GT.U32.AND P4, PT, R206, R87, PT ;  /* 0x00000057ce00720c */ /* 0x000fe20003f84070 */
[----:B------:R-:W-:-:S04]  /*6c80*/  IMAD.HI.U32 R3, R250, R91, RZ ;  /* 0x0000005bfa037227 */ /* 0x000fc800078e00ff */
[----:B------:R-:W-:Y:S01]  /*6c90*/  @!P1 IMAD.IADD R84, R84, 0x1, -R206 ;  /* 0x0000000154549824 */ /* 0x000fe200078e0ace */
[----:B------:R-:W-:Y:S01]  /*6ca0*/  ISETP.GT.U32.AND P1, PT, R206, R86, PT ;  /* 0x00000056ce00720c */ /* 0x000fe20003f24070 */
[----:B------:R-:W-:Y:S02]  /*6cb0*/  IMAD.MOV R88, RZ, RZ, -R3 ;  /* 0x000000ffff587224 */ /* 0x000fe400078e0a03 */
[----:B------:R-:W-:-:S04]  /*6cc0*/  IMAD.HI.U32 R4, R250, R93, RZ ;  /* 0x0000005dfa047227 */ /* 0x000fc800078e00ff */
[----:B------:R-:W-:Y:S02]  /*6cd0*/  @!P4 IMAD.IADD R87, R87, 0x1, -R206 ;  /* 0x000000015757c824 */ /* 0x000fe400078e0ace */
[C---:B------:R-:W-:Y:S02]  /*6ce0*/  IMAD R88, R206.reuse, R88, R91 ;  /* 0x00000058ce587224 */ /* 0x040fe400078e025b */
[----:B------:R-:W-:Y:S01]  /*6cf0*/  @!P2 IMAD.MOV R83, RZ, RZ, -R83 ;  /* 0x000000ffff53a224 */ /* 0x000fe200078e0a53 */
[----:B------:R-:W-:Y:S01]  /*6d00*/  ISETP.GT.U32.AND P2, PT, R206, R87, PT ;  /* 0x00000057ce00720c */ /* 0x000fe20003f44070 */
[----:B------:R-:W-:-:S04]  /*6d10*/  IMAD.HI.U32 R89, R250, R95, RZ ;  /* 0x0000005ffa597227 */ /* 0x000fc800078e00ff */
[----:B------:R-:W-:-:S04]  /*6d20*/  IMAD.HI.U32 R3, R250, R97, RZ ;  /* 0x00000061fa037227 */ /* 0x000fc800078e00ff */
[----:B------:R-:W-:Y:S02]  /*6d30*/  IMAD.MOV R4, RZ, RZ, -R4 ;  /* 0x000000ffff047224 */ /* 0x000fe400078e0a04 */
[----:B------:R-:W-:Y:S01]  /*6d40*/  @!P1 IMAD.IADD R86, R86, 0x1, -R206 ;  /* 0x0000000156569824 */ /* 0x000fe200078e0ace */
[C---:B------:R-:W-:Y:S01]  /*6d50*/  ISETP.GT.U32.AND P1, PT, R206.reuse, R88, PT ;  /* 0x00000058ce00720c */ /* 0x040fe20003f24070 */
[----:B------:R-:W-:Y:S02]  /*6d60*/  IMAD.MOV R90, RZ, RZ, -R89 ;  /* 0x000000ffff5a7224 */ /* 0x000fe400078e0a59 */
[C---:B------:R-:W-:Y:S01]  /*6d70*/  IMAD R89, R206.reuse, R4, R93 ;  /* 0x00000004ce597224 */ /* 0x040fe200078e025d */
[C---:B------:R-:W-:Y:S01]  /*6d80*/  ISETP.GT.U32.AND P4, PT, R206.reuse, R86, PT ;  /* 0x00000056ce00720c */ /* 0x040fe20003f84070 */
[----:B------:R-:W-:Y:S01]  /*6d90*/  IMAD.MOV R3, RZ, RZ, -R3 ;  /* 0x000000ffff037224 */ /* 0x000fe200078e0a03 */
[----:B------:R-:W-:Y:S01]  /*6da0*/  IABS R93, R100 ;  /* 0x00000064005d7213 */ /* 0x000fe20000000000 */
[----:B------:R-:W-:Y:S01]  /*6db0*/  @!P6 IMAD.MOV R82, RZ, RZ, -R82 ;  /* 0x000000ffff52e224 */ /* 0x000fe200078e0a52 */
[C---:B------:R-:W-:Y:S01]  /*6dc0*/  ISETP.GT.U32.AND P6, PT, R206.reuse, R85, PT ;  /* 0x00000055ce00720c */ /* 0x040fe20003fc4070 */
[----:B------:R-:W-:-:S02]  /*6dd0*/  IMAD R91, R206, R3, R97 ;  /* 0x00000003ce5b7224 */ /* 0x000fc400078e0261 */
[----:B------:R-:W-:Y:S01]  /*6de0*/  @!P0 IMAD.MOV R84, RZ, RZ, -R84 ;  /* 0x000000ffff548224 */ /* 0x000fe200078e0a54 */
[C---:B------:R-:W-:Y:S01]  /*6df0*/  ISETP.GT.U32.AND P0, PT, R206.reuse, R89, PT ;  /* 0x00000059ce00720c */ /* 0x040fe20003f04070 */
[--C-:B------:R-:W-:Y:S01]  /*6e00*/  @!P2 IMAD.IADD R87, R87, 0x1, -R206.reuse ;  /* 0x000000015757a824 */ /* 0x100fe200078e0ace */
[----:B------:R-:W-:Y:S01]  /*6e10*/  ISETP.GT.U32.AND P2, PT, R206, R91, PT ;  /* 0x0000005bce00720c */ /* 0x000fe20003f44070 */
[----:B------:R-:W-:Y:S02]  /*6e20*/  @!P1 IMAD.IADD R88, R88, 0x1, -R206 ;  /* 0x0000000158589824 */ /* 0x000fe400078e0ace */
[----:B------:R-:W-:Y:S01]  /*6e30*/  IMAD R90, R206, R90, R95 ;  /* 0x0000005ace5a7224 */ /* 0x000fe200078e025f */
[----:B------:R-:W-:Y:S01]  /*6e40*/  IABS R95, R101 ;  /* 0x00000065005f7213 */ /* 0x000fe20000000000 */
[----:B------:R-:W-:Y:S01]  /*6e50*/  IMAD.HI.U32 R3, R250, R93, RZ ;  /* 0x0000005dfa037227 */ /* 0x000fe200078e00ff */
[----:B------:R-:W-:-:S03]  /*6e60*/  ISETP.GT.U32.AND P1, PT, R206, R88, PT ;  /* 0x00000058ce00720c */ /* 0x000fc60003f24070 */
[--C-:B------:R-:W-:Y:S01]  /*6e70*/  @!P6 IMAD.IADD R85, R85, 0x1, -R206.reuse ;  /* 0x000000015555e824 */ /* 0x100fe200078e0ace */
[----:B------:R-:W-:Y:S01]  /*6e80*/  ISETP.GT.U32.AND P6, PT, R206, R90, PT ;  /* 0x0000005ace00720c */ /* 0x000fe20003fc4070 */
[--C-:B------:R-:W-:Y:S01]  /*6e90*/  @!P0 IMAD.IADD R89, R89, 0x1, -R206.reuse ;  /* 0x0000000159598824 */ /* 0x100fe200078e0ace */
[----:B------:R-:W-:Y:S01]  /*6ea0*/  ISETP.GE.AND P0, PT, R96, RZ, PT ;  /* 0x000000ff6000720c */ /* 0x000fe20003f06270 */
[--C-:B------:R-:W-:Y:S01]  /*6eb0*/  @!P2 IMAD.IADD R91, R91, 0x1, -R206.reuse ;  /* 0x000000015b5ba824 */ /* 0x100fe200078e0ace */
[----:B------:R-:W-:Y:S01]  /*6ec0*/  LOP3.LUT R96, R0, 0x92, R205, 0xfe, !PT ;  /* 0x0000009200607812 */ /* 0x000fe200078efecd */
[----:B------:R-:W-:Y:S01]  /*6ed0*/  IMAD.HI.U32 R4, R250, R95, RZ ;  /* 0x0000005ffa047227 */ /* 0x000fe200078e00ff */
[----:B------:R-:W-:Y:S02]  /*6ee0*/  ISETP.GT.U32.AND P2, PT, R206, R89, PT ;  /* 0x00000059ce00720c */ /* 0x000fe40003f44070 */
[----:B------:R-:W-:Y:S01]  /*6ef0*/  IABS R103, R96 ;  /* 0x0000006000677213 */ /* 0x000fe20000000000 */
[----:B------:R-:W-:Y:S01]  /*6f00*/  @!P4 IMAD.IADD R86, R86, 0x1, -R206 ;  /* 0x000000015656c824 */ /* 0x000fe200078e0ace */
[----:B------:R-:W-:Y:S01]  /*6f10*/  ISETP.GE.AND P4, PT, R92, RZ, PT ;  /* 0x000000ff5c00720c */ /* 0x000fe20003f86270 */
[----:B------:R-:W-:-:S02]  /*6f20*/  IMAD.MOV R3, RZ, RZ, -R3 ;  /* 0x000000ffff037224 */ /* 0x000fc400078e0a03 */
[----:B------:R-:W-:Y:S02]  /*6f30*/  IMAD.MOV R4, RZ, RZ, -R4 ;  /* 0x000000ffff047224 */ /* 0x000fe400078e0a04 */
[--C-:B------:R-:W-:Y:S01]  /*6f40*/  @!P1 IMAD.IADD R88, R88, 0x1, -R206.reuse ;  /* 0x0000000158589824 */ /* 0x100fe200078e0ace */
[----:B------:R-:W-:Y:S01]  /*6f50*/  ISETP.GE.AND P1, PT, R94, RZ, PT ;  /* 0x000000ff5e00720c */ /* 0x000fe20003f26270 */
[----:B------:R-:W-:Y:S01]  /*6f60*/  IMAD R92, R206, R3, R93 ;  /* 0x00000003ce5c7224 */ /* 0x000fe200078e025d */
[----:B------:R-:W-:Y:S01]  /*6f70*/  LOP3.LUT R94, R0, 0x8f, R205, 0xfe, !PT ;  /* 0x0000008f005e7812 */ /* 0x000fe200078efecd */
[--C-:B------:R-:W-:Y:S01]  /*6f80*/  @!P6 IMAD.IADD R90, R90, 0x1, -R206.reuse ;  /* 0x000000015a5ae824 */ /* 0x100fe200078e0ace */
[----:B------:R-:W-:Y:S01]  /*6f90*/  ISETP.GE.AND P6, PT, R98, RZ, PT ;  /* 0x000000ff6200720c */ /* 0x000fe20003fc6270 */
[----:B------:R-:W-:Y:S01]  /*6fa0*/  IMAD R93, R206, R4, R95 ;  /* 0x00000004ce5d7224 */ /* 0x000fe200078e025f */
[----:B------:R-:W-:Y:S01]  /*6fb0*/  LOP3.LUT R4, R0, 0x8e, R205, 0xfe, !PT ;  /* 0x0000008e00047812 */ /* 0x000fe200078efecd */
[----:B------:R-:W-:Y:S01]  /*6fc0*/  @!P3 IMAD.MOV R85, RZ, RZ, -R85 ;  /* 0x000000ffff55b224 */ /* 0x000fe200078e0a55 */
[C---:B------:R-:W-:Y:S01]  /*6fd0*/  ISETP.GT.U32.AND P3, PT, R206.reuse, R90, PT ;  /* 0x0000005ace00720c */ /* 0x040fe20003f64070 */
[----:B------:R-:W-:Y:S01]  /*6fe0*/  @!P2 IMAD.IADD R89, R89, 0x1, -R206 ;  /* 0x000000015959a824 */ /* 0x000fe200078e0ace */
[C---:B------:R-:W-:Y:S01]  /*6ff0*/  ISETP.GT.U32.AND P2, PT, R206.reuse, R93, PT ;  /* 0x0000005dce00720c */ /* 0x040fe20003f44070 */
[----:B------:R-:W-:Y:S01]  /*7000*/  @!P5 IMAD.MOV R86, RZ, RZ, -R86 ;  /* 0x000000ffff56d224 */ /* 0x000fe200078e0a56 */
[C---:B------:R-:W-:Y:S01]  /*7010*/  ISETP.GT.U32.AND P5, PT, R206.reuse, R91, PT ;  /* 0x0000005bce00720c */ /* 0x040fe20003fa4070 */
[----:B------:R-:W-:Y:S01]  /*7020*/  @!P4 IMAD.MOV R87, RZ, RZ, -R87 ;  /* 0x000000ffff57c224 */ /* 0x000fe200078e0a57 */
[----:B------:R-:W-:Y:S01]  /*7030*/  ISETP.GT.U32.AND P4, PT, R206, R92, PT ;  /* 0x0000005cce00720c */ /* 0x000fe20003f84070 */
[----:B------:R-:W-:Y:S01]  /*7040*/  @!P1 IMAD.MOV R88, RZ, RZ, -R88 ;  /* 0x000000ffff589224 */ /* 0x000fe200078e0a58 */
[----:B------:R-:W-:Y:S01]  /*7050*/  IABS R95, R4 ;  /* 0x00000004005f7213 */ /* 0x000fe20000000000 */
[----:B------:R-:W-:Y:S01]  /*7060*/  @!P0 IMAD.MOV R89, RZ, RZ, -R89 ;  /* 0x000000ffff598224 */ /* 0x000fe200078e0a59 */
[----:B------:R-:W-:-:S02]  /*7070*/  ISETP.GE.AND P1, PT, R99, RZ, PT ;  /* 0x000000ff6300720c */ /* 0x000fc40003f26270 */
[----:B------:R-:W-:Y:S01]  /*7080*/  IABS R97, R94 ;  /* 0x0000005e00617213 */ /* 0x000fe20000000000 */
[----:B------:R-:W-:-:S04]  /*7090*/  IMAD.HI.U32 R3, R250, R95, RZ ;  /* 0x0000005ffa037227 */ /* 0x000fc800078e00ff */
[----:B------:R-:W-:Y:S02]  /*70a0*/  IMAD.MOV R3, RZ, RZ, -R3 ;  /* 0x000000ffff037224 */ /* 0x000fe400078e0a03 */
[--C-:B------:R-:W-:Y:S01]  /*70b0*/  @!P3 IMAD.IADD R90, R90, 0x1, -R206.reuse ;  /* 0x000000015a5ab824 */ /* 0x100fe200078e0ace */
[----:B------:R-:W-:Y:S01]  /*70c0*/  ISETP.GE.AND P3, PT, R100, RZ, PT ;  /* 0x000000ff6400720c */ /* 0x000fe20003f66270 */
[--C-:B------:R-:W-:Y:S01]  /*70d0*/  @!P2 IMAD.IADD R93, R93, 0x1, -R206.reuse ;  /* 0x000000015d5da824 */ /* 0x100fe200078e0ace */
[----:B------:R-:W-:Y:S01]  /*70e0*/  ISETP.GE.AND P2, PT, R94, RZ, PT ;  /* 0x000000ff5e00720c */ /* 0x000fe20003f46270 */
[--C-:B------:R-:W-:Y:S01]  /*70f0*/  @!P5 IMAD.IADD R91, R91, 0x1, -R206.reuse ;  /* 0x000000015b5bd824 */ /* 0x100fe200078e0ace */
[----:B------:R-:W-:Y:S01]  /*7100*/  ISETP.GE.AND P5, PT, R101, RZ, PT ;  /* 0x000000ff6500720c */ /* 0x000fe20003fa6270 */
[----:B------:R-:W-:Y:S01]  /*7110*/  @!P4 IMAD.IADD R92, R92, 0x1, -R206 ;  /* 0x000000015c5cc824 */ /* 0x000fe200078e0ace */
[----:B------:R-:W-:Y:S01]  /*7120*/  ISETP.GE.AND P4, PT, R4, RZ, PT ;  /* 0x000000ff0400720c */ /* 0x000fe20003f86270 */
[----:B------:R-:W-:Y:S01]  /*7130*/  IMAD R94, R206, R3, R95 ;  /* 0x00000003ce5e7224 */ /* 0x000fe200078e025f */
[----:B------:R-:W-:Y:S01]  /*7140*/  LOP3.LUT R3, R0, 0x90, R205, 0xfe, !PT ;  /* 0x0000009000037812 */ /* 0x000fe200078efecd */
[----:B------:R-:W-:Y:S01]  /*7150*/  @!P6 IMAD.MOV R90, RZ, RZ, -R90 ;  /* 0x000000ffff5ae224 */ /* 0x000fe200078e0a5a */
[----:B------:R-:W-:Y:S01]  /*7160*/  ISETP.GT.U32.AND P6, PT, R206, R93, PT ;  /* 0x0000005dce00720c */ /* 0x000fe20003fc4070 */
[----:B------:R-:W-:Y:S01]  /*7170*/  IMAD.HI.U32 R4, R250, R97, RZ ;  /* 0x00000061fa047227 */ /* 0x000fe200078e00ff */
[----:B------:R-:W-:-:S02]  /*7180*/  ISETP.GT.U32.AND P0, PT, R206, R92, PT ;  /* 0x0000005cce00720c */ /* 0x000fc40003f04070 */
[----:B------:R-:W-:Y:S01]  /*7190*/  IABS R99, R3 ;  /* 0x0000000300637213 */ /* 0x000fe20000000000 */
[----:B------:R-:W-:Y:S01]  /*71a0*/  @!P1 IMAD.MOV R91, RZ, RZ, -R91 ;  /* 0x000000ffff5b9224 */ /* 0x000fe200078e0a5b */
[----:B------:R-:W-:Y:S01]  /*71b0*/  ISETP.GT.U32.AND P1, PT, R206, R94, PT ;  /* 0x0000005ece00720c */ /* 0x000fe20003f24070 */
[----:B------:R-:W-:Y:S01]  /*71c0*/  IMAD.MOV R4, RZ, RZ, -R4 ;  /* 0x000000ffff047224 */ /* 0x000fe200078e0a04 */
[----:B------:R-:W-:-:S03]  /*71d0*/  LOP3.LUT R100, R0, 0x94, R205, 0xfe, !PT ;  /* 0x0000009400647812 */ /* 0x000fc600078efecd */
[----:B------:R-:W-:Y:S01]  /*71e0*/  IMAD R95, R206, R4, R97 ;  /* 0x00000004ce5f7224 */ /* 0x000fe200078e0261 */
[----:B------:R-:W-:Y:S01]  /*71f0*/  LOP3.LUT R4, R0, 0x91, R205, 0xfe, !PT ;  /* 0x0000009100047812 */ /* 0x000fe200078efecd */
[--C-:B------:R-:W-:Y:S02]  /*7200*/  @!P6 IMAD.IADD R93, R93, 0x1, -R206.reuse ;  /* 0x000000015d5de824 */ /* 0x100fe400078e0ace */
[--C-:B------:R-:W-:Y:S01]  /*7210*/  @!P0 IMAD.IADD R92, R92, 0x1, -R206.reuse ;  /* 0x000000015c5c8824 */ /* 0x100fe200078e0ace */
[----:B------:R-:W-:Y:S01]  /*7220*/  ISETP.GT.U32.AND P6, PT, R206, R95, PT ;  /* 0x0000005fce00720c */ /* 0x000fe20003fc4070 */
[----:B------:R-:W-:Y:S01]  /*7230*/  @!P5 IMAD.MOV R93, RZ, RZ, -R93 ;  /* 0x000000ffff5dd224 */ /* 0x000fe200078e0a5d */
[----:B------:R-:W-:Y:S01]  /*7240*/  ISETP.GE.AND P0, PT, R3, RZ, PT ;  /* 0x000000ff0300720c */ /* 0x000fe20003f06270 */
[----:B------:R-:W-:Y:S01]  /*7250*/  @!P1 IMAD.IADD R94, R94, 0x1, -R206 ;  /* 0x000000015e5e9824 */ /* 0x000fe200078e0ace */
[----:B------:R-:W-:Y:S01]  /*7260*/  IABS R101, R4 ;  /* 0x0000000400657213 */ /* 0x000fe20000000000 */
[----:B------:R-:W-:Y:S01]  /*7270*/  @!P3 IMAD.MOV R92, RZ, RZ, -R92 ;  /* 0x000000ffff5cb224 */ /* 0x000fe200078e0a5c */
[----:B------:R-:W-:Y:S01]  /*7280*/  ISETP.GE.AND P5, PT, R96, RZ, PT ;  /* 0x000000ff6000720c */ /* 0x000fe20003fa6270 */
[----:B------:R-:W-:Y:S01]  /*7290*/  IMAD.HI.U32 R3, R250, R99, RZ ;  /* 0x00000063fa037227 */ /* 0x000fe200078e00ff */
[----:B------:R-:W-:-:S02]  /*72a0*/  ISETP.GT.U32.AND P3, PT, R206, R94, PT ;  /* 0x0000005ece00720c */ /* 0x000fc40003f64070 */
[----:B------:R-:W-:Y:S01]  /*72b0*/  ISETP.GE.AND P1, PT, R4, RZ, PT ;  /* 0x000000ff0400720c */ /* 0x000fe20003f26270 */
[----:B------:R-:W-:Y:S02]  /*72c0*/  IMAD.MOV R3, RZ, RZ, -R3 ;  /* 0x000000ffff037224 */ /* 0x000fe400078e0a03 */
[----:B------:R-:W-:Y:S02]  /*72d0*/  @!P6 IMAD.IADD R95, R95, 0x1, -R206 ;  /* 0x000000015f5fe824 */ /* 0x000fe400078e0ace */
[----:B------:R-:W-:Y:S02]  /*72e0*/  IMAD R96, R206, R3, R99 ;  /* 0x00000003ce607224 */ /* 0x000fe400078e0263 */
[----:B------:R-:W-:Y:S01]  /*72f0*/  IMAD.HI.U32 R4, R250, R101, RZ ;  /* 0x00000065fa047227 */ /* 0x000fe200078e00ff */
[----:B------:R-:W-:-:S03]  /*7300*/  ISETP.GT.U32.AND P6, PT, R206, R95, PT ;  /* 0x0000005fce00720c */ /* 0x000fc60003fc4070 */
[----:B------:R-:W-:Y:S01]  /*7310*/  @!P3 IMAD.IADD R94, R94, 0x1, -R206 ;  /* 0x000000015e5eb824 */ /* 0x000fe200078e0ace */
[----:B------:R-:W-:Y:S01]  /*7320*/  ISETP.GT.U32.AND P3, PT, R206, R96, PT ;  /* 0x00000060ce00720c */ /* 0x000fe20003f64070 */
[----:B------:R-:W-:-:S04]  /*7330*/  IMAD.HI.U32 R97, R250, R103, RZ ;  /* 0x00000067fa617227 */ /* 0x000fc800078e00ff */
[----:B------:R-:W-:Y:S02]  /*7340*/  IMAD.MOV R4, RZ, RZ, -R4 ;  /* 0x000000ffff047224 */ /* 0x000fe400078e0a04 */
[----:B------:R-:W-:Y:S02]  /*7350*/  IMAD.MOV R98, RZ, RZ, -R97 ;  /* 0x000000ffff627224 */ /* 0x000fe400078e0a61 */
[----:B------:R-:W-:Y:S01]  /*7360*/  IMAD R97, R206, R4, R101 ;  /* 0x00000004ce617224 */ /* 0x000fe200078e0265 */
[----:B------:R-:W-:Y:S01]  /*7370*/  LOP3.LUT R4, R0, 0x93, R205, 0xfe, !PT ;  /* 0x0000009300047812 */ /* 0x000fe200078efecd */
[C---:B------:R-:W-:Y:S01]  /*7380*/  IMAD R98, R206.reuse, R98, R103 ;  /* 0x00000062ce627224 */ /* 0x040fe200078e0267 */
[----:B------:R-:W-:Y:S01]  /*7390*/  IABS R103, R100 ;  /* 0x0000006400677213 */ /* 0x000fe20000000000 */
[--C-:B------:R-:W-:Y:S01]  /*73a0*/  @!P6 IMAD.IADD R95, R95, 0x1, -R206.reuse ;  /* 0x000000015f5fe824 */ /* 0x100fe200078e0ace */
[----:B------:R-:W-:Y:S01]  /*73b0*/  ISETP.GT.U32.AND P6, PT, R206, R97, PT ;  /* 0x00000061ce00720c */ /* 0x000fe20003fc4070 */
[----:B------:R-:W-:Y:S01]  /*73c0*/  @!P3 IMAD.IADD R96, R96, 0x1, -R206 ;  /* 0x000000016060b824 */ /* 0x000fe200078e0ace */
[C---:B------:R-:W-:Y:S01]  /*73d0*/  ISETP.GT.U32.AND P3, PT, R206.reuse, R98, PT ;  /* 0x00000062ce00720c */ /* 0x040fe20003f64070 */
[----:B------:R-:W-:Y:S01]  /*73e0*/  @!P4 IMAD.MOV R94, RZ, RZ, -R94 ;  /* 0x000000ffff5ec224 */ /* 0x000fe200078e0a5e */
[----:B------:R-:W-:Y:S01]  /*73f0*/  IABS R99, R4 ;  /* 0x0000000400637213 */ /* 0x000fe20000000000 */
[----:B------:R-:W-:Y:S01]  /*7400*/  @!P2 IMAD.MOV R95, RZ, RZ, -R95 ;  /* 0x000000ffff5fa224 */ /* 0x000fe200078e0a5f */
[----:B------:R-:W-:Y:S01]  /*7410*/  ISETP.GT.U32.AND P4, PT, R206, R96, PT ;  /* 0x00000060ce00720c */ /* 0x000fe20003f84070 */
[----:B------:R-:W-:Y:S01]  /*7420*/  IMAD.HI.U32 R101, R250, R107, RZ ;  /* 0x0000006bfa657227 */ /* 0x000fe200078e00ff */
[----:B------:R-:W-:-:S03]  /*7430*/  ISETP.GE.AND P2, PT, R4, RZ, PT ;  /* 0x000000ff0400720c */ /* 0x000fc60003f46270 */
[----:B------:R-:W-:-:S04]  /*7440*/  IMAD.HI.U32 R3, R250, R99, RZ ;  /* 0x00000063fa037227 */ /* 0x000fc800078e00ff */
[--C-:B------:R-:W-:Y:S02]  /*7450*/  @!P6 IMAD.IADD R97, R97, 0x1, -R206.reuse ;  /* 0x000000016161e824 */ /* 0x100fe400078e0ace */
[----:B------:R-:W-:Y:S02]  /*7460*/  @!P3 IMAD.IADD R98, R98, 0x1, -R206 ;  /* 0x000000016262b824 */ /* 0x000fe400078e0ace */
[----:B------:R-:W-:Y:S01]  /*7470*/  IMAD.MOV R3, RZ, RZ, -R3 ;  /* 0x000000ffff037224 */ /* 0x000fe200078e0a03 */
[----:B------:R-:W-:Y:S01]  /*7480*/  ISETP.GT.U32.AND P6, PT, R206, R97, PT ;  /* 0x00000061ce00720c */ /* 0x000fe20003fc4070 */
[----:B------:R-:W-:Y:S01]  /*7490*/  IMAD.HI.U32 R4, R250, R105, RZ ;  /* 0x00000069fa047227 */ /* 0x000fe200078e00ff */
[----:B------:R-:W-:-:S03]  /*74a0*/  ISETP.GT.U32.AND P3, PT, R206, R98, PT ;  /* 0x00000062ce00720c */ /* 0x000fc60003f64070 */
[----:B------:R-:W-:Y:S02]  /*74b0*/  IMAD R99, R206, R3, R99 ;  /* 0x00000003ce637224 */ /* 0x000fe400078e0263 */
[----:B------:R-:W-:-:S04]  /*74c0*/  IMAD.HI.U32 R3, R250, R103, RZ ;  /* 0x00000067fa037227 */ /* 0x000fc800078e00ff */
[----:B------:R-:W-:Y:S02]  /*74d0*/  IMAD.MOV R4, RZ, RZ, -R4 ;  /* 0x000000ffff047224 */ /* 0x000fe400078e0a04 */
[----:B------:R-:W-:Y:S02]  /*74e0*/  IMAD.MOV R3, RZ, RZ, -R3 ;  /* 0x000000ffff037224 */ /* 0x000fe400078e0a03 */
[----:B------:R-:W-:Y:S02]  /*74f0*/  IMAD.MOV R102, RZ, RZ, -R101 ;  /* 0x000000ffff667224 */ /* 0x000fe400078e0a65 */
[----:B------:R-:W-:Y:S01]  /*7500*/  IMAD R101, R206, R4, R105 ;  /* 0x00000004ce657224 */ /* 0x000fe200078e0269 */
[----:B------:R-:W-:Y:S01]  /*7510*/  LOP3.LUT R4, R0, 0x97, R205, 0xfe, !PT ;  /* 0x0000009700047812 */ /* 0x000fe200078efecd */
[--C-:B------:R-:W-:Y:S01]  /*7520*/  @!P6 IMAD.IADD R97, R97, 0x1, -R206.reuse ;  /* 0x000000016161e824 */ /* 0x100fe200078e0ace */
[----:B------:R-:W-:Y:S01]  /*7530*/  ISETP.GE.AND P6, PT, R100, RZ, PT ;  /* 0x000000ff6400720c */ /* 0x000fe20003fc6270 */
[--C-:B------:R-:W-:Y:S01]  /*7540*/  @!P4 IMAD.IADD R96, R96, 0x1, -R206.reuse ;  /* 0x000000016060c824 */ /* 0x100fe200078e0ace */
[C---:B------:R-:W-:Y:S01]  /*7550*/  ISETP.GT.U32.AND P4, PT, R206.reuse, R99, PT ;  /* 0x00000063ce00720c */ /* 0x040fe20003f84070 */
[C---:B------:R-:W-:Y:S01]  /*7560*/  IMAD R100, R206.reuse, R3, R103 ;  /* 0x00000003ce647224 */ /* 0x040fe200078e0267 */
[----:B------:R-:W-:Y:S01]  /*7570*/  IABS R103, R4 ;  /* 0x0000000400677213 */ /* 0x000fe20000000000 */
[----:B------:R-:W-:Y:S01]  /*7580*/  IMAD R102, R206, R102, R107 ;  /* 0x00000066ce667224 */ /* 0x000fe200078e026b */
[----:B------:R-:W-:Y:S01]  /*7590*/  IABS R105, R108 ;  /* 0x0000006c00697213 */ /* 0x000fe20000000000 */
[----:B------:R-:W-:Y:S01]  /*75a0*/  @!P3 IMAD.IADD R98, R98, 0x1, -R206 ;  /* 0x000000016262b824 */ /* 0x000fe200078e0ace */
[C---:B------:R-:W-:Y:S01]  /*75b0*/  ISETP.GT.U32.AND P3, PT, R206.reuse, R101, PT ;  /* 0x00000065ce00720c */ /* 0x040fe20003f64070 */
[----:B------:R-:W-:Y:S01]  /*75c0*/  @!P0 IMAD.MOV R96, RZ, RZ, -R96 ;  /* 0x000000ffff608224 */ /* 0x000fe200078e0a60 */
[C---:B------:R-:W-:Y:S01]  /*75d0*/  ISETP.GT.U32.AND P0, PT, R206.reuse, R100, PT ;  /* 0x00000064ce00720c */ /* 0x040fe20003f04070 */
[----:B------:R-:W-:Y:S01]  /*75e0*/  @!P5 IMAD.MOV R98, RZ, RZ, -R98 ;  /* 0x000000ffff62d224 */ /* 0x000fe200078e0a62 */
[----:B------:R-:W-:Y:S01]  /*75f0*/  ISETP.GT.U32.AND P5, PT, R206, R102, PT ;  /* 0x00000066ce00720c */ /* 0x000fe20003fa4070 */
[----:B------:R-:W-:Y:S01]  /*7600*/  IMAD.HI.U32 R3, R250, R103, RZ ;  /* 0x00000067fa037227 */ /* 0x000fe200078e00ff */
[----:B------:R-:W-:-:S03]  /*7610*/  IABS R107, R110 ;  /* 0x0000006e006b7213 */ /* 0x000fc60000000000 */
[--C-:B------:R-:W-:Y:S02]  /*7620*/  @!P4 IMAD.IADD R99, R99, 0x1, -R206.reuse ;  /* 0x000000016363c824 */ /* 0x100fe400078e0ace */
[----:B------:R-:W-:Y:S02]  /*7630*/  IMAD.MOV R3, RZ, RZ, -R3 ;  /* 0x000000ffff037224 */ /* 0x000fe400078e0a03 */
[--C-:B------:R-:W-:Y:S01]  /*7640*/  @!P3 IMAD.IADD R101, R101, 0x1, -R206.reuse ;  /* 0x000000016565b824 */ /* 0x100fe200078e0ace */
[----:B------:R-:W-:Y:S01]  /*7650*/  ISETP.GT.U32.AND P4, PT, R206, R99, PT ;  /* 0x00000063ce00720c */ /* 0x000fe20003f84070 */
[--C-:B------:R-:W-:Y:S01]  /*7660*/  @!P0 IMAD.IADD R100, R100, 0x1, -R206.reuse ;  /* 0x0000000164648824 */ /* 0x100fe200078e0ace */
[----:B------:R-:W-:Y:S01]  /*7670*/  ISETP.GE.AND P0, PT, R4, RZ, PT ;  /* 0x000000ff0400720c */ /* 0x000fe20003f06270 */
[----:B------:R-:W-:Y:S01]  /*7680*/  @!P5 IMAD.IADD R102, R102, 0x1, -R206 ;  /* 0x000000016666d824 */ /* 0x000fe200078e0ace */
[C---:B------:R-:W-:Y:S01]  /*7690*/  ISETP.GT.U32.AND P5, PT, R206.reuse, R101, PT ;  /* 0x00000065ce00720c */ /* 0x040fe20003fa4070 */
[C---:B------:R-:W-:Y:S01]  /*76a0*/  IMAD R103, R206.reuse, R3, R103 ;  /* 0x00000003ce677224 */ /* 0x040fe200078e0267 */
[----:B------:R-:W-:Y:S01]  /*76b0*/  ISETP.GT.U32.AND P3, PT, R206, R100, PT ;  /* 0x00000064ce00720c */ /* 0x000fe20003f64070 */
[----:B------:R-:W-:-:S04]  /*76c0*/  IMAD.HI.U32 R3, R250, R105, RZ ;  /* 0x00000069fa037227 */ /* 0x000fc800078e00ff */
[----:B------:R-:W-:Y:S02]  /*76d0*/  IMAD.MOV R3, RZ, RZ, -R3 ;  /* 0x000000ffff037224 */ /* 0x000fe400078e0a03 */
[----:B------:R-:W-:Y:S01]  /*76e0*/  @!P1 IMAD.MOV R97, RZ, RZ, -R97 ;  /* 0x000000ffff619224 */ /* 0x000fe200078e0a61 */
[----:B------:R-:W-:Y:S01]  /*76f0*/  ISETP.GE.AND P1, PT, R104, RZ, PT ;  /* 0x000000ff6800720c */ /* 0x000fe20003f26270 */
[----:B------:R-:W-:Y:S02]  /*7700*/  IMAD R104, R206, R3, R105 ;  /* 0x00000003ce687224 */ /* 0x000fe400078e0269 */
[--C-:B------:R-:W-:Y:S01]  /*7710*/  @!P4 IMAD.IADD R99, R99, 0x1, -R206.reuse ;  /* 0x000000016363c824 */ /* 0x100fe200078e0ace */
[----:B------:R-:W-:Y:S01]  /*7720*/  ISETP.GE.AND P4, PT, R106, RZ, PT ;  /* 0x000000ff6a00720c */ /* 0x000fe20003f86270 */
[--C-:B------:R-:W-:Y:S01]  /*7730*/  @!P5 IMAD.IADD R101, R101, 0x1, -R206.reuse ;  /* 0x000000016565d824 */ /* 0x100fe200078e0ace */
[----:B------:R-:W-:Y:S01]  /*7740*/  LOP3.LUT R106, R0, 0x99, R205, 0xfe, !PT ;  /* 0x00000099006a7812 */ /* 0x000fe200078efecd */
[----:B------:R-:W-:Y:S01]  /*7750*/  @!P3 IMAD.IADD R100, R100, 0x1, -R206 ;  /* 0x000000016464b824 */ /* 0x000fe200078e0ace */
[C---:B------:R-:W-:Y:S01]  /*7760*/  ISETP.GT.U32.AND P5, PT, R206.reuse, R104, PT ;  /* 0x00000068ce00720c */ /* 0x040fe20003fa4070 */
[----:B------:R-:W-:Y:S01]  /*7770*/  @!P2 IMAD.MOV R99, RZ, RZ, -R99 ;  /* 0x000000ffff63a224 */ /* 0x000fe200078e0a63 */
[C---:B------:R-:W-:Y:S01]  /*7780*/  ISETP.GT.U32.AND P3, PT, R206.reuse, R103, PT ;  /* 0x00000067ce00720c */ /* 0x040fe20003f64070 */
[----:B------:R-:W-:Y:S01]  /*7790*/  @!P6 IMAD.MOV R100, RZ, RZ, -R100 ;  /* 0x000000ffff64e224 */ /* 0x000fe200078e0a64 */
[----:B------:R-:W-:Y:S01]  /*77a0*/  IABS R4, R106 ;  /* 0x0000006a00047213 */ /* 0x000fe20000000000 */
[----:B------:R-:W-:Y:S01]  /*77b0*/  @!P1 IMAD.MOV R101, RZ, RZ, -R101 ;  /* 0x000000ffff659224 */ /* 0x000fe200078e0a65 */
[----:B------:R-:W-:-:S03]  /*77c0*/  ISETP.GT.U32.AND P2, PT, R206, R102, PT ;  /* 0x00000066ce00720c */ /* 0x000fc60003f44070 */
[----:B------:R-:W-:Y:S02]  /*77d0*/  IMAD.MOV.U32 R105, RZ, RZ, R4 ;  /* 0x000000ffff697224 */ /* 0x000fe400078e0004 */
[----:B------:R-:W-:-:S04]  /*77e0*/  IMAD.HI.U32 R4, R250, R107, RZ ;  /* 0x0000006bfa047227 */ /* 0x000fc800078e00ff */
[----:B------:R-:W-:-:S04]  /*77f0*/  IMAD.HI.U32 R3, R250, R105, RZ ;  /* 0x00000069fa037227 */ /* 0x000fc800078e00ff */
[--C-:B------:R-:W-:Y:S02]  /*7800*/  @!P5 IMAD.IADD R104, R104, 0x1, -R206.reuse ;  /* 0x000000016868d824 */ /* 0x100fe400078e0ace */
[----:B------:R-:W-:Y:S01]  /*7810*/  @!P3 IMAD.IADD R103, R103, 0x1, -R206 ;  /* 0x000000016767b824 */ /* 0x000fe200078e0ace */
[----:B------:R-:W-:Y:S01]  /*7820*/  ISETP.GE.AND P3, PT, R106, RZ, PT ;  /* 0x000000ff6a00720c */ /* 0x000fe20003f66270 */
[----:B------:R-:W-:Y:S01]  /*7830*/  IMAD.MOV R3, RZ, RZ, -R3 ;  /* 0x000000ffff037224 */ /* 0x000fe200078e0a03 */
[----:B------:R-:W-:Y:S01]  /*7840*/  ISETP.GT.U32.AND P6, PT, R206, R104, PT ;  /* 0x00000068ce00720c */ /* 0x000fe20003fc4070 */
[----:B------:R-:W-:Y:S01]  /*7850*/  IMAD.HI.U32 R106, R250, R109, RZ ;  /* 0x0000006dfa6a7227 */ /* 0x000fe200078e00ff */
[----:B------:R-:W-:-:S03]  /*7860*/  ISETP.GT.U32.AND P5, PT, R206, R103, PT ;  /* 0x00000067ce00720c */ /* 0x000fc60003fa4070 */
[----:B------:R-:W-:Y:S02]  /*7870*/  IMAD.MOV R4, RZ, RZ, -R4 ;  /* 0x000000ffff047224 */ /* 0x000fe400078e0a04 */
[----:B------:R-:W-:Y:S02]  /*7880*/  IMAD R105, R206, R3, R105 ;  /* 0x00000003ce697224 */ /* 0x000fe400078e0269 */
[----:B------:R-:W-:Y:S02]  /*7890*/  IMAD.MOV R3, RZ, RZ, -R106 ;  /* 0x000000ffff037224 */ /* 0x000fe400078e0a6a */
[----:B------:R-:W-:Y:S01]  /*78a0*/  @!P2 IMAD.IADD R102, R102, 0x1, -R206 ;  /* 0x000000016666a824 */ /* 0x000fe200078e0ace */
[----:B------:R-:W-:Y:S01]  /*78b0*/  ISETP.GE.AND P2, PT, R108, RZ, PT ;  /* 0x000000ff6c00720c */ /* 0x000fe20003f46270 */
[----:B------:R-:W-:Y:S01]  /*78c0*/  IMAD R106, R206, R4, R107 ;  /* 0x00000004ce6a7224 */ /* 0x000fe200078e026b */
[----:B------:R-:W-:Y:S01]  /*78d0*/  LOP3.LUT R4, R0, 0x9c, R205, 0xfe, !PT ;  /* 0x0000009c00047812 */ /* 0x000fe200078efecd */
[C---:B------:R-:W-:Y:S01]  /*78e0*/  IMAD R107, R206.reuse, R3, R109 ;  /* 0x00000003ce6b7224 */ /* 0x040fe200078e026d */
[C---:B------:R-:W-:Y:S01]  /*78f0*/  ISETP.GT.U32.AND P1, PT, R206.reuse, R105, PT ;  /* 0x00000069ce00720c */ /* 0x040fe20003f24070 */
[----:B------:R-:W-:Y:S01]  /*7900*/  @!P4 IMAD.MOV R102, RZ, RZ, -R102 ;  /* 0x000000ffff66c224 */ /* 0x000fe200078e0a66 */
[----:B------:R-:W-:Y:S01]  /*7910*/  ISETP.GT.U32.AND P4, PT, R206, R106, PT ;  /* 0x0000006ace00720c */ /* 0x000fe20003f84070 */
[--C-:B------:R-:W-:Y:S01]  /*7920*/  @!P6 IMAD.IADD R104, R104, 0x1, -R206.reuse ;  /* 0x000000016868e824 */ /* 0x100fe200078e0ace */
[----:B------:R-:W-:Y:S01]  /*7930*/  ISETP.GT.U32.AND P6, PT, R206, R107, PT ;  /* 0x0000006bce00720c */ /* 0x000fe20003fc4070 */
[----:B------:R-:W-:Y:S01]  /*7940*/  @!P5 IMAD.IADD R103, R103, 0x1, -R206 ;  /* 0x000000016767d824 */ /* 0x000fe200078e0ace */
[----:B------:R-:W-:-:S02]  /*7950*/  IABS R109, R4 ;  /* 0x00000004006d7213 */ /* 0x000fc40000000000 */
[----:B------:R-:W-:Y:S01]  /*7960*/  ISETP.GE.AND P5, PT, R110, RZ, PT ;  /* 0x000000ff6e00720c */ /* 0x000fe20003fa6270 */
[----:B------:R-:W-:Y:S02]  /*7970*/  @!P0 IMAD.MOV R103, RZ, RZ, -R103 ;  /* 0x000000ffff678224 */ /* 0x000fe400078e0a67 */
[----:B------:R-:W-:-:S04]  /*7980*/  IMAD.HI.U32 R3, R250, R109, RZ ;  /* 0x0000006dfa037227 */ /* 0x000fc800078e00ff */
[--C-:B------:R-:W-:Y:S02]  /*7990*/  @!P4 IMAD.IADD R106, R106, 0x1, -R206.reuse ;  /* 0x000000016a6ac824 */ /* 0x100fe400078e0ace */
[----:B------:R-:W-:Y:S02]  /*79a0*/  @!P6 IMAD.IADD R107, R107, 0x1, -R206 ;  /* 0x000000016b6be824 */ /* 0x000fe400078e0ace */
[----:B------:R-:W-:Y:S01]  /*79b0*/  IMAD.MOV R108, RZ, RZ, -R3 ;  /* 0x000000ffff6c7224 */ /* 0x000fe200078e0a03 */
[----:B------:R-:W-:Y:S01]  /*79c0*/  ISETP.GT.U32.AND P6, PT, R206, R106, PT ;  /* 0x0000006ace00720c */ /* 0x000fe20003fc4070 */
[----:B------:R-:W-:Y:S01]  /*79d0*/  IMAD.HI.U32 R3, R250, R111, RZ ;  /* 0x0000006ffa037227 */ /* 0x000fe200078e00ff */
[----:B------:R-:W-:-:S03]  /*79e0*/  ISETP.GT.U32.AND P0, PT, R206, R107, PT ;  /* 0x0000006bce00720c */ /* 0x000fc60003f04070 */
[----:B------:R-:W-:Y:S02]  /*79f0*/  IMAD.MOV R3, RZ, RZ, -R3 ;  /* 0x000000ffff037224 */ /* 0x000fe400078e0a03 */
[C---:B------:R-:W-:Y:S02]  /*7a00*/  IMAD R108, R206.reuse, R108, R109 ;  /* 0x0000006cce6c7224 */ /* 0x040fe400078e026d */
        /* <DEDUP_REMOVED lines=8> */
[----:B------:R-:W-:Y:S01]  /*7a90*/  @!P5 IMAD.MOV R106, RZ, RZ, -R106 ;  /* 0x000000ffff6ad224 */ /* 0x000fe200078e0a6a */
[----:B------:R-:W-:Y:S01]  /*7aa0*/  ISETP.GT.U32.AND P4, PT, R206, R105, PT ;  /* 0x00000069ce00720c */ /* 0x000fe20003f84070 */
[----:B------:R-:W-:Y:S01]  /*7ab0*/  @!P2 IMAD.MOV R104, RZ, RZ, -R104 ;  /* 0x000000ffff68a224 */ /* 0x000fe200078e0a68 */
[----:B------:R-:W-:-:S02]  /*7ac0*/  IABS R113, R112 ;  /* 0x0000007000717213 */ /* 0x000fc40000000000 */
[----:B------:R-:W-:Y:S02]  /*7ad0*/  ISETP.GE.AND P0, PT, R4, RZ, PT ;  /* 0x000000ff0400720c */ /* 0x000fe40003f06270 */
[----:B------:R-:W-:Y:S01]  /*7ae0*/  IABS R4, R116 ;  /* 0x0000007400047213 */ /* 0x000fe20000000000 */
[----:B------:R-:W-:Y:S01]  /*7af0*/  IMAD.HI.U32 R3, R250, R113, RZ ;  /* 0x00000071fa037227 */ /* 0x000fe200078e00ff */
[----:B------:R-:W-:-:S03]  /*7b00*/  ISETP.GE.AND P5, PT, R112, RZ, PT ;  /* 0x000000ff7000720c */ /* 0x000fc60003fa6270 */
[----:B------:R-:W-:Y:S02]  /*7b10*/  @!P6 IMAD.IADD R109, R109, 0x1, -R206 ;  /* 0x000000016d6de824 */ /* 0x000fe400078e0ace */
[----:B------:R-:W-:Y:S02]  /*7b20*/  IMAD.MOV R110, RZ, RZ, -R3 ;  /* 0x000000ffff6e7224 */ /* 0x000fe400078e0a03 */
[----:B------:R-:W-:Y:S01]  /*7b30*/  IMAD.HI.U32 R3, R250, R111, RZ ;  /* 0x0000006ffa037227 */ /* 0x000fe200078e00ff */
[----:B------:R-:W-:-:S03]  /*7b40*/  ISETP.GT.U32.AND P6, PT, R206, R109, PT ;  /* 0x0000006dce00720c */ /* 0x000fc60003fc4070 */
[C---:B------:R-:W-:Y:S02]  /*7b50*/  IMAD R110, R206.reuse, R110, R113 ;  /* 0x0000006ece6e7224 */ /* 0x040fe400078e0271 */
[----:B------:R-:W-:Y:S01]  /*7b60*/  @!P4 IMAD.IADD R105, R105, 0x1, -R206 ;  /* 0x000000016969c824 */ /* 0x000fe200078e0ace */
[----:B------:R-:W-:Y:S01]  /*7b70*/  ISETP.GT.U32.AND P4, PT, R206, R108, PT ;  /* 0x0000006cce00720c */ /* 0x000fe20003f84070 */
[----:B------:R-:W-:Y:S02]  /*7b80*/  IMAD.MOV.U32 R113, RZ, RZ, R4 ;  /* 0x000000ffff717224 */ /* 0x000fe400078e0004 */
[----:B------:R-:W-:Y:S02]  /*7b90*/  IMAD.MOV R4, RZ, RZ, -R3 ;  /* 0x000000ffff047224 */ /* 0x000fe400078e0a03 */
[----:B------:R-:W-:-:S04]  /*7ba0*/  IMAD.HI.U32 R3, R250, R113, RZ ;  /* 0x00000071fa037227 */ /* 0x000fc800078e00ff */
[----:B------:R-:W-:Y:S02]  /*7bb0*/  IMAD R111, R206, R4, R111 ;  /* 0x00000004ce6f7224 */ /* 0x000fe400078e026f */
[--C-:B------:R-:W-:Y:S02]  /*7bc0*/  @!P6 IMAD.IADD R109, R109, 0x1, -R206.reuse ;  /* 0x000000016d6de824 */ /* 0x100fe400078e0ace */
[----:B------:R-:W-:Y:S01]  /*7bd0*/  @!P4 IMAD.IADD R108, R108, 0x1, -R206 ;  /* 0x000000016c6cc824 */ /* 0x000fe200078e0ace */
[----:B------:R-:W-:Y:S01]  /*7be0*/  ISETP.GT.U32.AND P6, PT, R206, R111, PT ;  /* 0x0000006fce00720c */ /* 0x000fe20003fc4070 */
[----:B------:R-:W-:Y:S01]  /*7bf0*/  IMAD.MOV R3, RZ, RZ, -R3 ;  /* 0x000000ffff037224 */ /* 0x000fe200078e0a03 */
[----:B------:R-:W-:Y:S01]  /*7c00*/  ISETP.GE.AND P4, PT, R114, RZ, PT ;  /* 0x000000ff7200720c */ /* 0x000fe20003f86270 */
[----:B------:R-:W-:Y:S01]  /*7c10*/  @!P3 IMAD.MOV R105, RZ, RZ, -R105 ;  /* 0x000000ffff69b224 */ /* 0x000fe200078e0a69 */
[----:B------:R-:W-:Y:S01]  /*7c20*/  LOP3.LUT R114, R0, 0xa1, R205, 0xfe, !PT ;  /* 0x000000a100727812 */ /* 0x000fe200078efecd */
[C---:B------:R-:W-:Y:S01]  /*7c30*/  IMAD R112, R206.reuse, R3, R113 ;  /* 0x00000003ce707224 */ /* 0x040fe200078e0271 */
[----:B------:R-:W-:Y:S01]  /*7c40*/  ISETP.GT.U32.AND P3, PT, R206, R110, PT ;  /* 0x0000006ece00720c */ /* 0x000fe20003f64070 */
[----:B------:R-:W-:Y:S01]  /*7c50*/  @!P1 IMAD.MOV R107, RZ, RZ, -R107 ;  /* 0x000000ffff6b9224 */ /* 0x000fe200078e0a6b */
[----:B------:R-:W-:-:S02]  /*7c60*/  IABS R4, R114 ;  /* 0x0000007200047213 */ /* 0x000fc40000000000 */
[----:B------:R-:W-:Y:S02]  /*7c70*/  ISETP.GT.U32.AND P2, PT, R206, R108, PT ;  /* 0x0000006cce00720c */ /* 0x000fe40003f44070 */
[----:B------:R-:W-:Y:S01]  /*7c80*/  ISETP.GE.AND P1, PT, R115, RZ, PT ;  /* 0x000000ff7300720c */ /* 0x000fe20003f26270 */
[----:B------:R-:W-:Y:S02]  /*7c90*/  @!P6 IMAD.IADD R111, R111, 0x1, -R206 ;  /* 0x000000016f6fe824 */ /* 0x000fe400078e0ace */
[----:B------:R-:W-:Y:S01]  /*7ca0*/  IMAD.MOV.U32 R113, RZ, RZ, R4 ;  /* 0x000000ffff717224 */ /* 0x000fe200078e0004 */
[----:B------:R-:W-:Y:S01]  /*7cb0*/  LOP3.LUT R4, R0, 0xa2, R205, 0xfe, !PT ;  /* 0x000000a200047812 */ /* 0x000fe200078efecd */
[----:B------:R-:W-:Y:S01]  /*7cc0*/  @!P4 IMAD.MOV R109, RZ, RZ, -R109 ;  /* 0x000000ffff6dc224 */ /* 0x000fe200078e0a6d */
[----:B------:R-:W-:Y:S01]  /*7cd0*/  ISETP.GT.U32.AND P6, PT, R206, R111, PT ;  /* 0x0000006fce00720c */ /* 0x000fe20003fc4070 */
[----:B------:R-:W-:Y:S01]  /*7ce0*/  IMAD.HI.U32 R3, R250, R113, RZ ;  /* 0x00000071fa037227 */ /* 0x000fe200078e00ff */
[----:B------:R-:W-:-:S02]  /*7cf0*/  ISETP.GT.U32.AND P4, PT, R206, R112, PT ;  /* 0x00000070ce00720c */ /* 0x000fc40003f84070 */
[----:B------:R-:W-:Y:S01]  /*7d00*/  IABS R115, R4 ;  /* 0x0000000400737213 */ /* 0x000fe20000000000 */
[----:B------:R-:W-:Y:S02]  /*7d10*/  IMAD.MOV R3, RZ, RZ, -R3 ;  /* 0x000000ffff037224 */ /* 0x000fe400078e0a03 */
[--C-:B------:R-:W-:Y:S02]  /*7d20*/  @!P3 IMAD.IADD R110, R110, 0x1, -R206.reuse ;  /* 0x000000016e6eb824 */ /* 0x100fe400078e0ace */
        /* <DEDUP_REMOVED lines=8> */
[----:B------:R-:W-:Y:S01]  /*7db0*/  ISETP.GE.AND P0, PT, R114, RZ, PT ;  /* 0x000000ff7200720c */ /* 0x000fe20003f06270 */
[----:B------:R-:W-:Y:S01]  /*7dc0*/  IMAD.HI.U32 R3, R250, R115, RZ ;  /* 0x00000073fa037227 */ /* 0x000fe200078e00ff */
[----:B------:R-:W-:-:S02]  /*7dd0*/  ISETP.GT.U32.AND P4, PT, R206, R112, PT ;  /* 0x00000070ce00720c */ /* 0x000fc40003f84070 */
[C---:B------:R-:W-:Y:S01]  /*7de0*/  LOP3.LUT R114, R0.reuse, 0xa3, R205, 0xfe, !PT ;  /* 0x000000a300727812 */ /* 0x040fe200078efecd */
[----:B------:R-:W-:Y:S01]  /*7df0*/  IMAD.MOV R3, RZ, RZ, -R3 ;  /* 0x000000ffff037224 */ /* 0x000fe200078e0a03 */
[----:B------:R-:W-:Y:S01]  /*7e00*/  LOP3.LUT R116, R0, 0xa4, R205, 0xfe, !PT ;  /* 0x000000a400747812 */ /* 0x000fe200078efecd */
[--C-:B------:R-:W-:Y:S01]  /*7e10*/  @!P3 IMAD.IADD R110, R110, 0x1, -R206.reuse ;  /* 0x000000016e6eb824 */ /* 0x100fe200078e0ace */
[----:B------:R-:W-:Y:S01]  /*7e20*/  IABS R117, R114 ;  /* 0x0000007200757213 */ /* 0x000fe20000000000 */
[----:B------:R-:W-:Y:S01]  /*7e30*/  @!P6 IMAD.IADD R113, R113, 0x1, -R206 ;  /* 0x000000017171e824 */ /* 0x000fe200078e0ace */
[----:B------:R-:W-:Y:S01]  /*7e40*/  IABS R119, R116 ;  /* 0x0000007400777213 */ /* 0x000fe20000000000 */
[----:B------:R-:W-:Y:S01]  /*7e50*/  @!P5 IMAD.MOV R110, RZ, RZ, -R110 ;  /* 0x000000ffff6ed224 */ /* 0x000fe200078e0a6e */
[----:B------:R-:W-:Y:S01]  /*7e60*/  ISETP.GE.AND P5, PT, R114, RZ, PT ;  /* 0x000000ff7200720c */ /* 0x000fe20003fa6270 */
[----:B------:R-:W-:Y:S01]  /*7e70*/  IMAD R114, R206, R3, R115 ;  /* 0x00000003ce727224 */ /* 0x000fe200078e0273 */
[----:B------:R-:W-:Y:S01]  /*7e80*/  ISETP.GE.AND P3, PT, R4, RZ, PT ;  /* 0x000000ff0400720c */ /* 0x000fe20003f66270 */
[----:B------:R-:W-:Y:S01]  /*7e90*/  IMAD.HI.U32 R4, R250, R117, RZ ;  /* 0x00000075fa047227 */ /* 0x000fe200078e00ff */
[----:B------:R-:W-:-:S03]  /*7ea0*/  ISETP.GT.U32.AND P6, PT, R206, R113, PT ;  /* 0x00000071ce00720c */ /* 0x000fc60003fc4070 */
[----:B------:R-:W-:-:S04]  /*7eb0*/  IMAD.HI.U32 R3, R250, R119, RZ ;  /* 0x00000077fa037227 */ /* 0x000fc800078e00ff */
[----:B------:R-:W-:Y:S01]  /*7ec0*/  @!P4 IMAD.IADD R112, R112, 0x1, -R206 ;  /* 0x000000017070c824 */ /* 0x000fe200078e0ace */
[----:B------:R-:W-:Y:S01]  /*7ed0*/  ISETP.GT.U32.AND P4, PT, R206, R114, PT ;  /* 0x00000072ce00720c */ /* 0x000fe20003f84070 */
[----:B------:R-:W-:Y:S02]  /*7ee0*/  IMAD.MOV R4, RZ, RZ, -R4 ;  /* 0x000000ffff047224 */ /* 0x000fe400078e0a04 */
[----:B------:R-:W-:Y:S02]  /*7ef0*/  IMAD.MOV R3, RZ, RZ, -R3 ;  /* 0x000000ffff037224 */ /* 0x000fe400078e0a03 */
[----:B------:R-:W-:Y:S01]  /*7f00*/  @!P1 IMAD.MOV R111, RZ, RZ, -R111 ;  /* 0x000000ffff6f9224 */ /* 0x000fe200078e0a6f */
[----:B------:R-:W-:Y:S01]  /*7f10*/  ISETP.GE.AND P1, PT, R116, RZ, PT ;  /* 0x000000ff7400720c */ /* 0x000fe20003f26270 */
[----:B------:R-:W-:Y:S01]  /*7f20*/  IMAD R115, R206, R4, R117 ;  /* 0x00000004ce737224 */ /* 0x000fe200078e0275 */
[----:B------:R-:W-:Y:S01]  /*7f30*/  LOP3.LUT R117, R0, 0xa5, R205, 0xfe, !PT ;  /* 0x000000a500757812 */ /* 0x000fe200078efecd */
[----:B------:R-:W-:-:S02]  /*7f40*/  IMAD R116, R206, R3, R119 ;  /* 0x00000003ce747224 */ /* 0x000fc400078e0277 */
[----:B------:R-:W-:Y:S01]  /*7f50*/  @!P2 IMAD.MOV R112, RZ, RZ, -R112 ;  /* 0x000000ffff70a224 */ /* 0x000fe200078e0a70 */
[C---:B------:R-:W-:Y:S01]  /*7f60*/  ISETP.GT.U32.AND P2, PT, R206.reuse, R115, PT ;  /* 0x00000073ce00720c */ /* 0x040fe20003f44070 */
[--C-:B------:R-:W-:Y:S01]  /*7f70*/  @!P6 IMAD.IADD R113, R113, 0x1, -R206.reuse ;  /* 0x000000017171e824 */ /* 0x100fe200078e0ace */
[----:B------:R-:W-:Y:S01]  /*7f80*/  ISETP.GT.U32.AND P6, PT, R206, R116, PT ;  /* 0x00000074ce00720c */ /* 0x000fe20003fc4070 */
[----:B------:R-:W-:Y:S01]  /*7f90*/  @!P4 IMAD.IADD R114, R114, 0x1, -R206 ;  /* 0x000000017272c824 */ /* 0x000fe200078e0ace */
[----:B------:R-:W-:Y:S01]  /*7fa0*/  IABS R119, R117 ;  /* 0x0000007500777213 */ /* 0x000fe20000000000 */
[----:B------:R-:W-:-:S03]  /*7fb0*/  IMAD.HI.U32 R4, R250, R121, RZ ;  /* 0x00000079fa047227 */ /* 0x000fc600078e00ff */
[----:B------:R-:W-:Y:S01]  /*7fc0*/  ISETP.GT.U32.AND P4, PT, R206, R114, PT ;  /* 0x00000072ce00720c */ /* 0x000fe20003f84070 */
[----:B------:R-:W-:Y:S01]  /*7fd0*/  @!P0 IMAD.MOV R113, RZ, RZ, -R113 ;  /* 0x000000ffff718224 */ /* 0x000fe200078e0a71 */
[----:B------:R-:W-:Y:S01]  /*7fe0*/  ISETP.GE.AND P0, PT, R117, RZ, PT ;  /* 0x000000ff7500720c */ /* 0x000fe20003f06270 */
[----:B------:R-:W-:-:S04]  /*7ff0*/  IMAD.HI.U32 R3, R250, R119, RZ ;  /* 0x00000077fa037227 */ /* 0x000fc800078e00ff */
[--C-:B------:R-:W-:Y:S02]  /*8000*/  @!P2 IMAD.IADD R115, R115, 0x1, -R206.reuse ;  /* 0x000000017373a824 */ /* 0x100fe400078e0ace */
[----:B------:R-:W-:Y:S02]  /*8010*/  @!P6 IMAD.IADD R116, R116, 0x1, -R206 ;  /* 0x000000017474e824 */ /* 0x000fe400078e0ace */
[----:B------:R-:W-:Y:S01]  /*8020*/  IMAD.HI.U32 R117, R250, R123, RZ ;  /* 0x0000007bfa757227 */ /* 0x000fe200078e00ff */
[C---:B------:R-:W-:Y:S02]  /*8030*/  ISETP.GT.U32.AND P2, PT, R206.reuse, R115, PT ;  /* 0x00000073ce00720c */ /* 0x040fe40003f44070 */
[----:B------:R-:W-:Y:S01]  /*8040*/  ISETP.GT.U32.AND P6, PT, R206, R116, PT ;  /* 0x00000074ce00720c */ /* 0x000fe20003fc4070 */
[----:B------:R-:W-:Y:S02]  /*8050*/  IMAD.MOV R4, RZ, RZ, -R4 ;  /* 0x000000ffff047224 */ /* 0x000fe400078e0a04 */
[----:B------:R-:W-:Y:S01]  /*8060*/  @!P4 IMAD.IADD R114, R114, 0x1, -R206 ;  /* 0x000000017272c824 */ /* 0x000fe200078e0ace */
[----:B------:R-:W-:Y:S01]  /*8070*/  ISETP.GE.AND P4, PT, R118, RZ, PT ;  /* 0x000000ff7600720c */ /* 0x000fe20003f86270 */
[----:B------:R-:W-:-:S02]  /*8080*/  IMAD.MOV R3, RZ, RZ, -R3 ;  /* 0x000000ffff037224 */ /* 0x000fc400078e0a03 */
[----:B------:R-:W-:Y:S02]  /*8090*/  IMAD.MOV R120, RZ, RZ, -R117 ;  /* 0x000000ffff787224 */ /* 0x000fe400078e0a75 */
[C---:B------:R-:W-:Y:S02]  /*80a0*/  IMAD R118, R206.reuse, R4, R121 ;  /* 0x00000004ce767224 */ /* 0x040fe400078e0279 */
[----:B------:R-:W-:Y:S01]  /*80b0*/  IMAD R117, R206, R3, R119 ;  /* 0x00000003ce757224 */ /* 0x000fe200078e0277 */
[----:B------:R-:W-:Y:S01]  /*80c0*/  LOP3.LUT R3, R0, 0xa8, R205, 0xfe, !PT ;  /* 0x000000a800037812 */ /* 0x000fe200078efecd */
[C---:B------:R-:W-:Y:S02]  /*80d0*/  IMAD R119, R206.reuse, R120, R123 ;  /* 0x00000078ce777224 */ /* 0x040fe400078e027b */
[----:B------:R-:W-:Y:S01]  /*80e0*/  @!P3 IMAD.MOV R114, RZ, RZ, -R114 ;  /* 0x000000ffff72b224 */ /* 0x000fe200078e0a72 */
[C---:B------:R-:W-:Y:S01]  /*80f0*/  ISETP.GT.U32.AND P3, PT, R206.reuse, R118, PT ;  /* 0x00000076ce00720c */ /* 0x040fe20003f64070 */
[--C-:B------:R-:W-:Y:S01]  /*8100*/  @!P2 IMAD.IADD R115, R115, 0x1, -R206.reuse ;  /* 0x000000017373a824 */ /* 0x100fe200078e0ace */
[----:B------:R-:W-:Y:S01]  /*8110*/  ISETP.GT.U32.AND P2, PT, R206, R117, PT ;  /* 0x00000075ce00720c */ /* 0x000fe20003f44070 */
[----:B------:R-:W-:Y:S01]  /*8120*/  @!P6 IMAD.IADD R116, R116, 0x1, -R206 ;  /* 0x000000017474e824 */ /* 0x000fe200078e0ace */
[----:B------:R-:W-:Y:S01]  /*8130*/  ISETP.GT.U32.AND P6, PT, R206, R119, PT ;  /* 0x00000077ce00720c */ /* 0x000fe20003fc4070 */
[----:B------:R-:W-:Y:S01]  /*8140*/  @!P5 IMAD.MOV R115, RZ, RZ, -R115 ;  /* 0x000000ffff73d224 */ /* 0x000fe200078e0a73 */
[----:B------:R-:W-:Y:S01]  /*8150*/  ISETP.GE.AND P5, PT, R122, RZ, PT ;  /* 0x000000ff7a00720c */ /* 0x000fe20003fa6270 */
[----:B------:R-:W-:Y:S01]  /*8160*/  @!P1 IMAD.MOV R116, RZ, RZ, -R116 ;  /* 0x000000ffff749224 */ /* 0x000fe200078e0a74 */
[----:B------:R-:W-:-:S02]  /*8170*/  LOP3.LUT R122, R0, 0xa9, R205, 0xfe, !PT ;  /* 0x000000a9007a7812 */ /* 0x000fc400078efecd */
[----:B------:R-:W-:Y:S02]  /*8180*/  IABS R121, R3 ;  /* 0x0000000300797213 */ /* 0x000fe40000000000 */
[----:B------:R-:W-:Y:S01]  /*8190*/  IABS R123, R122 ;  /* 0x0000007a007b7213 */ /* 0x000fe20000000000 */
[--C-:B------:R-:W-:Y:S02]  /*81a0*/  @!P3 IMAD.IADD R118, R118, 0x1, -R206.reuse ;  /* 0x000000017676b824 */ /* 0x100fe400078e0ace */
[--C-:B------:R-:W-:Y:S01]  /*81b0*/  @!P2 IMAD.IADD R117, R117, 0x1, -R206.reuse ;  /* 0x000000017575a824 */ /* 0x100fe200078e0ace */
[----:B------:R-:W-:Y:S01]  /*81c0*/  ISETP.GE.AND P2, PT, R3, RZ, PT ;  /* 0x000000ff0300720c */ /* 0x000fe20003f46270 */
[----:B------:R-:W-:Y:S01]  /*81d0*/  @!P6 IMAD.IADD R119, R119, 0x1, -R206 ;  /* 0x000000017777e824 */ /* 0x000fe200078e0ace */
[----:B------:R-:W-:Y:S01]  /*81e0*/  ISETP.GT.U32.AND P6, PT, R206, R118, PT ;  /* 0x00000076ce00720c */ /* 0x000fe20003fc4070 */
[----:B------:R-:W-:Y:S01]  /*81f0*/  IMAD.HI.U32 R3, R250, R121, RZ ;  /* 0x00000079fa037227 */ /* 0x000fe200078e00ff */
[----:B------:R-:W-:-:S02]  /*8200*/  ISETP.GT.U32.AND P3, PT, R206, R117, PT ;  /* 0x00000075ce00720c */ /* 0x000fc40003f64070 */
[----:B------:R-:W-:Y:S01]  /*8210*/  ISETP.GT.U32.AND P1, PT, R206, R119, PT ;  /* 0x00000077ce00720c */ /* 0x000fe20003f24070 */
[----:B------:R-:W-:-:S04]  /*8220*/  IMAD.HI.U32 R4, R250, R123, RZ ;  /* 0x0000007bfa047227 */ /* 0x000fc800078e00ff */
[----:B------:R-:W-:Y:S02]  /*8230*/  IMAD.MOV R3, RZ, RZ, -R3 ;  /* 0x000000ffff037224 */ /* 0x000fe400078e0a03 */
[----:B------:R-:W-:Y:S02]  /*8240*/  IMAD.MOV R4, RZ, RZ, -R4 ;  /* 0x000000ffff047224 */ /* 0x000fe400078e0a04 */
[C---:B------:R-:W-:Y:S02]  /*8250*/  IMAD R120, R206.reuse, R3, R121 ;  /* 0x00000003ce787224 */ /* 0x040fe400078e0279 */
[----:B------:R-:W-:Y:S01]  /*8260*/  IMAD R121, R206, R4, R123 ;  /* 0x00000004ce797224 */ /* 0x000fe200078e027b */
[----:B------:R-:W-:Y:S01]  /*8270*/  IABS R123, R126 ;  /* 0x0000007e007b7213 */ /* 0x000fe20000000000 */
[--C-:B------:R-:W-:Y:S02]  /*8280*/  @!P6 IMAD.IADD R118, R118, 0x1, -R206.reuse ;  /* 0x000000017676e824 */ /* 0x100fe400078e0ace */
[----:B------:R-:W-:Y:S01]  /*8290*/  @!P3 IMAD.IADD R117, R117, 0x1, -R206 ;  /* 0x000000017575b824 */ /* 0x000fe200078e0ace */
[----:B------:R-:W-:Y:S01]  /*82a0*/  ISETP.GT.U32.AND P6, PT, R206, R121, PT ;  /* 0x00000079ce00720c */ /* 0x000fe20003fc4070 */
[----:B------:R-:W-:Y:S01]  /*82b0*/  IMAD.HI.U32 R3, R250, R125, RZ ;  /* 0x0000007dfa037227 */ /* 0x000fe200078e00ff */
[----:B------:R-:W-:-:S03]  /*82c0*/  ISETP.GT.U32.AND P3, PT, R206, R120, PT ;  /* 0x00000078ce00720c */ /* 0x000fc60003f64070 */
[----:B------:R-:W-:Y:S01]  /*82d0*/  @!P1 IMAD.IADD R119, R119, 0x1, -R206 ;  /* 0x0000000177779824 */ /* 0x000fe200078e0ace */
[----:B------:R-:W-:Y:S01]  /*82e0*/  ISETP.GE.AND P1, PT, R122, RZ, PT ;  /* 0x000000ff7a00720c */ /* 0x000fe20003f26270 */
[----:B------:R-:W-:Y:S02]  /*82f0*/  IMAD.MOV R122, RZ, RZ, -R3 ;  /* 0x000000ffff7a7224 */ /* 0x000fe400078e0a03 */
[----:B------:R-:W-:-:S04]  /*8300*/  IMAD.HI.U32 R3, R250, R123, RZ ;  /* 0x0000007bfa037227 */ /* 0x000fc800078e00ff */
[--C-:B------:R-:W-:Y:S02]  /*8310*/  @!P6 IMAD.IADD R121, R121, 0x1, -R206.reuse ;  /* 0x000000017979e824 */ /* 0x100fe400078e0ace */
[----:B------:R-:W-:Y:S02]  /*8320*/  IMAD R122, R206, R122, R125 ;  /* 0x0000007ace7a7224 */ /* 0x000fe400078e027d */
[----:B------:R-:W-:Y:S01]  /*8330*/  @!P3 IMAD.IADD R120, R120, 0x1, -R206 ;  /* 0x000000017878b824 */ /* 0x000fe200078e0ace */
[C---:B------:R-:W-:Y:S01]  /*8340*/  ISETP.GT.U32.AND P6, PT, R206.reuse, R121, PT ;  /* 0x00000079ce00720c */ /* 0x040fe20003fc4070 */
[----:B------:R-:W-:Y:S02]  /*8350*/  IMAD.MOV R3, RZ, RZ, -R3 ;  /* 0x000000ffff037224 */ /* 0x000fe400078e0a03 */
[----:B------:R-:W-:Y:S01]  /*8360*/  @!P4 IMAD.MOV R118, RZ, RZ, -R118 ;  /* 0x000000ffff76c224 */ /* 0x000fe200078e0a76 */
[C---:B------:R-:W-:Y:S01]  /*8370*/  ISETP.GT.U32.AND P4, PT, R206.reuse, R122, PT ;  /* 0x0000007ace00720c */ /* 0x040fe20003f84070 */
[C---:B------:R-:W-:Y:S01]  /*8380*/  IMAD R123, R206.reuse, R3, R123 ;  /* 0x00000003ce7b7224 */ /* 0x040fe200078e027b */
[----:B------:R-:W-:Y:S01]  /*8390*/  ISETP.GT.U32.AND P3, PT, R206, R120, PT ;  /* 0x00000078ce00720c */ /* 0x000fe20003f64070 */
[----:B------:R-:W-:-:S04]  /*83a0*/  IMAD.HI.U32 R4, R250, R127, RZ ;  /* 0x0000007ffa047227 */ /* 0x000fc800078e00ff */
[----:B------:R-:W-:Y:S01]  /*83b0*/  @!P5 IMAD.MOV R119, RZ, RZ, -R119 ;  /* 0x000000ffff77d224 */ /* 0x000fe200078e0a77 */
[----:B------:R-:W-:Y:S01]  /*83c0*/  ISETP.GE.AND P5, PT, R126, RZ, PT ;  /* 0x000000ff7e00720c */ /* 0x000fe20003fa6270 */
[----:B------:R-:W-:Y:S01]  /*83d0*/  @!P6 IMAD.IADD R121, R121, 0x1, -R206 ;  /* 0x000000017979e824 */ /* 0x000fe200078e0ace */
[----:B------:R-:W-:Y:S01]  /*83e0*/  ISETP.GT.U32.AND P6, PT, R206, R123, PT ;  /* 0x0000007bce00720c */ /* 0x000fe20003fc4070 */
[----:B------:R-:W-:Y:S01]  /*83f0*/  IMAD.MOV R4, RZ, RZ, -R4 ;  /* 0x000000ffff047224 */ /* 0x000fe200078e0a04 */
[----:B------:R-:W-:Y:S01]  /*8400*/  LOP3.LUT R126, R0, 0xad, R205, 0xfe, !PT ;  /* 0x000000ad007e7812 */ /* 0x000fe200078efecd */
[--C-:B------:R-:W-:Y:S02]  /*8410*/  @!P4 IMAD.IADD R122, R122, 0x1, -R206.reuse ;  /* 0x000000017a7ac824 */ /* 0x100fe400078e0ace */
[----:B------:R-:W-:Y:S01]  /*8420*/  @!P3 IMAD.IADD R120, R120, 0x1, -R206 ;  /* 0x000000017878b824 */ /* 0x000fe200078e0ace */
[----:B------:R-:W-:Y:S01]  /*8430*/  ISETP.GE.AND P3, PT, R128, RZ, PT ;  /* 0x000000ff8000720c */ /* 0x000fe20003f66270 */
[----:B------:R-:W-:Y:S01]  /*8440*/  @!P0 IMAD.MOV R117, RZ, RZ, -R117 ;  /* 0x000000ffff758224 */ /* 0x000fe200078e0a75 */
[----:B------:R-:W-:Y:S01]  /*8450*/  LOP3.LUT R128, R0, 0xae, R205, 0xfe, !PT ;  /* 0x000000ae00807812 */ /* 0x000fe200078efecd */
[----:B------:R-:W-:Y:S01]  /*8460*/  @!P2 IMAD.MOV R120, RZ, RZ, -R120 ;  /* 0x000000ffff78a224 */ /* 0x000fe200078e0a78 */
[----:B------:R-:W-:Y:S01]  /*8470*/  ISETP.GE.AND P0, PT, R124, RZ, PT ;  /* 0x000000ff7c00720c */ /* 0x000fe20003f06270 */
[C---:B------:R-:W-:Y:S01]  /*8480*/  IMAD R124, R206.reuse, R4, R127 ;  /* 0x00000004ce7c7224 */ /* 0x040fe200078e027f */
[----:B------:R-:W-:Y:S01]  /*8490*/  ISETP.GT.U32.AND P4, PT, R206, R122, PT ;  /* 0x0000007ace00720c */ /* 0x000fe20003f84070 */
[----:B------:R-:W-:Y:S01]  /*84a0*/  @!P6 IMAD.IADD R123, R123, 0x1, -R206 ;  /* 0x000000017b7be824 */ /* 0x000fe200078e0ace */
[----:B------:R-:W-:Y:S01]  /*84b0*/  IABS R125, R126 ;  /* 0x0000007e007d7213 */ /* 0x000fe20000000000 */
[----:B------:R-:W-:Y:S01]  /*84c0*/  @!P1 IMAD.MOV R121, RZ, RZ, -R121 ;  /* 0x000000ffff799224 */ /* 0x000fe200078e0a79 */
[----:B------:R-:W-:-:S02]  /*84d0*/  IABS R127, R128 ;  /* 0x00000080007f7213 */ /* 0x000fc40000000000 */
[----:B------:R-:W-:Y:S01]  /*84e0*/  ISETP.GT.U32.AND P6, PT, R206, R123, PT ;  /* 0x0000007bce00720c */ /* 0x000fe20003fc4070 */
[----:B------:R-:W-:Y:S01]  /*84f0*/  IMAD.HI.U32 R3, R250, R125, RZ ;  /* 0x0000007dfa037227 */ /* 0x000fe200078e00ff */
[----:B------:R-:W-:Y:S02]  /*8500*/  ISETP.GT.U32.AND P2, PT, R206, R124, PT ;  /* 0x0000007cce00720c */ /* 0x000fe40003f44070 */
[----:B------:R-:W-:Y:S01]  /*8510*/  ISETP.GE.AND P1, PT, R126, RZ, PT ;  /* 0x000000ff7e00720c */ /* 0x000fe20003f26270 */
[----:B------:R-:W-:Y:S01]  /*8520*/  IMAD.HI.U32 R4, R250, R127, RZ ;  /* 0x0000007ffa047227 */ /* 0x000fe200078e00ff */
[----:B------:R-:W-:-:S03]  /*8530*/  LOP3.LUT R126, R0, 0xb1, R205, 0xfe, !PT ;  /* 0x000000b1007e7812 */ /* 0x000fc600078efecd */
[----:B------:R-:W-:Y:S01]  /*8540*/  IMAD.MOV R3, RZ, RZ, -R3 ;  /* 0x000000ffff037224 */ /* 0x000fe200078e0a03 */
[----:B------:R-:W-:Y:S01]  /*8550*/  IABS R131, R126 ;  /* 0x0000007e00837213 */ /* 0x000fe20000000000 */
[----:B------:R-:W-:Y:S02]  /*8560*/  IMAD.MOV R4, RZ, RZ, -R4 ;  /* 0x000000ffff047224 */ /* 0x000fe400078e0a04 */
[--C-:B------:R-:W-:Y:S01]  /*8570*/  @!P4 IMAD.IADD R122, R122, 0x1, -R206.reuse ;  /* 0x000000017a7ac824 */ /* 0x100fe200078e0ace */
[----:B------:R-:W-:Y:S01]  /*8580*/  ISETP.GE.AND P4, PT, R128, RZ, PT ;  /* 0x000000ff8000720c */ /* 0x000fe20003f86270 */
[C---:B------:R-:W-:Y:S02]  /*8590*/  IMAD R125, R206.reuse, R3, R125 ;  /* 0x00000003ce7d7224 */ /* 0x040fe400078e027d */
[----:B------:R-:W-:Y:S01]  /*85a0*/  IMAD R128, R206, R4, R127 ;  /* 0x00000004ce807224 */ /* 0x000fe200078e027f */
[----:B------:R-:W-:Y:S01]  /*85b0*/  LOP3.LUT R4, R0, 0xb0, R205, 0xfe, !PT ;  /* 0x000000b000047812 */ /* 0x000fe200078efecd */
[----:B------:R-:W-:Y:S01]  /*85c0*/  @!P6 IMAD.IADD R123, R123, 0x1, -R206 ;  /* 0x000000017b7be824 */ /* 0x000fe200078e0ace */
[C---:B------:R-:W-:Y:S01]  /*85d0*/  ISETP.GT.U32.AND P6, PT, R206.reuse, R125, PT ;  /* 0x0000007dce00720c */ /* 0x040fe20003fc4070 */
[----:B------:R-:W-:Y:S01]  /*85e0*/  @!P0 IMAD.MOV R122, RZ, RZ, -R122 ;  /* 0x000000ffff7a8224 */ /* 0x000fe200078e0a7a */
[----:B------:R-:W-:Y:S01]  /*85f0*/  ISETP.GT.U32.AND P0, PT, R206, R128, PT ;  /* 0x00000080ce00720c */ /* 0x000fe20003f04070 */
[----:B------:R-:W-:Y:S01]  /*8600*/  IMAD.HI.U32 R3, R250, R129, RZ ;  /* 0x00000081fa037227 */ /* 0x000fe200078e00ff */
[----:B------:R-:W-:-:S03]  /*8610*/  IABS R127, R4 ;  /* 0x00000004007f7213 */ /* 0x000fc60000000000 */
[--C-:B------:R-:W-:Y:S02]  /*8620*/  @!P2 IMAD.IADD R124, R124, 0x1, -R206.reuse ;  /* 0x000000017c7ca824 */ /* 0x100fe400078e0ace */
[----:B------:R-:W-:Y:S02]  /*8630*/  IMAD.MOV R3, RZ, RZ, -R3 ;  /* 0x000000ffff037224 */ /* 0x000fe400078e0a03 */
[----:B------:R-:W-:Y:S01]  /*8640*/  @!P5 IMAD.MOV R123, RZ, RZ, -R123 ;  /* 0x000000ffff7bd224 */ /* 0x000fe200078e0a7b */
[----:B------:R-:W-:Y:S01]  /*8650*/  ISETP.GT.U32.AND P2, PT, R206, R124, PT ;  /* 0x0000007cce00720c */ /* 0x000fe20003f44070 */
[--C-:B------:R-:W-:Y:S01]  /*8660*/  @!P6 IMAD.IADD R125, R125, 0x1, -R206.reuse ;  /* 0x000000017d7de824 */ /* 0x100fe200078e0ace */
[----:B------:R-:W-:Y:S01]  /*8670*/  ISETP.GE.AND P5, PT, R130, RZ, PT ;  /* 0x000000ff8200720c */ /* 0x000fe20003fa6270 */
[----:B------:R-:W-:Y:S02]  /*8680*/  @!P0 IMAD.IADD R128, R128, 0x1, -R206 ;  /* 0x0000000180808824 */ /* 0x000fe400078e0ace */
[C---:B------:R-:W-:Y:S01]  /*8690*/  IMAD R129, R206.reuse, R3, R129 ;  /* 0x00000003ce817224 */ /* 0x040fe200078e0281 */
[----:B------:R-:W-:Y:S01]  /*86a0*/  ISETP.GT.U32.AND P6, PT, R206, R125, PT ;  /* 0x0000007dce00720c */ /* 0x000fe20003fc4070 */
[----:B------:R-:W-:Y:S01]  /*86b0*/  IMAD.HI.U32 R3, R250, R127, RZ ;  /* 0x0000007ffa037227 */ /* 0x000fe200078e00ff */
[----:B------:R-:W-:-:S03]  /*86c0*/  ISETP.GT.U32.AND P0, PT, R206, R128, PT ;  /* 0x00000080ce00720c */ /* 0x000fc60003f04070 */
[----:B------:R-:W-:Y:S02]  /*86d0*/  IMAD.MOV R3, RZ, RZ, -R3 ;  /* 0x000000ffff037224 */ /* 0x000fe400078e0a03 */
[----:B------:R-:W-:Y:S01]  /*86e0*/  @!P2 IMAD.IADD R124, R124, 0x1, -R206 ;  /* 0x000000017c7ca824 */ /* 0x000fe200078e0ace */
[----:B------:R-:W-:Y:S01]  /*86f0*/  ISETP.GE.AND P2, PT, R4, RZ, PT ;  /* 0x000000ff0400720c */ /* 0x000fe20003f46270 */
[----:B------:R-:W-:Y:S01]  /*8700*/  IMAD R130, R206, R3, R127 ;  /* 0x00000003ce827224 */ /* 0x000fe200078e027f */
[----:B------:R-:W-:Y:S01]  /*8710*/  IABS R127, R138 ;  /* 0x0000008a007f7213 */ /* 0x000fe20000000000 */
[----:B------:R-:W-:-:S04]  /*8720*/  IMAD.HI.U32 R3, R250, R131, RZ ;  /* 0x00000083fa037227 */ /* 0x000fc800078e00ff */
[--C-:B------:R-:W-:Y:S01]  /*8730*/  @!P6 IMAD.IADD R125, R125, 0x1, -R206.reuse ;  /* 0x000000017d7de824 */ /* 0x100fe200078e0ace */
[----:B------:R-:W-:Y:S01]  /*8740*/  ISETP.GT.U32.AND P6, PT, R206, R129, PT ;  /* 0x00000081ce00720c */ /* 0x000fe20003fc4070 */
[----:B------:R-:W-:Y:S01]  /*8750*/  @!P0 IMAD.IADD R128, R128, 0x1, -R206 ;  /* 0x0000000180808824 */ /* 0x000fe200078e0ace */
[----:B------:R-:W-:Y:S01]  /*8760*/  ISETP.GT.U32.AND P0, PT, R206, R130, PT ;  /* 0x00000082ce00720c */ /* 0x000fe20003f04070 */
[----:B------:R-:W-:-:S04]  /*8770*/  IMAD.HI.U32 R4, R250, R133, RZ ;  /* 0x00000085fa047227 */ /* 0x000fc800078e00ff */
[----:B------:R-:W-:Y:S02]  /*8780*/  IMAD.MOV R3, RZ, RZ, -R3 ;  /* 0x000000ffff037224 */ /* 0x000fe400078e0a03 */
[----:B------:R-:W-:Y:S02]  /*8790*/  IMAD.MOV R4, RZ, RZ, -R4 ;  /* 0x000000ffff047224 */ /* 0x000fe400078e0a04 */
[C---:B------:R-:W-:Y:S02]  /*87a0*/  IMAD R131, R206.reuse, R3, R131 ;  /* 0x00000003ce837224 */ /* 0x040fe400078e0283 */
[C---:B------:R-:W-:Y:S02]  /*87b0*/  IMAD R132, R206.reuse, R4, R133 ;  /* 0x00000004ce847224 */ /* 0x040fe400078e0285 */
[--C-:B------:R-:W-:Y:S01]  /*87c0*/  @!P6 IMAD.IADD R129, R129, 0x1, -R206.reuse ;  /* 0x000000018181e824 */ /* 0x100fe200078e0ace */
[----:B------:R-:W-:Y:S01]  /*87d0*/  ISETP.GT.U32.AND P6, PT, R206, R131, PT ;  /* 0x00000083ce00720c */ /* 0x000fe20003fc4070 */
[----:B------:R-:W-:Y:S01]  /*87e0*/  @!P0 IMAD.IADD R130, R130, 0x1, -R206 ;  /* 0x0000000182828824 */ /* 0x000fe200078e0ace */
[----:B------:R-:W-:Y:S01]  /*87f0*/  ISETP.GT.U32.AND P0, PT, R206, R132, PT ;  /* 0x00000084ce00720c */ /* 0x000fe20003f04070 */
[----:B------:R-:W-:-:S04]  /*8800*/  IMAD.HI.U32 R3, R250, R127, RZ ;  /* 0x0000007ffa037227 */ /* 0x000fc800078e00ff */
[----:B------:R-:W-:Y:S02]  /*8810*/  IMAD.MOV R3, RZ, RZ, -R3 ;  /* 0x000000ffff037224 */ /* 0x000fe400078e0a03 */
[----:B------:R-:W-:Y:S02]  /*8820*/  @!P1 IMAD.MOV R125, RZ, RZ, -R125 ;  /* 0x000000ffff7d9224 */ /* 0x000fe400078e0a7d */
[----:B------:R-:W-:-:S04]  /*8830*/  IMAD.HI.U32 R4, R250, R135, RZ ;  /* 0x00000087fa047227 */ /* 0x000fc800078e00ff */
[--C-:B------:R-:W-:Y:S01]  /*8840*/  @!P6 IMAD.IADD R131, R131, 0x1, -R206.reuse ;  /* 0x000000018383e824 */ /* 0x100fe200078e0ace */
[----:B------:R-:W-:Y:S01]  /*8850*/  ISETP.GT.U32.AND P6, PT, R206, R130, PT ;  /* 0x00000082ce00720c */ /* 0x000fe20003fc4070 */
[----:B------:R-:W-:Y:S02]  /*8860*/  @!P0 IMAD.IADD R132, R132, 0x1, -R206 ;  /* 0x0000000184848824 */ /* 0x000fe400078e0ace */
[C---:B------:R-:W-:Y:S01]  /*8870*/  IMAD R133, R206.reuse, R3, R127 ;  /* 0x00000003ce857224 */ /* 0x040fe200078e027f */
[----:B------:R-:W-:Y:S01]  /*8880*/  ISETP.GT.U32.AND P1, PT, R206, R131, PT ;  /* 0x00000083ce00720c */ /* 0x000fe20003f24070 */
[----:B------:R-:W-:Y:S01]  /*8890*/  IMAD.HI.U32 R3, R250, R137, RZ ;  /* 0x00000089fa037227 */ /* 0x000fe200078e00ff */
[----:B------:R-:W-:Y:S02]  /*88a0*/  ISETP.GT.U32.AND P0, PT, R206, R132, PT ;  /* 0x00000084ce00720c */ /* 0x000fe40003f04070 */
[----:B------:R-:W-:Y:S01]  /*88b0*/  IABS R127, R141 ;  /* 0x0000008d007f7213 */ /* 0x000fe20000000000 */
[----:B------:R-:W-:-:S02]  /*88c0*/  IMAD.MOV R4, RZ, RZ, -R4 ;  /* 0x000000ffff047224 */ /* 0x000fc400078e0a04 */
[----:B------:R-:W-:Y:S02]  /*88d0*/  IMAD.MOV R3, RZ, RZ, -R3 ;  /* 0x000000ffff037224 */ /* 0x000fe400078e0a03 */
        /* <DEDUP_REMOVED lines=17> */
[----:B------:R-:W-:Y:S01]  /*89f0*/  @!P1 IMAD.IADD R135, R135, 0x1, -R206 ;  /* 0x0000000187879824 */ /* 0x000fe200078e0ace */
[C---:B------:R-:W-:Y:S01]  /*8a00*/  ISETP.GT.U32.AND P1, PT, R206.reuse, R133, PT ;  /* 0x00000085ce00720c */ /* 0x040fe20003f24070 */
[----:B------:R-:W-:Y:S01]  /*8a10*/  @!P0 IMAD.MOV R132, RZ, RZ, -R132 ;  /* 0x000000ffff848224 */ /* 0x000fe200078e0a84 */
[----:B------:R-:W-:Y:S01]  /*8a20*/  ISETP.GT.U32.AND P0, PT, R206, R136, PT ;  /* 0x00000088ce00720c */ /* 0x000fe20003f04070 */
[--C-:B------:R-:W-:Y:S01]  /*8a30*/  @!P6 IMAD.IADD R130, R130, 0x1, -R206.reuse ;  /* 0x000000018282e824 */ /* 0x100fe200078e0ace */
[----:B------:R-:W-:Y:S01]  /*8a40*/  ISETP.GE.AND P6, PT, R126, RZ, PT ;  /* 0x000000ff7e00720c */ /* 0x000fe20003fc6270 */
[----:B------:R-:W-:Y:S01]  /*8a50*/  @!P3 IMAD.IADD R129, R129, 0x1, -R206 ;  /* 0x000000018181b824 */ /* 0x000fe200078e0ace */
[----:B------:R-:W-:Y:S01]  /*8a60*/  LOP3.LUT R126, R0, 0xb8, R205, 0xfe, !PT ;  /* 0x000000b8007e7812 */ /* 0x000fe200078efecd */
[----:B------:R-:W-:Y:S01]  /*8a70*/  IMAD.HI.U32 R3, R250, R137, RZ ;  /* 0x00000089fa037227 */ /* 0x000fe200078e00ff */
[----:B------:R-:W-:-:S02]  /*8a80*/  ISETP.GT.U32.AND P3, PT, R206, R134, PT ;  /* 0x00000086ce00720c */ /* 0x000fc40003f64070 */
[----:B------:R-:W-:Y:S01]  /*8a90*/  IABS R127, R126 ;  /* 0x0000007e007f7213 */ /* 0x000fe20000000000 */
[----:B------:R-:W-:Y:S01]  /*8aa0*/  @!P5 IMAD.MOV R129, RZ, RZ, -R129 ;  /* 0x000000ffff81d224 */ /* 0x000fe200078e0a81 */
[----:B------:R-:W-:Y:S01]  /*8ab0*/  ISETP.GT.U32.AND P5, PT, R206, R135, PT ;  /* 0x00000087ce00720c */ /* 0x000fe20003fa4070 */
[--C-:B------:R-:W-:Y:S01]  /*8ac0*/  @!P1 IMAD.IADD R133, R133, 0x1, -R206.reuse ;  /* 0x0000000185859824 */ /* 0x100fe200078e0ace */
[----:B------:R-:W-:Y:S01]  /*8ad0*/  ISETP.GE.AND P1, PT, R141, RZ, PT ;  /* 0x000000ff8d00720c */ /* 0x000fe20003f26270 */
[----:B------:R-:W-:Y:S01]  /*8ae0*/  @!P0 IMAD.IADD R136, R136, 0x1, -R206 ;  /* 0x0000000188888824 */ /* 0x000fe200078e0ace */
[----:B------:R-:W-:Y:S01]  /*8af0*/  ISETP.GE.AND P0, PT, R126, RZ, PT ;  /* 0x000000ff7e00720c */ /* 0x000fe20003f06270 */
[----:B------:R-:W-:Y:S01]  /*8b00*/  IMAD.MOV R3, RZ, RZ, -R3 ;  /* 0x000000ffff037224 */ /* 0x000fe200078e0a03 */
[----:B------:R-:W-:Y:S01]  /*8b10*/  IABS R141, R145 ;  /* 0x00000091008d7213 */ /* 0x000fe20000000000 */
[----:B------:R-:W-:Y:S01]  /*8b20*/  @!P4 IMAD.MOV R133, RZ, RZ, -R133 ;  /* 0x000000ffff85c224 */ /* 0x000fe200078e0a85 */
[C---:B------:R-:W-:Y:S01]  /*8b30*/  ISETP.GT.U32.AND P4, PT, R206.reuse, R136, PT ;  /* 0x00000088ce00720c */ /* 0x040fe20003f84070 */
[----:B------:R-:W-:-:S02]  /*8b40*/  IMAD R137, R206, R3, R137 ;  /* 0x00000003ce897224 */ /* 0x000fc400078e0289 */
[----:B------:R-:W-:-:S04]  /*8b50*/  IMAD.HI.U32 R3, R250, R127, RZ ;  /* 0x0000007ffa037227 */ /* 0x000fc800078e00ff */
[--C-:B------:R-:W-:Y:S01]  /*8b60*/  @!P5 IMAD.IADD R135, R135, 0x1, -R206.reuse ;  /* 0x000000018787d824 */ /* 0x100fe200078e0ace */
[----:B------:R-:W-:Y:S01]  /*8b70*/  ISETP.GT.U32.AND P5, PT, R206, R137, PT ;  /* 0x00000089ce00720c */ /* 0x000fe20003fa4070 */
[----:B------:R-:W-:Y:S02]  /*8b80*/  IMAD.MOV R3, RZ, RZ, -R3 ;  /* 0x000000ffff037224 */ /* 0x000fe400078e0a03 */
[----:B------:R-:W-:Y:S01]  /*8b90*/  @!P3 IMAD.IADD R134, R134, 0x1, -R206 ;  /* 0x000000018686b824 */ /* 0x000fe200078e0ace */
[----:B------:R-:W-:Y:S01]  /*8ba0*/  ISETP.GE.AND P3, PT, R139, RZ, PT ;  /* 0x000000ff8b00720c */ /* 0x000fe20003f66270 */
[C---:B------:R-:W-:Y:S01]  /*8bb0*/  IMAD R138, R206.reuse, R3, R127 ;  /* 0x00000003ce8a7224 */ /* 0x040fe200078e027f */
[----:B------:R-:W-:Y:S01]  /*8bc0*/  IABS R127, R144 ;  /* 0x00000090007f7213 */ /* 0x000fe20000000000 */
[----:B------:R-:W-:Y:S01]  /*8bd0*/  @!P2 IMAD.MOV R130, RZ, RZ, -R130 ;  /* 0x000000ffff82a224 */ /* 0x000fe200078e0a82 */
[----:B------:R-:W-:Y:S01]  /*8be0*/  ISETP.GT.U32.AND P2, PT, R206, R134, PT ;  /* 0x00000086ce00720c */ /* 0x000fe20003f44070 */
[--C-:B------:R-:W-:Y:S01]  /*8bf0*/  @!P4 IMAD.IADD R136, R136, 0x1, -R206.reuse ;  /* 0x000000018888c824 */ /* 0x100fe200078e0ace */
[----:B------:R-:W-:Y:S01]  /*8c00*/  ISETP.GT.U32.AND P4, PT, R206, R138, PT ;  /* 0x0000008ace00720c */ /* 0x000fe20003f84070 */
[----:B------:R-:W-:Y:S01]  /*8c10*/  @!P6 IMAD.MOV R131, RZ, RZ, -R131 ;  /* 0x000000ffff83e224 */ /* 0x000fe200078e0a83 */
[----:B------:R-:W-:Y:S01]  /*8c20*/  ISETP.GE.AND P6, PT, R140, RZ, PT ;  /* 0x000000ff8c00720c */ /* 0x000fe20003fc6270 */
[----:B------:R-:W-:Y:S01]  /*8c30*/  @!P5 IMAD.IADD R137, R137, 0x1, -R206 ;  /* 0x000000018989d824 */ /* 0x000fe200078e0ace */
[----:B------:R-:W-:Y:S01]  /*8c40*/  LOP3.LUT R140, R0, 0xb9, R205, 0xfe, !PT ;  /* 0x000000b9008c7812 */ /* 0x000fe200078efecd */
[----:B------:R-:W-:-:S03]  /*8c50*/  IMAD.HI.U32 R126, R250, R143, RZ ;  /* 0x0000008ffa7e7227 */ /* 0x000fc600078e00ff */
[----:B------:R-:W-:Y:S01]  /*8c60*/  IABS R139, R140 ;  /* 0x0000008c008b7213 */ /* 0x000fe20000000000 */
[----:B------:R-:W-:Y:S01]  /*8c70*/  IMAD.MOV R126, RZ, RZ, -R126 ;  /* 0x000000ffff7e7224 */ /* 0x000fe200078e0a7e */
[----:B------:R-:W-:Y:S01]  /*8c80*/  ISETP.GT.U32.AND P5, PT, R206, R137, PT ;  /* 0x00000089ce00720c */ /* 0x000fe20003fa4070 */
[----:B------:R-:W-:Y:S01]  /*8c90*/  @!P2 IMAD.IADD R134, R134, 0x1, -R206 ;  /* 0x000000018686a824 */ /* 0x000fe200078e0ace */
[----:B------:R-:W-:Y:S01]  /*8ca0*/  ISETP.GE.AND P2, PT, R4, RZ, PT ;  /* 0x000000ff0400720c */ /* 0x000fe20003f46270 */
[----:B------:R-:W-:-:S04]  /*8cb0*/  IMAD.HI.U32 R3, R250, R139, RZ ;  /* 0x0000008bfa037227 */ /* 0x000fc800078e00ff */
[----:B------:R-:W-:Y:S01]  /*8cc0*/  @!P4 IMAD.IADD R138, R138, 0x1, -R206 ;  /* 0x000000018a8ac824 */ /* 0x000fe200078e0ace */
[----:B------:R-:W-:Y:S01]  /*8cd0*/  ISETP.GE.AND P4, PT, R140, RZ, PT ;  /* 0x000000ff8c00720c */ /* 0x000fe20003f86270 */
[----:B------:R-:W-:Y:S02]  /*8ce0*/  IMAD.MOV R3, RZ, RZ, -R3 ;  /* 0x000000ffff037224 */ /* 0x000fe400078e0a03 */
[----:B------:R-:W-:Y:S01]  /*8cf0*/  @!P3 IMAD.MOV R134, RZ, RZ, -R134 ;  /* 0x000000ffff86b224 */ /* 0x000fe200078e0a86 */
[C---:B------:R-:W-:Y:S01]  /*8d00*/  ISETP.GT.U32.AND P3, PT, R206.reuse, R138, PT ;  /* 0x0000008ace00720c */ /* 0x040fe20003f64070 */
[----:B------:R-:W-:Y:S02]  /*8d10*/  IMAD R139, R206, R3, R139 ;  /* 0x00000003ce8b7224 */ /* 0x000fe400078e028b */
[----:B------:R-:W-:Y:S02]  /*8d20*/  @!P5 IMAD.IADD R137, R137, 0x1, -R206 ;  /* 0x000000018989d824 */ /* 0x000fe400078e0ace */
[----:B------:R-:W-:Y:S01]  /*8d30*/  IMAD.HI.U32 R3, R250, R127, RZ ;  /* 0x0000007ffa037227 */ /* 0x000fe200078e00ff */
[----:B------:R-:W-:-:S03]  /*8d40*/  ISETP.GT.U32.AND P5, PT, R206, R139, PT ;  /* 0x0000008bce00720c */ /* 0x000fc60003fa4070 */
[----:B------:R-:W-:Y:S01]  /*8d50*/  IMAD R142, R206, R126, R143 ;  /* 0x0000007ece8e7224 */ /* 0x000fe200078e028f */
[----:B------:R-:W-:Y:S01]  /*8d60*/  LOP3.LUT R126, R0, 0xbf, R205, 0xfe, !PT ;  /* 0x000000bf007e7812 */ /* 0x000fe200078efecd */
[----:B------:R-:W-:Y:S02]  /*8d70*/  IMAD.MOV R3, RZ, RZ, -R3 ;  /* 0x000000ffff037224 */ /* 0x000fe400078e0a03 */
[----:B------:R-:W-:-:S04]  /*8d80*/  IMAD.HI.U32 R4, R250, R141, RZ ;  /* 0x0000008dfa047227 */ /* 0x000fc800078e00ff */
[----:B------:R-:W-:Y:S01]  /*8d90*/  @!P3 IMAD.IADD R138, R138, 0x1, -R206 ;  /* 0x000000018a8ab824 */ /* 0x000fe200078e0ace */
[C---:B------:R-:W-:Y:S01]  /*8da0*/  ISETP.GT.U32.AND P3, PT, R206.reuse, R142, PT ;  /* 0x0000008ece00720c */ /* 0x040fe20003f64070 */
[C---:B------:R-:W-:Y:S01]  /*8db0*/  IMAD R140, R206.reuse, R3, R127 ;  /* 0x00000003ce8c7224 */ /* 0x040fe200078e027f */
[----:B------:R-:W-:Y:S01]  /*8dc0*/  IABS R3, R147 ;  /* 0x0000009300037213 */ /* 0x000fe20000000000 */
[----:B------:R-:W-:Y:S02]  /*8dd0*/  IMAD.MOV R4, RZ, RZ, -R4 ;  /* 0x000000ffff047224 */ /* 0x000fe400078e0a04 */
[----:B------:R-:W-:Y:S01]  /*8de0*/  @!P5 IMAD.IADD R139, R139, 0x1, -R206 ;  /* 0x000000018b8bd824 */ /* 0x000fe200078e0ace */
[C---:B------:R-:W-:Y:S01]  /*8df0*/  ISETP.GT.U32.AND P5, PT, R206.reuse, R140, PT ;  /* 0x0000008cce00720c */ /* 0x040fe20003fa4070 */
[----:B------:R-:W-:Y:S01]  /*8e00*/  IMAD R141, R206, R4, R141 ;  /* 0x00000004ce8d7224 */ /* 0x000fe200078e028d */
[----:B------:R-:W-:Y:S01]  /*8e10*/  LOP3.LUT R4, R0, 0xbe, R205, 0xfe, !PT ;  /* 0x000000be00047812 */ /* 0x000fe200078efecd */
[----:B------:R-:W-:-:S02]  /*8e20*/  IMAD.MOV.U32 R143, RZ, RZ, R3 ;  /* 0x000000ffff8f7224 */ /* 0x000fc400078e0003 */
[----:B------:R-:W-:Y:S01]  /*8e30*/  @!P6 IMAD.MOV R135, RZ, RZ, -R135 ;  /* 0x000000ffff87e224 */ /* 0x000fe200078e0a87 */
[C---:B------:R-:W-:Y:S01]  /*8e40*/  ISETP.GT.U32.AND P6, PT, R206.reuse, R139, PT ;  /* 0x0000008bce00720c */ /* 0x040fe20003fc4070 */
[----:B------:R-:W-:Y:S01]  /*8e50*/  @!P1 IMAD.MOV R136, RZ, RZ, -R136 ;  /* 0x000000ffff889224 */ /* 0x000fe200078e0a88 */
[----:B------:R-:W-:Y:S01]  /*8e60*/  ISETP.GT.U32.AND P1, PT, R206, R141, PT ;  /* 0x0000008dce00720c */ /* 0x000fe20003f24070 */
[----:B------:R-:W-:Y:S01]  /*8e70*/  IMAD.HI.U32 R3, R250, R143, RZ ;  /* 0x0000008ffa037227 */ /* 0x000fe200078e00ff */
[----:B------:R-:W-:-:S03]  /*8e80*/  IABS R127, R4 ;  /* 0x00000004007f7213 */ /* 0x000fc60000000000 */
[----:B------:R-:W-:Y:S02]  /*8e90*/  @!P3 IMAD.IADD R142, R142, 0x1, -R206 ;  /* 0x000000018e8eb824 */ /* 0x000fe400078e0ace */
[----:B------:R-:W-:Y:S02]  /*8ea0*/  IMAD.MOV R3, RZ, RZ, -R3 ;  /* 0x000000ffff037224 */ /* 0x000fe400078e0a03 */
[----:B------:R-:W-:Y:S01]  /*8eb0*/  @!P0 IMAD.MOV R138, RZ, RZ, -R138 ;  /* 0x000000ffff8a8224 */ /* 0x000fe200078e0a8a */
[C---:B------:R-:W-:Y:S01]  /*8ec0*/  ISETP.GT.U32.AND P0, PT, R206.reuse, R142, PT ;  /* 0x0000008ece00720c */ /* 0x040fe20003f04070 */
[----:B------:R-:W-:Y:S02]  /*8ed0*/  IMAD R143, R206, R3, R143 ;  /* 0x00000003ce8f7224 */ /* 0x000fe400078e028f */
[----:B------:R-:W-:-:S04]  /*8ee0*/  IMAD.HI.U32 R3, R250, R127, RZ ;  /* 0x0000007ffa037227 */ /* 0x000fc800078e00ff */
[--C-:B------:R-:W-:Y:S01]  /*8ef0*/  @!P6 IMAD.IADD R139, R139, 0x1, -R206.reuse ;  /* 0x000000018b8be824 */ /* 0x100fe200078e0ace */
[----:B------:R-:W-:Y:S01]  /*8f00*/  ISETP.GE.AND P6, PT, R145, RZ, PT ;  /* 0x000000ff9100720c */ /* 0x000fe20003fc6270 */
[--C-:B------:R-:W-:Y:S01]  /*8f10*/  @!P1 IMAD.IADD R141, R141, 0x1, -R206.reuse ;  /* 0x000000018d8d9824 */ /* 0x100fe200078e0ace */
[----:B------:R-:W-:Y:S01]  /*8f20*/  IABS R145, R126 ;  /* 0x0000007e00917213 */ /* 0x000fe20000000000 */
[----:B------:R-:W-:Y:S02]  /*8f30*/  IMAD.MOV R3, RZ, RZ, -R3 ;  /* 0x000000ffff037224 */ /* 0x000fe400078e0a03 */
[----:B------:R-:W-:Y:S01]  /*8f40*/  @!P2 IMAD.MOV R137, RZ, RZ, -R137 ;  /* 0x000000ffff89a224 */ /* 0x000fe200078e0a89 */
[----:B------:R-:W-:Y:S01]  /*8f50*/  ISETP.GE.AND P2, PT, R144, RZ, PT ;  /* 0x000000ff9000720c */ /* 0x000fe20003f46270 */
[----:B------:R-:W-:Y:S01]  /*8f60*/  @!P4 IMAD.MOV R139, RZ, RZ, -R139 ;  /* 0x000000ffff8bc224 */ /* 0x000fe200078e0a8b */
[C---:B------:R-:W-:Y:S01]  /*8f70*/  ISETP.GT.U32.AND P3, PT, R206.reuse, R141, PT ;  /* 0x0000008dce00720c */ /* 0x040fe20003f64070 */
[C---:B------:R-:W-:Y:S01]  /*8f80*/  IMAD R144, R206.reuse, R3, R127 ;  /* 0x00000003ce907224 */ /* 0x040fe200078e027f */
[----:B------:R-:W-:Y:S01]  /*8f90*/  ISETP.GT.U32.AND P4, PT, R206, R143, PT ;  /* 0x0000008fce00720c */ /* 0x000fe20003f84070 */
[--C-:B------:R-:W-:Y:S01]  /*8fa0*/  @!P5 IMAD.IADD R140, R140, 0x1, -R206.reuse ;  /* 0x000000018c8cd824 */ /* 0x100fe200078e0ace */
[----:B------:R-:W-:Y:S01]  /*8fb0*/  IABS R127, R148 ;  /* 0x00000094007f7213 */ /* 0x000fe20000000000 */
[----:B------:R-:W-:Y:S01]  /*8fc0*/  @!P0 IMAD.IADD R142, R142, 0x1, -R206 ;  /* 0x000000018e8e8824 */ /* 0x000fe200078e0ace */
[----:B------:R-:W-:Y:S01]  /*8fd0*/  ISETP.GT.U32.AND P0, PT, R206, R144, PT ;  /* 0x00000090ce00720c */ /* 0x000fe20003f04070 */
[----:B------:R-:W-:Y:S01]  /*8fe0*/  IMAD.HI.U32 R3, R250, R145, RZ ;  /* 0x00000091fa037227 */ /* 0x000fe200078e00ff */
[----:B------:R-:W-:-:S02]  /*8ff0*/  ISETP.GT.U32.AND P1, PT, R206, R140, PT ;  /* 0x0000008cce00720c */ /* 0x000fc40003f24070 */
[----:B------:R-:W-:Y:S01]  /*9000*/  ISETP.GE.AND P5, PT, R146, RZ, PT ;  /* 0x000000ff9200720c */ /* 0x000fe20003fa6270 */
[----:B------:R-:W-:Y:S02]  /*9010*/  IMAD.MOV R3, RZ, RZ, -R3 ;  /* 0x000000ffff037224 */ /* 0x000fe400078e0a03 */
[--C-:B------:R-:W-:Y:S01]  /*9020*/  @!P3 IMAD.IADD R141, R141, 0x1, -R206.reuse ;  /* 0x000000018d8db824 */ /* 0x100fe200078e0ace */
[----:B------:R-:W-:Y:S01]  /*9030*/  ISETP.GE.AND P3, PT, R4, RZ, PT ;  /* 0x000000ff0400720c */ /* 0x000fe20003f66270 */
[--C-:B------:R-:W-:Y:S01]  /*9040*/  @!P4 IMAD.IADD R143, R143, 0x1, -R206.reuse ;  /* 0x000000018f8fc824 */ /* 0x100fe200078e0ace */
[----:B------:R-:W-:Y:S01]  /*9050*/  ISETP.GE.AND P4, PT, R126, RZ, PT ;  /* 0x000000ff7e00720c */ /* 0x000fe20003f86270 */
[----:B------:R-:W-:Y:S01]  /*9060*/  IMAD R145, R206, R3, R145 ;  /* 0x00000003ce917224 */ /* 0x000fe200078e0291 */
[----:B------:R-:W-:Y:S01]  /*9070*/  LOP3.LUT R126, R0, 0xc1, R205, 0xfe, !PT ;  /* 0x000000c1007e7812 */ /* 0x000fe200078efecd */
[--C-:B------:R-:W-:Y:S01]  /*9080*/  @!P0 IMAD.IADD R144, R144, 0x1, -R206.reuse ;  /* 0x0000000190908824 */ /* 0x100fe200078e0ace */
[C---:B------:R-:W-:Y:S01]  /*9090*/  ISETP.GT.U32.AND P0, PT, R206.reuse, R143, PT ;  /* 0x0000008fce00720c */ /* 0x040fe20003f04070 */
[----:B------:R-:W-:Y:S01]  /*90a0*/  @!P6 IMAD.MOV R141, RZ, RZ, -R141 ;  /* 0x000000ffff8de224 */ /* 0x000fe200078e0a8d */
[----:B------:R-:W-:Y:S01]  /*90b0*/  ISETP.GT.U32.AND P6, PT, R206, R145, PT ;  /* 0x00000091ce00720c */ /* 0x000fe20003fc4070 */
[----:B------:R-:W-:Y:S01]  /*90c0*/  @!P1 IMAD.IADD R140, R140, 0x1, -R206 ;  /* 0x000000018c8c9824 */ /* 0x000fe200078e0ace */
[----:B------:R-:W-:Y:S01]  /*90d0*/  ISETP.GE.AND P1, PT, R147, RZ, PT ;  /* 0x000000ff9300720c */ /* 0x000fe20003f26270 */
[----:B------:R-:W-:Y:S01]  /*90e0*/  IMAD.HI.U32 R3, R250, R127, RZ ;  /* 0x0000007ffa037227 */ /* 0x000fe200078e00ff */
[----:B------:R-:W-:-:S03]  /*90f0*/  IABS R147, R126 ;  /* 0x0000007e00937213 */ /* 0x000fc60000000000 */
[----:B------:R-:W-:Y:S02]  /*9100*/  IMAD.MOV R3, RZ, RZ, -R3 ;  /* 0x000000ffff037224 */ /* 0x000fe400078e0a03 */
[----:B------:R-:W-:Y:S01]  /*9110*/  @!P2 IMAD.MOV R140, RZ, RZ, -R140 ;  /* 0x000000ffff8ca224 */ /* 0x000fe200078e0a8c */
[----:B------:R-:W-:Y:S01]  /*9120*/  ISETP.GT.U32.AND P2, PT, R206, R144, PT ;  /* 0x00000090ce00720c */ /* 0x000fe20003f44070 */
[--C-:B------:R-:W-:Y:S02]  /*9130*/  @!P0 IMAD.IADD R143, R143, 0x1, -R206.reuse ;  /* 0x000000018f8f8824 */ /* 0x100fe400078e0ace */
        /* <DEDUP_REMOVED lines=9> */
[----:B------:R-:W-:Y:S02]  /*91d0*/  IMAD.MOV R4, RZ, RZ, -R4 ;  /* 0x000000ffff047224 */ /* 0x000fe400078e0a04 */
[----:B------:R-:W-:Y:S01]  /*91e0*/  @!P5 IMAD.MOV R142, RZ, RZ, -R142 ;  /* 0x000000ffff8ed224 */ /* 0x000fe200078e0a8e */
[----:B------:R-:W-:Y:S01]  /*91f0*/  ISETP.GE.AND P5, PT, R148, RZ, PT ;  /* 0x000000ff9400720c */ /* 0x000fe20003fa6270 */
[----:B------:R-:W-:Y:S02]  /*9200*/  IMAD R148, R206, R4, R149 ;  /* 0x00000004ce947224 */ /* 0x000fe400078e0295 */
[----:B------:R-:W-:-:S04]  /*9210*/  IMAD.HI.U32 R3, R250, R147, RZ ;  /* 0x00000093fa037227 */ /* 0x000fc800078e00ff */
[--C-:B------:R-:W-:Y:S01]  /*9220*/  @!P1 IMAD.IADD R145, R145, 0x1, -R206.reuse ;  /* 0x0000000191919824 */ /* 0x100fe200078e0ace */
[----:B------:R-:W-:Y:S01]  /*9230*/  ISETP.GT.U32.AND P1, PT, R206, R148, PT ;  /* 0x00000094ce00720c */ /* 0x000fe20003f24070 */
[--C-:B------:R-:W-:Y:S01]  /*9240*/  @!P2 IMAD.IADD R144, R144, 0x1, -R206.reuse ;  /* 0x000000019090a824 */ /* 0x100fe200078e0ace */
[----:B------:R-:W-:Y:S01]  /*9250*/  ISETP.GE.AND P2, PT, R126, RZ, PT ;  /* 0x000000ff7e00720c */ /* 0x000fe20003f46270 */
[----:B------:R-:W-:Y:S01]  /*9260*/  IMAD.MOV R3, RZ, RZ, -R3 ;  /* 0x000000ffff037224 */ /* 0x000fe200078e0a03 */
[----:B------:R-:W-:Y:S01]  /*9270*/  LOP3.LUT R126, R0, 0xc3, R205, 0xfe, !PT ;  /* 0x000000c3007e7812 */ /* 0x000fe200078efecd */
[----:B------:R-:W-:Y:S02]  /*9280*/  @!P0 IMAD.IADD R146, R146, 0x1, -R206 ;  /* 0x0000000192928824 */ /* 0x000fe400078e0ace */
[C---:B------:R-:W-:Y:S01]  /*9290*/  IMAD R147, R206.reuse, R3, R147 ;  /* 0x00000003ce937224 */ /* 0x040fe200078e0293 */
[----:B------:R-:W-:Y:S01]  /*92a0*/  IABS R149, R126 ;  /* 0x0000007e00957213 */ /* 0x000fe20000000000 */
[----:B------:R-:W-:Y:S01]  /*92b0*/  @!P3 IMAD.MOV R144, RZ, RZ, -R144 ;  /* 0x000000ffff90b224 */ /* 0x000fe200078e0a90 */
[C---:B------:R-:W-:Y:S01]  /*92c0*/  ISETP.GT.U32.AND P0, PT, R206.reuse, R146, PT ;  /* 0x00000092ce00720c */ /* 0x040fe20003f04070 */
[----:B------:R-:W-:Y:S01]  /*92d0*/  @!P4 IMAD.MOV R145, RZ, RZ, -R145 ;  /* 0x000000ffff91c224 */ /* 0x000fe200078e0a91 */
[----:B------:R-:W-:Y:S01]  /*92e0*/  ISETP.GT.U32.AND P3, PT, R206, R147, PT ;  /* 0x00000093ce00720c */ /* 0x000fe20003f64070 */
[----:B------:R-:W-:-:S04]  /*92f0*/  IMAD.HI.U32 R3, R250, R149, RZ ;  /* 0x00000095fa037227 */ /* 0x000fc800078e00ff */
[----:B------:R-:W-:Y:S02]  /*9300*/  @!P1 IMAD.IADD R148, R148, 0x1, -R206 ;  /* 0x0000000194949824 */ /* 0x000fe400078e0ace */
[----:B------:R-:W-:Y:S02]  /*9310*/  IMAD.MOV R3, RZ, RZ, -R3 ;  /* 0x000000ffff037224 */ /* 0x000fe400078e0a03 */
[----:B------:R-:W-:Y:S01]  /*9320*/  IMAD.HI.U32 R4, R250, R151, RZ ;  /* 0x00000097fa047227 */ /* 0x000fe200078e00ff */
[----:B------:R-:W-:-:S03]  /*9330*/  ISETP.GT.U32.AND P4, PT, R206, R148, PT ;  /* 0x00000094ce00720c */ /* 0x000fc60003f84070 */
[----:B------:R-:W-:Y:S02]  /*9340*/  IMAD R149, R206, R3, R149 ;  /* 0x00000003ce957224 */ /* 0x000fe400078e0295 */
[----:B------:R-:W-:Y:S01]  /*9350*/  @!P0 IMAD.IADD R146, R146, 0x1, -R206 ;  /* 0x0000000192928824 */ /* 0x000fe200078e0ace */
[----:B------:R-:W-:Y:S01]  /*9360*/  ISETP.GE.AND P0, PT, R126, RZ, PT ;  /* 0x000000ff7e00720c */ /* 0x000fe20003f06270 */
[----:B------:R-:W-:-:S04]  /*9370*/  IMAD.HI.U32 R126, R250, R153, RZ ;  /* 0x00000099fa7e7227 */ /* 0x000fc800078e00ff */
[----:B------:R-:W-:Y:S01]  /*9380*/  @!P3 IMAD.IADD R147, R147, 0x1, -R206 ;  /* 0x000000019393b824 */ /* 0x000fe200078e0ace */
[----:B------:R-:W-:Y:S01]  /*9390*/  ISETP.GT.U32.AND P3, PT, R206, R149, PT ;  /* 0x00000095ce00720c */ /* 0x000fe20003f64070 */
[----:B------:R-:W-:Y:S02]  /*93a0*/  IMAD.MOV R126, RZ, RZ, -R126 ;  /* 0x000000ffff7e7224 */ /* 0x000fe400078e0a7e */
[----:B------:R-:W-:Y:S01]  /*93b0*/  IMAD.HI.U32 R3, R250, R127, RZ ;  /* 0x0000007ffa037227 */ /* 0x000fe200078e00ff */
[----:B------:R-:W-:-:S03]  /*93c0*/  ISETP.GT.U32.AND P1, PT, R206, R147, PT ;  /* 0x00000093ce00720c */ /* 0x000fc60003f24070 */
[----:B------:R-:W-:Y:S01]  /*93d0*/  IMAD R152, R206, R126, R153 ;  /* 0x0000007ece987224 */ /* 0x000fe200078e0299 */
[----:B------:R-:W-:Y:S01]  /*93e0*/  LOP3.LUT R126, R0, 0xc8, R205, 0xfe, !PT ;  /* 0x000000c8007e7812 */ /* 0x000fe200078efecd */
[----:B------:R-:W-:Y:S02]  /*93f0*/  @!P4 IMAD.IADD R148, R148, 0x1, -R206 ;  /* 0x000000019494c824 */ /* 0x000fe400078e0ace */
[----:B------:R-:W-:Y:S02]  /*9400*/  IMAD.MOV R4, RZ, RZ, -R4 ;  /* 0x000000ffff047224 */ /* 0x000fe400078e0a04 */
[----:B------:R-:W-:Y:S02]  /*9410*/  IMAD.MOV R3, RZ, RZ, -R3 ;  /* 0x000000ffff037224 */ /* 0x000fe400078e0a03 */
[----:B------:R-:W-:Y:S01]  /*9420*/  @!P6 IMAD.MOV R148, RZ, RZ, -R148 ;  /* 0x000000ffff94e224 */ /* 0x000fe200078e0a94 */
[C---:B------:R-:W-:Y:S01]  /*9430*/  ISETP.GT.U32.AND P6, PT, R206.reuse, R152, PT ;  /* 0x00000098ce00720c */ /* 0x040fe20003fc4070 */
[----:B------:R-:W-:Y:S01]  /*9440*/  IMAD R151, R206, R4, R151 ;  /* 0x00000004ce977224 */ /* 0x000fe200078e0297 */
[----:B------:R-:W-:Y:S01]  /*9450*/  LOP3.LUT R4, R0, 0xc7, R205, 0xfe, !PT ;  /* 0x000000c700047812 */ /* 0x000fe200078efecd */
[----:B------:R-:W-:Y:S01]  /*9460*/  @!P5 IMAD.MOV R146, RZ, RZ, -R146 ;  /* 0x000000ffff92d224 */ /* 0x000fe200078e0a92 */
[----:B------:R-:W-:Y:S01]  /*9470*/  ISETP.GE.AND P5, PT, R150, RZ, PT ;  /* 0x000000ff9600720c */ /* 0x000fe20003fa6270 */
[--C-:B------:R-:W-:Y:S01]  /*9480*/  @!P3 IMAD.IADD R149, R149, 0x1, -R206.reuse ;  /* 0x000000019595b824 */ /* 0x100fe200078e0ace */
[----:B------:R-:W-:Y:S01]  /*9490*/  IABS R153, R4 ;  /* 0x0000000400997213 */ /* 0x000fe20000000000 */
[C---:B------:R-:W-:Y:S01]  /*94a0*/  IMAD R150, R206.reuse, R3, R127 ;  /* 0x00000003ce967224 */ /* 0x040fe200078e027f */
[C---:B------:R-:W-:Y:S01]  /*94b0*/  ISETP.GT.U32.AND P4, PT, R206.reuse, R151, PT ;  /* 0x00000097ce00720c */ /* 0x040fe20003f84070 */
[----:B------:R-:W-:Y:S01]  /*94c0*/  @!P1 IMAD.IADD R147, R147, 0x1, -R206 ;  /* 0x0000000193939824 */ /* 0x000fe200078e0ace */
[----:B------:R-:W-:Y:S01]  /*94d0*/  ISETP.GT.U32.AND P3, PT, R206, R149, PT ;  /* 0x00000095ce00720c */ /* 0x000fe20003f64070 */
[----:B------:R-:W-:Y:S01]  /*94e0*/  IMAD.HI.U32 R3, R250, R153, RZ ;  /* 0x00000099fa037227 */ /* 0x000fe200078e00ff */
[----:B------:R-:W-:-:S02]  /*94f0*/  ISETP.GT.U32.AND P1, PT, R206, R150, PT ;  /* 0x00000096ce00720c */ /* 0x000fc40003f24070 */
[----:B------:R-:W-:Y:S01]  /*9500*/  IABS R127, R126 ;  /* 0x0000007e007f7213 */ /* 0x000fe20000000000 */
[----:B------:R-:W-:Y:S02]  /*9510*/  @!P6 IMAD.IADD R152, R152, 0x1, -R206 ;  /* 0x000000019898e824 */ /* 0x000fe400078e0ace */
[----:B------:R-:W-:Y:S02]  /*9520*/  IMAD.MOV R3, RZ, RZ, -R3 ;  /* 0x000000ffff037224 */ /* 0x000fe400078e0a03 */
[----:B------:R-:W-:Y:S01]  /*9530*/  @!P2 IMAD.MOV R147, RZ, RZ, -R147 ;  /* 0x000000ffff93a224 */ /* 0x000fe200078e0a93 */
[C---:B------:R-:W-:Y:S01]  /*9540*/  ISETP.GT.U32.AND P6, PT, R206.reuse, R152, PT ;  /* 0x00000098ce00720c */ /* 0x040fe20003fc4070 */
[----:B------:R-:W-:Y:S01]  /*9550*/  IMAD R153, R206, R3, R153 ;  /* 0x00000003ce997224 */ /* 0x000fe200078e0299 */
[----:B------:R-:W-:Y:S01]  /*9560*/  ISETP.GE.AND P2, PT, R154, RZ, PT ;  /* 0x000000ff9a00720c */ /* 0x000fe20003f46270 */
[----:B------:R-:W-:-:S04]  /*9570*/  IMAD.HI.U32 R3, R250, R127, RZ ;  /* 0x0000007ffa037227 */ /* 0x000fc800078e00ff */
[--C-:B------:R-:W-:Y:S01]  /*9580*/  @!P3 IMAD.IADD R149, R149, 0x1, -R206.reuse ;  /* 0x000000019595b824 */ /* 0x100fe200078e0ace */
[----:B------:R-:W-:Y:S01]  /*9590*/  ISETP.GE.AND P3, PT, R155, RZ, PT ;  /* 0x000000ff9b00720c */ /* 0x000fe20003f66270 */
[--C-:B------:R-:W-:Y:S01]  /*95a0*/  @!P1 IMAD.IADD R150, R150, 0x1, -R206.reuse ;  /* 0x0000000196969824 */ /* 0x100fe200078e0ace */
[----:B------:R-:W-:Y:S01]  /*95b0*/  IABS R155, R156 ;  /* 0x0000009c009b7213 */ /* 0x000fe20000000000 */
[----:B------:R-:W-:Y:S02]  /*95c0*/  IMAD.MOV R154, RZ, RZ, -R3 ;  /* 0x000000ffff9a7224 */ /* 0x000fe400078e0a03 */
[----:B------:R-:W-:Y:S01]  /*95d0*/  @!P4 IMAD.IADD R151, R151, 0x1, -R206 ;  /* 0x000000019797c824 */ /* 0x000fe200078e0ace */
[----:B------:R-:W-:Y:S01]  /*95e0*/  ISETP.GT.U32.AND P1, PT, R206, R150, PT ;  /* 0x00000096ce00720c */ /* 0x000fe20003f24070 */
[----:B------:R-:W-:-:S03]  /*95f0*/  IMAD.HI.U32 R3, R250, R155, RZ ;  /* 0x0000009bfa037227 */ /* 0x000fc600078e00ff */
[C---:B------:R-:W-:Y:S01]  /*9600*/  ISETP.GT.U32.AND P4, PT, R206.reuse, R151, PT ;  /* 0x00000097ce00720c */ /* 0x040fe20003f84070 */
[C---:B------:R-:W-:Y:S02]  /*9610*/  IMAD R154, R206.reuse, R154, R127 ;  /* 0x0000009ace9a7224 */ /* 0x040fe400078e027f */
[----:B------:R-:W-:Y:S01]  /*9620*/  @!P0 IMAD.MOV R149, RZ, RZ, -R149 ;  /* 0x000000ffff958224 */ /* 0x000fe200078e0a95 */
[----:B------:R-:W-:Y:S01]  /*9630*/  ISETP.GT.U32.AND P0, PT, R206, R153, PT ;  /* 0x00000099ce00720c */ /* 0x000fe20003f04070 */
[----:B------:R-:W-:Y:S02]  /*9640*/  IMAD.MOV R3, RZ, RZ, -R3 ;  /* 0x000000ffff037224 */ /* 0x000fe400078e0a03 */
[--C-:B------:R-:W-:Y:S01]  /*9650*/  @!P6 IMAD.IADD R152, R152, 0x1, -R206.reuse ;  /* 0x000000019898e824 */ /* 0x100fe200078e0ace */
[C---:B------:R-:W-:Y:S01]  /*9660*/  ISETP.GT.U32.AND P6, PT, R206.reuse, R154, PT ;  /* 0x0000009ace00720c */ /* 0x040fe20003fc4070 */
[----:B------:R-:W-:Y:S02]  /*9670*/  IMAD R155, R206, R3, R155 ;  /* 0x00000003ce9b7224 */ /* 0x000fe400078e029b */
[----:B------:R-:W-:Y:S01]  /*9680*/  @!P1 IMAD.IADD R150, R150, 0x1, -R206 ;  /* 0x0000000196969824 */ /* 0x000fe200078e0ace */
[----:B------:R-:W-:Y:S01]  /*9690*/  ISETP.GE.AND P1, PT, R4, RZ, PT ;  /* 0x000000ff0400720c */ /* 0x000fe20003f26270 */
[----:B------:R-:W-:Y:S01]  /*96a0*/  @!P3 IMAD.MOV R152, RZ, RZ, -R152 ;  /* 0x000000ffff98b224 */ /* 0x000fe200078e0a98 */
[----:B------:R-:W-:Y:S01]  /*96b0*/  ISETP.GT.U32.AND P3, PT, R206, R155, PT ;  /* 0x0000009bce00720c */ /* 0x000fe20003f64070 */
[--C-:B------:R-:W-:Y:S01]  /*96c0*/  @!P4 IMAD.IADD R151, R151, 0x1, -R206.reuse ;  /* 0x000000019797c824 */ /* 0x100fe200078e0ace */
[----:B------:R-:W-:Y:S01]  /*96d0*/  LOP3.LUT R4, R0, 0xca, R205, 0xfe, !PT ;  /* 0x000000ca00047812 */ /* 0x000fe200078efecd */
[----:B------:R-:W-:Y:S01]  /*96e0*/  @!P0 IMAD.IADD R153, R153, 0x1, -R206 ;  /* 0x0000000199998824 */ /* 0x000fe200078e0ace */
[----:B------:R-:W-:Y:S01]  /*96f0*/  ISETP.GE.AND P4, PT, R126, RZ, PT ;  /* 0x000000ff7e00720c */ /* 0x000fe20003f86270 */
[----:B------:R-:W-:Y:S01]  /*9700*/  @!P5 IMAD.MOV R150, RZ, RZ, -R150 ;  /* 0x000000ffff96d224 */ /* 0x000fe200078e0a96 */
[----:B------:R-:W-:Y:S01]  /*9710*/  IABS R127, R4 ;  /* 0x00000004007f7213 */ /* 0x000fe20000000000 */
[----:B------:R-:W-:Y:S01]  /*9720*/  @!P6 IMAD.IADD R154, R154, 0x1, -R206 ;  /* 0x000000019a9ae824 */ /* 0x000fe200078e0ace */
[----:B------:R-:W-:Y:S01]  /*9730*/  ISETP.GT.U32.AND P5, PT, R206, R153, PT ;  /* 0x00000099ce00720c */ /* 0x000fe20003fa4070 */
[----:B------:R-:W-:Y:S01]  /*9740*/  @!P2 IMAD.MOV R151, RZ, RZ, -R151 ;  /* 0x000000ffff97a224 */ /* 0x000fe200078e0a97 */
[----:B------:R-:W-:Y:S01]  /*9750*/  ISETP.GE.AND P2, PT, R4, RZ, PT ;  /* 0x000000ff0400720c */ /* 0x000fe20003f46270 */
[----:B------:R-:W-:Y:S01]  /*9760*/  IMAD.HI.U32 R3, R250, R127, RZ ;  /* 0x0000007ffa037227 */ /* 0x000fe200078e00ff */
[----:B------:R-:W-:-:S02]  /*9770*/  LOP3.LUT R4, R0, 0xcb, R205, 0xfe, !PT ;  /* 0x000000cb00047812 */ /* 0x000fc400078efecd */
[----:B------:R-:W-:Y:S01]  /*9780*/  ISETP.GT.U32.AND P6, PT, R206, R154, PT ;  /* 0x0000009ace00720c */ /* 0x000fe20003fc4070 */
[----:B------:R-:W-:Y:S01]  /*9790*/  @!P3 IMAD.IADD R155, R155, 0x1, -R206 ;  /* 0x000000019b9bb824 */ /* 0x000fe200078e0ace */
[----:B------:R-:W-:Y:S01]  /*97a0*/  IABS R157, R4 ;  /* 0x00000004009d7213 */ /* 0x000fe20000000000 */
[----:B------:R-:W-:Y:S01]  /*97b0*/  IMAD.MOV R3, RZ, RZ, -R3 ;  /* 0x000000ffff037224 */ /* 0x000fe200078e0a03 */
[----:B------:R-:W-:Y:S02]  /*97c0*/  LOP3.LUT R126, R0, 0xcc, R205, 0xfe, !PT ;  /* 0x000000cc007e7812 */ /* 0x000fe400078efecd */
[----:B------:R-:W-:Y:S01]  /*97d0*/  ISETP.GE.AND P0, PT, R156, RZ, PT ;  /* 0x000000ff9c00720c */ /* 0x000fe20003f06270 */
[C---:B------:R-:W-:Y:S01]  /*97e0*/  IMAD R156, R206.reuse, R3, R127 ;  /* 0x00000003ce9c7224 */ /* 0x040fe200078e027f */
[----:B------:R-:W-:Y:S01]  /*97f0*/  ISETP.GT.U32.AND P3, PT, R206, R155, PT ;  /* 0x0000009bce00720c */ /* 0x000fe20003f64070 */
[----:B------:R-:W-:Y:S01]  /*9800*/  IMAD.HI.U32 R3, R250, R157, RZ ;  /* 0x0000009dfa037227 */ /* 0x000fe200078e00ff */
[----:B------:R-:W-:-:S03]  /*9810*/  IABS R127, R126 ;  /* 0x0000007e007f7213 */ /* 0x000fc60000000000 */
[--C-:B------:R-:W-:Y:S01]  /*9820*/  @!P5 IMAD.IADD R153, R153, 0x1, -R206.reuse ;  /* 0x000000019999d824 */ /* 0x100fe200078e0ace */
[----:B------:R-:W-:Y:S01]  /*9830*/  ISETP.GE.AND P5, PT, R4, RZ, PT ;  /* 0x000000ff0400720c */ /* 0x000fe20003fa6270 */
[----:B------:R-:W-:Y:S01]  /*9840*/  @!P6 IMAD.IADD R154, R154, 0x1, -R206 ;  /* 0x000000019a9ae824 */ /* 0x000fe200078e0ace */
[----:B------:R-:W-:Y:S01]  /*9850*/  ISETP.GE.AND P6, PT, R126, RZ, PT ;  /* 0x000000ff7e00720c */ /* 0x000fe20003fc6270 */
[----:B------:R-:W-:Y:S01]  /*9860*/  IMAD.MOV R4, RZ, RZ, -R3 ;  /* 0x000000ffff047224 */ /* 0x000fe200078e0a03 */
[----:B------:R-:W-:Y:S01]  /*9870*/  LOP3.LUT R126, R0, 0xce, R205, 0xfe, !PT ;  /* 0x000000ce007e7812 */ /* 0x000fe200078efecd */
[----:B------:R-:W-:-:S04]  /*9880*/  IMAD.HI.U32 R3, R250, R127, RZ ;  /* 0x0000007ffa037227 */ /* 0x000fc800078e00ff */
[----:B------:R-:W-:Y:S02]  /*9890*/  IMAD R157, R206, R4, R157 ;  /* 0x00000004ce9d7224 */ /* 0x000fe400078e029d */
[----:B------:R-:W-:Y:S01]  /*98a0*/  @!P4 IMAD.MOV R154, RZ, RZ, -R154 ;  /* 0x000000ffff9ac224 */ /* 0x000fe200078e0a9a */
[----:B------:R-:W-:Y:S01]  /*98b0*/  ISETP.GE.AND P4, PT, R158, RZ, PT ;  /* 0x000000ff9e00720c */ /* 0x000fe20003f86270 */
[----:B------:R-:W-:Y:S02]  /*98c0*/  IMAD.MOV R158, RZ, RZ, -R3 ;  /* 0x000000ffff9e7224 */ /* 0x000fe400078e0a03 */
[----:B------:R-:W-:Y:S01]  /*98d0*/  @!P3 IMAD.IADD R155, R155, 0x1, -R206 ;  /* 0x000000019b9bb824 */ /* 0x000fe200078e0ace */
[C---:B------:R-:W-:Y:S01]  /*98e0*/  ISETP.GT.U32.AND P3, PT, R206.reuse, R157, PT ;  /* 0x0000009dce00720c */ /* 0x040fe20003f64070 */
[C---:B------:R-:W-:Y:S01]  /*98f0*/  IMAD R158, R206.reuse, R158, R127 ;  /* 0x0000009ece9e7224 */ /* 0x040fe200078e027f */
        /* <DEDUP_REMOVED lines=8> */
[----:B------:R-:W-:Y:S02]  /*9980*/  IMAD R159, R206, R3, R159 ;  /* 0x00000003ce9f7224 */ /* 0x000fe400078e029f */
[--C-:B------:R-:W-:Y:S01]  /*9990*/  @!P1 IMAD.IADD R156, R156, 0x1, -R206.reuse ;  /* 0x000000019c9c9824 */ /* 0x100fe200078e0ace */
[----:B------:R-:W-:Y:S01]  /*99a0*/  ISETP.GT.U32.AND P3, PT, R206, R157, PT ;  /* 0x0000009dce00720c */ /* 0x000fe20003f64070 */
[----:B------:R-:W-:Y:S02]  /*99b0*/  @!P0 IMAD.IADD R158, R158, 0x1, -R206 ;  /* 0x000000019e9e8824 */ /* 0x000fe400078e0ace */
[----:B------:R-:W-:Y:S01]  /*99c0*/  IMAD.HI.U32 R3, R250, R127, RZ ;  /* 0x0000007ffa037227 */ /* 0x000fe200078e00ff */
[----:B------:R-:W-:-:S02]  /*99d0*/  ISETP.GT.U32.AND P1, PT, R206, R156, PT ;  /* 0x0000009cce00720c */ /* 0x000fc40003f24070 */
[----:B------:R-:W-:Y:S01]  /*99e0*/  ISETP.GT.U32.AND P0, PT, R206, R158, PT ;  /* 0x0000009ece00720c */ /* 0x000fe20003f04070 */
[----:B------:R-:W-:-:S04]  /*99f0*/  IMAD.HI.U32 R4, R250, R161, RZ ;  /* 0x000000a1fa047227 */ /* 0x000fc800078e00ff */
[----:B------:R-:W-:Y:S02]  /*9a00*/  IMAD.MOV R3, RZ, RZ, -R3 ;  /* 0x000000ffff037224 */ /* 0x000fe400078e0a03 */
[----:B------:R-:W-:Y:S01]  /*9a10*/  @!P3 IMAD.IADD R157, R157, 0x1, -R206 ;  /* 0x000000019d9db824 */ /* 0x000fe200078e0ace */
[----:B------:R-:W-:Y:S01]  /*9a20*/  ISETP.GE.AND P3, PT, R160, RZ, PT ;  /* 0x000000ffa000720c */ /* 0x000fe20003f66270 */
[----:B------:R-:W-:Y:S02]  /*9a30*/  IMAD.MOV R4, RZ, RZ, -R4 ;  /* 0x000000ffff047224 */ /* 0x000fe400078e0a04 */
[----:B------:R-:W-:Y:S02]  /*9a40*/  IMAD R160, R206, R3, R127 ;  /* 0x00000003cea07224 */ /* 0x000fe400078e027f */
[--C-:B------:R-:W-:Y:S01]  /*9a50*/  @!P1 IMAD.IADD R156, R156, 0x1, -R206.reuse ;  /* 0x000000019c9c9824 */ /* 0x100fe200078e0ace */
[C---:B------:R-:W-:Y:S01]  /*9a60*/  ISETP.GT.U32.AND P1, PT, R206.reuse, R159, PT ;  /* 0x0000009fce00720c */ /* 0x040fe20003f24070 */
[----:B------:R-:W-:Y:S01]  /*9a70*/  IMAD R161, R206, R4, R161 ;  /* 0x00000004cea17224 */ /* 0x000fe200078e02a1 */
[----:B------:R-:W-:Y:S01]  /*9a80*/  LOP3.LUT R4, R0, 0xd1, R205, 0xfe, !PT ;  /* 0x000000d100047812 */ /* 0x000fe200078efecd */
[----:B------:R-:W-:Y:S01]  /*9a90*/  @!P0 IMAD.IADD R158, R158, 0x1, -R206 ;  /* 0x000000019e9e8824 */ /* 0x000fe200078e0ace */
[C---:B------:R-:W-:Y:S01]  /*9aa0*/  ISETP.GT.U32.AND P0, PT, R206.reuse, R160, PT ;  /* 0x000000a0ce00720c */ /* 0x040fe20003f04070 */
[----:B------:R-:W-:Y:S01]  /*9ab0*/  @!P5 IMAD.MOV R157, RZ, RZ, -R157 ;  /* 0x000000ffff9dd224 */ /* 0x000fe200078e0a9d */
[----:B------:R-:W-:Y:S01]  /*9ac0*/  ISETP.GT.U32.AND P5, PT, R206, R161, PT ;  /* 0x000000a1ce00720c */ /* 0x000fe20003fa4070 */
[----:B------:R-:W-:-:S04]  /*9ad0*/  IMAD.HI.U32 R3, R250, R163, RZ ;  /* 0x000000a3fa037227 */ /* 0x000fc800078e00ff */
[----:B------:R-:W-:Y:S02]  /*9ae0*/  IMAD.MOV R3, RZ, RZ, -R3 ;  /* 0x000000ffff037224 */ /* 0x000fe400078e0a03 */
[--C-:B------:R-:W-:Y:S02]  /*9af0*/  @!P1 IMAD.IADD R159, R159, 0x1, -R206.reuse ;  /* 0x000000019f9f9824 */ /* 0x100fe400078e0ace */
[----:B------:R-:W-:Y:S01]  /*9b00*/  IMAD R162, R206, R3, R163 ;  /* 0x00000003cea27224 */ /* 0x000fe200078e02a3 */
        /* <DEDUP_REMOVED lines=8> */
[----:B------:R-:W-:Y:S02]  /*9b90*/  IMAD.MOV R3, RZ, RZ, -R3 ;  /* 0x000000ffff037224 */ /* 0x000fe400078e0a03 */
[----:B------:R-:W-:Y:S01]  /*9ba0*/  @!P6 IMAD.MOV R158, RZ, RZ, -R158 ;  /* 0x000000ffff9ee224 */ /* 0x000fe200078e0a9e */
[----:B------:R-:W-:Y:S01]  /*9bb0*/  ISETP.GE.AND P6, PT, R164, RZ, PT ;  /* 0x000000ffa400720c */ /* 0x000fe20003fc6270 */
[----:B------:R-:W-:Y:S01]  /*9bc0*/  IMAD R163, R206, R3, R163 ;  /* 0x00000003cea37224 */ /* 0x000fe200078e02a3 */
[----:B------:R-:W-:Y:S01]  /*9bd0*/  LOP3.LUT R164, R0, 0xd3, R205, 0xfe, !PT ;  /* 0x000000d300a47812 */ /* 0x000fe200078efecd */
[----:B------:R-:W-:Y:S01]  /*9be0*/  @!P1 IMAD.IADD R159, R159, 0x1, -R206 ;  /* 0x000000019f9f9824 */ /* 0x000fe200078e0ace */
[----:B------:R-:W-:Y:S01]  /*9bf0*/  ISETP.GT.U32.AND P1, PT, R206, R162, PT ;  /* 0x000000a2ce00720c */ /* 0x000fe20003f24070 */
[----:B------:R-:W-:Y:S01]  /*9c00*/  @!P2 IMAD.MOV R156, RZ, RZ, -R156 ;  /* 0x000000ffff9ca224 */ /* 0x000fe200078e0a9c */
[----:B------:R-:W-:Y:S01]  /*9c10*/  IABS R165, R164 ;  /* 0x000000a400a57213 */ /* 0x000fe20000000000 */
[----:B------:R-:W-:Y:S01]  /*9c20*/  @!P5 IMAD.IADD R160, R160, 0x1, -R206 ;  /* 0x00000001a0a0d824 */ /* 0x000fe200078e0ace */
[C---:B------:R-:W-:Y:S01]  /*9c30*/  ISETP.GT.U32.AND P5, PT, R206.reuse, R163, PT ;  /* 0x000000a3ce00720c */ /* 0x040fe20003fa4070 */
[----:B------:R-:W-:Y:S01]  /*9c40*/  @!P4 IMAD.MOV R159, RZ, RZ, -R159 ;  /* 0x000000ffff9fc224 */ /* 0x000fe200078e0a9f */
[----:B------:R-:W-:-:S02]  /*9c50*/  ISETP.GT.U32.AND P4, PT, R206, R161, PT ;  /* 0x000000a1ce00720c */ /* 0x000fc40003f84070 */
[----:B------:R-:W-:Y:S02]  /*9c60*/  IABS R127, R4 ;  /* 0x00000004007f7213 */ /* 0x000fe40000000000 */
[----:B------:R-:W-:Y:S01]  /*9c70*/  ISETP.GE.AND P2, PT, R126, RZ, PT ;  /* 0x000000ff7e00720c */ /* 0x000fe20003f46270 */
[----:B------:R-:W-:-:S04]  /*9c80*/  IMAD.HI.U32 R126, R250, R167, RZ ;  /* 0x000000a7fa7e7227 */ /* 0x000fc800078e00ff */
[--C-:B------:R-:W-:Y:S02]  /*9c90*/  @!P1 IMAD.IADD R162, R162, 0x1, -R206.reuse ;  /* 0x00000001a2a29824 */ /* 0x100fe400078e0ace */
[--C-:B------:R-:W-:Y:S02]  /*9ca0*/  @!P5 IMAD.IADD R163, R163, 0x1, -R206.reuse ;  /* 0x00000001a3a3d824 */ /* 0x100fe400078e0ace */
[----:B------:R-:W-:Y:S01]  /*9cb0*/  @!P4 IMAD.IADD R161, R161, 0x1, -R206 ;  /* 0x00000001a1a1c824 */ /* 0x000fe200078e0ace */
[----:B------:R-:W-:Y:S01]  /*9cc0*/  ISETP.GE.AND P4, PT, R4, RZ, PT ;  /* 0x000000ff0400720c */ /* 0x000fe20003f86270 */
[----:B------:R-:W-:Y:S01]  /*9cd0*/  IMAD.HI.U32 R4, R250, R165, RZ ;  /* 0x000000a5fa047227 */ /* 0x000fe200078e00ff */
[C---:B------:R-:W-:Y:S02]  /*9ce0*/  ISETP.GT.U32.AND P5, PT, R206.reuse, R163, PT ;  /* 0x000000a3ce00720c */ /* 0x040fe40003fa4070 */
[----:B------:R-:W-:Y:S01]  /*9cf0*/  ISETP.GT.U32.AND P1, PT, R206, R162, PT ;  /* 0x000000a2ce00720c */ /* 0x000fe20003f24070 */
[----:B------:R-:W-:-:S02]  /*9d00*/  IMAD.MOV R4, RZ, RZ, -R4 ;  /* 0x000000ffff047224 */ /* 0x000fc400078e0a04 */
[----:B------:R-:W-:-:S04]  /*9d10*/  IMAD.HI.U32 R3, R250, R127, RZ ;  /* 0x0000007ffa037227 */ /* 0x000fc800078e00ff */
[C---:B------:R-:W-:Y:S02]  /*9d20*/  IMAD R165, R206.reuse, R4, R165 ;  /* 0x00000004cea57224 */ /* 0x040fe400078e02a5 */
[----:B------:R-:W-:Y:S02]  /*9d30*/  IMAD.MOV R3, RZ, RZ, -R3 ;  /* 0x000000ffff037224 */ /* 0x000fe400078e0a03 */
[--C-:B------:R-:W-:Y:S01]  /*9d40*/  @!P5 IMAD.IADD R163, R163, 0x1, -R206.reuse ;  /* 0x00000001a3a3d824 */ /* 0x100fe200078e0ace */
[----:B------:R-:W-:Y:S01]  /*9d50*/  ISETP.GT.U32.AND P5, PT, R206, R165, PT ;  /* 0x000000a5ce00720c */ /* 0x000fe20003fa4070 */
[----:B------:R-:W-:Y:S01]  /*9d60*/  @!P1 IMAD.IADD R162, R162, 0x1, -R206 ;  /* 0x00000001a2a29824 */ /* 0x000fe200078e0ace */
[----:B------:R-:W-:Y:S01]  /*9d70*/  ISETP.GE.AND P1, PT, R164, RZ, PT ;  /* 0x000000ffa400720c */ /* 0x000fe20003f26270 */
[----:B------:R-:W-:Y:S01]  /*9d80*/  IMAD R164, R206, R3, R127 ;  /* 0x00000003cea47224 */ /* 0x000fe200078e027f */
[----:B------:R-:W-:Y:S01]  /*9d90*/  LOP3.LUT R3, R0, 0xd5, R205, 0xfe, !PT ;  /* 0x000000d500037812 */ /* 0x000fe200078efecd */
[----:B------:R-:W-:-:S02]  /*9da0*/  IMAD.MOV R126, RZ, RZ, -R126 ;  /* 0x000000ffff7e7224 */ /* 0x000fc400078e0a7e */
[----:B------:R-:W-:Y:S01]  /*9db0*/  @!P3 IMAD.MOV R161, RZ, RZ, -R161 ;  /* 0x000000ffffa1b224 */ /* 0x000fe200078e0aa1 */
[----:B------:R-:W-:Y:S01]  /*9dc0*/  ISETP.GT.U32.AND P3, PT, R206, R164, PT ;  /* 0x000000a4ce00720c */ /* 0x000fe20003f64070 */
[----:B------:R-:W-:Y:S01]  /*9dd0*/  @!P2 IMAD.MOV R160, RZ, RZ, -R160 ;  /* 0x000000ffffa0a224 */ /* 0x000fe200078e0aa0 */
[----:B------:R-:W-:Y:S01]  /*9de0*/  ISETP.GE.AND P2, PT, R166, RZ, PT ;  /* 0x000000ffa600720c */ /* 0x000fe20003f46270 */
[----:B------:R-:W-:Y:S01]  /*9df0*/  IMAD R166, R206, R126, R167 ;  /* 0x0000007ecea67224 */ /* 0x000fe200078e02a7 */
[----:B------:R-:W-:Y:S01]  /*9e00*/  IABS R167, R3 ;  /* 0x0000000300a77213 */ /* 0x000fe20000000000 */
[----:B------:R-:W-:Y:S02]  /*9e10*/  @!P5 IMAD.IADD R165, R165, 0x1, -R206 ;  /* 0x00000001a5a5d824 */ /* 0x000fe400078e0ace */
[----:B------:R-:W-:Y:S01]  /*9e20*/  @!P6 IMAD.MOV R162, RZ, RZ, -R162 ;  /* 0x000000ffffa2e224 */ /* 0x000fe200078e0aa2 */
[----:B------:R-:W-:Y:S01]  /*9e30*/  ISETP.GE.AND P6, PT, R3, RZ, PT ;  /* 0x000000ff0300720c */ /* 0x000fe20003fc6270 */
[----:B------:R-:W-:Y:S01]  /*9e40*/  IMAD.HI.U32 R3, R250, R167, RZ ;  /* 0x000000a7fa037227 */ /* 0x000fe200078e00ff */
[----:B------:R-:W-:-:S03]  /*9e50*/  ISETP.GT.U32.AND P5, PT, R206, R165, PT ;  /* 0x000000a5ce00720c */ /* 0x000fc60003fa4070 */
[----:B------:R-:W-:Y:S02]  /*9e60*/  IMAD.MOV R3, RZ, RZ, -R3 ;  /* 0x000000ffff037224 */ /* 0x000fe400078e0a03 */
[----:B------:R-:W-:Y:S02]  /*9e70*/  @!P3 IMAD.IADD R164, R164, 0x1, -R206 ;  /* 0x00000001a4a4b824 */ /* 0x000fe400078e0ace */
[----:B------:R-:W-:Y:S01]  /*9e80*/  @!P0 IMAD.MOV R163, RZ, RZ, -R163 ;  /* 0x000000ffffa38224 */ /* 0x000fe200078e0aa3 */
[C---:B------:R-:W-:Y:S01]  /*9e90*/  ISETP.GT.U32.AND P0, PT, R206.reuse, R166, PT ;  /* 0x000000a6ce00720c */ /* 0x040fe20003f04070 */
[C---:B------:R-:W-:Y:S01]  /*9ea0*/  IMAD R167, R206.reuse, R3, R167 ;  /* 0x00000003cea77224 */ /* 0x040fe200078e02a7 */
[----:B------:R-:W-:Y:S01]  /*9eb0*/  ISETP.GT.U32.AND P3, PT, R206, R164, PT ;  /* 0x000000a4ce00720c */ /* 0x000fe20003f64070 */
[----:B------:R-:W-:-:S04]  /*9ec0*/  IMAD.HI.U32 R4, R250, R169, RZ ;  /* 0x000000a9fa047227 */ /* 0x000fc800078e00ff */
[----:B------:R-:W-:Y:S01]  /*9ed0*/  @!P5 IMAD.IADD R165, R165, 0x1, -R206 ;  /* 0x00000001a5a5d824 */ /* 0x000fe200078e0ace */
[----:B------:R-:W-:Y:S01]  /*9ee0*/  ISETP.GT.U32.AND P5, PT, R206, R167, PT ;  /* 0x000000a7ce00720c */ /* 0x000fe20003fa4070 */
[----:B------:R-:W-:-:S04]  /*9ef0*/  IMAD.HI.U32 R126, R250, R171, RZ ;  /* 0x000000abfa7e7227 */ /* 0x000fc800078e00ff */
[----:B------:R-:W-:-:S04]  /*9f00*/  IMAD.HI.U32 R127, R250, R173, RZ ;  /* 0x000000adfa7f7227 */ /* 0x000fc800078e00ff */
[----:B------:R-:W-:Y:S02]  /*9f10*/  IMAD.MOV R4, RZ, RZ, -R4 ;  /* 0x000000ffff047224 */ /* 0x000fe400078e0a04 */
[----:B------:R-:W-:Y:S02]  /*9f20*/  IMAD.MOV R126, RZ, RZ, -R126 ;  /* 0x000000ffff7e7224 */ /* 0x000fe400078e0a7e */
[----:B------:R-:W-:Y:S02]  /*9f30*/  IMAD.MOV R127, RZ, RZ, -R127 ;  /* 0x000000ffff7f7224 */ /* 0x000fe400078e0a7f */
[--C-:B------:R-:W-:Y:S02]  /*9f40*/  @!P0 IMAD.IADD R166, R166, 0x1, -R206.reuse ;  /* 0x00000001a6a68824 */ /* 0x100fe400078e0ace */
[----:B------:R-:W-:Y:S01]  /*9f50*/  @!P3 IMAD.IADD R164, R164, 0x1, -R206 ;  /* 0x00000001a4a4b824 */ /* 0x000fe200078e0ace */
[----:B------:R-:W-:Y:S01]  /*9f60*/  ISETP.GE.AND P3, PT, R168, RZ, PT ;  /* 0x000000ffa800720c */ /* 0x000fe20003f66270 */
[----:B------:R-:W-:-:S02]  /*9f70*/  IMAD R168, R206, R4, R169 ;  /* 0x00000004cea87224 */ /* 0x000fc400078e02a9 */
[C---:B------:R-:W-:Y:S01]  /*9f80*/  IMAD R169, R206.reuse, R126, R171 ;  /* 0x0000007ecea97224 */ /* 0x040fe200078e02ab */
[----:B------:R-:W-:Y:S01]  /*9f90*/  IABS R171, R178 ;  /* 0x000000b200ab7213 */ /* 0x000fe20000000000 */
[C---:B------:R-:W-:Y:S01]  /*9fa0*/  IMAD R170, R206.reuse, R127, R173 ;  /* 0x0000007fceaa7224 */ /* 0x040fe200078e02ad */
[----:B------:R-:W-:Y:S01]  /*9fb0*/  IABS R127, R176 ;  /* 0x000000b0007f7213 */ /* 0x000fe20000000000 */
[----:B------:R-:W-:Y:S01]  /*9fc0*/  @!P5 IMAD.IADD R167, R167, 0x1, -R206 ;  /* 0x00000001a7a7d824 */ /* 0x000fe200078e0ace */
[C---:B------:R-:W-:Y:S01]  /*9fd0*/  ISETP.GT.U32.AND P5, PT, R206.reuse, R166, PT ;  /* 0x000000a6ce00720c */ /* 0x040fe20003fa4070 */
[----:B------:R-:W-:Y:S01]  /*9fe0*/  @!P1 IMAD.MOV R165, RZ, RZ, -R165 ;  /* 0x000000ffffa59224 */ /* 0x000fe200078e0aa5 */
[----:B------:R-:W-:Y:S01]  /*9ff0*/  ISETP.GT.U32.AND P0, PT, R206, R168, PT ;  /* 0x000000a8ce00720c */ /* 0x000fe20003f04070 */
[----:B------:R-:W-:Y:S01]  /*a000*/  IMAD.HI.U32 R4, R250, R127, RZ ;  /* 0x0000007ffa047227 */ /* 0x000fe200078e00ff */
[----:B------:R-:W-:Y:S02]  /*a010*/  ISETP.GT.U32.AND P1, PT, R206, R169, PT ;  /* 0x000000a9ce00720c */ /* 0x000fe40003f24070 */
[----:B------:R-:W-:Y:S01]  /*a020*/  LOP3.LUT R126, R0, 0xdc, R205, 0xfe, !PT ;  /* 0x000000dc007e7812 */ /* 0x000fe200078efecd */
[----:B------:R-:W-:Y:S01]  /*a030*/  IMAD.MOV R4, RZ, RZ, -R4 ;  /* 0x000000ffff047224 */ /* 0x000fe200078e0a04 */
[----:B------:R-:W-:Y:S01]  /*a040*/  IABS R173, R177 ;  /* 0x000000b100ad7213 */ /* 0x000fe20000000000 */
[----:B------:R-:W-:Y:S01]  /*a050*/  IMAD.HI.U32 R3, R250, R171, RZ ;  /* 0x000000abfa037227 */ /* 0x000fe200078e00ff */
[----:B------:R-:W-:-:S03]  /*a060*/  IABS R179, R126 ;  /* 0x0000007e00b37213 */ /* 0x000fc60000000000 */
[--C-:B------:R-:W-:Y:S01]  /*a070*/  @!P5 IMAD.IADD R166, R166, 0x1, -R206.reuse ;  /* 0x00000001a6a6d824 */ /* 0x100fe200078e0ace */
[C---:B------:R-:W-:Y:S01]  /*a080*/  ISETP.GT.U32.AND P5, PT, R206.reuse, R170, PT ;  /* 0x000000aace00720c */ /* 0x040fe20003fa4070 */
[----:B------:R-:W-:Y:S02]  /*a090*/  IMAD R172, R206, R4, R127 ;  /* 0x00000004ceac7224 */ /* 0x000fe400078e027f */
[--C-:B------:R-:W-:Y:S01]  /*a0a0*/  @!P0 IMAD.IADD R168, R168, 0x1, -R206.reuse ;  /* 0x00000001a8a88824 */ /* 0x100fe200078e0ace */
[C---:B------:R-:W-:Y:S01]  /*a0b0*/  ISETP.GT.U32.AND P0, PT, R206.reuse, R167, PT ;  /* 0x000000a7ce00720c */ /* 0x040fe20003f04070 */
[----:B------:R-:W-:Y:S01]  /*a0c0*/  @!P1 IMAD.IADD R169, R169, 0x1, -R206 ;  /* 0x00000001a9a99824 */ /* 0x000fe200078e0ace */
[C---:B------:R-:W-:Y:S01]  /*a0d0*/  ISETP.GT.U32.AND P1, PT, R206.reuse, R172, PT ;  /* 0x000000acce00720c */ /* 0x040fe20003f24070 */
[----:B------:R-:W-:Y:S01]  /*a0e0*/  @!P4 IMAD.MOV R164, RZ, RZ, -R164 ;  /* 0x000000ffffa4c224 */ /* 0x000fe200078e0aa4 */
[----:B------:R-:W-:Y:S01]  /*a0f0*/  ISETP.GT.U32.AND P4, PT, R206, R168, PT ;  /* 0x000000a8ce00720c */ /* 0x000fe20003f84070 */
[----:B------:R-:W-:-:S02]  /*a100*/  IMAD.MOV R3, RZ, RZ, -R3 ;  /* 0x000000ffff037224 */ /* 0x000fc400078e0a03 */
[----:B------:R-:W-:-:S04]  /*a110*/  IMAD.HI.U32 R4, R250, R179, RZ ;  /* 0x000000b3fa047227 */ /* 0x000fc800078e00ff */
[----:B------:R-:W-:Y:S01]  /*a120*/  @!P5 IMAD.IADD R170, R170, 0x1, -R206 ;  /* 0x00000001aaaad824 */ /* 0x000fe200078e0ace */
[----:B------:R-:W-:Y:S01]  /*a130*/  ISETP.GE.AND P5, PT, R175, RZ, PT ;  /* 0x000000ffaf00720c */ /* 0x000fe20003fa6270 */
[----:B------:R-:W-:Y:S02]  /*a140*/  IMAD R171, R206, R3, R171 ;  /* 0x00000003ceab7224 */ /* 0x000fe400078e02ab */
[----:B------:R-:W-:-:S04]  /*a150*/  IMAD.HI.U32 R3, R250, R173, RZ ;  /* 0x000000adfa037227 */ /* 0x000fc800078e00ff */
[--C-:B------:R-:W-:Y:S01]  /*a160*/  @!P1 IMAD.IADD R172, R172, 0x1, -R206.reuse ;  /* 0x00000001acac9824 */ /* 0x100fe200078e0ace */
[C---:B------:R-:W-:Y:S01]  /*a170*/  ISETP.GT.U32.AND P1, PT, R206.reuse, R170, PT ;  /* 0x000000aace00720c */ /* 0x040fe20003f24070 */
[--C-:B------:R-:W-:Y:S01]  /*a180*/  @!P0 IMAD.IADD R167, R167, 0x1, -R206.reuse ;  /* 0x00000001a7a78824 */ /* 0x100fe200078e0ace */
[----:B------:R-:W-:Y:S01]  /*a190*/  ISETP.GT.U32.AND P0, PT, R206, R171, PT ;  /* 0x000000abce00720c */ /* 0x000fe20003f04070 */
[----:B------:R-:W-:Y:S02]  /*a1a0*/  IMAD.MOV R3, RZ, RZ, -R3 ;  /* 0x000000ffff037224 */ /* 0x000fe400078e0a03 */
[----:B------:R-:W-:Y:S01]  /*a1b0*/  @!P4 IMAD.IADD R168, R168, 0x1, -R206 ;  /* 0x00000001a8a8c824 */ /* 0x000fe200078e0ace */
[----:B------:R-:W-:Y:S01]  /*a1c0*/  ISETP.GE.AND P4, PT, R174, RZ, PT ;  /* 0x000000ffae00720c */ /* 0x000fe20003f86270 */
[----:B------:R-:W-:Y:S01]  /*a1d0*/  IMAD.MOV R174, RZ, RZ, -R4 ;  /* 0x000000ffffae7224 */ /* 0x000fe200078e0a04 */
[----:B------:R-:W-:Y:S01]  /*a1e0*/  LOP3.LUT R4, R0, 0xdd, R205, 0xfe, !PT ;  /* 0x000000dd00047812 */ /* 0x000fe200078efecd */
[----:B------:R-:W-:-:S02]  /*a1f0*/  IMAD R173, R206, R3, R173 ;  /* 0x00000003cead7224 */ /* 0x000fc400078e02ad */
[C---:B------:R-:W-:Y:S01]  /*a200*/  IMAD R174, R206.reuse, R174, R179 ;  /* 0x000000aeceae7224 */ /* 0x040fe200078e02b3 */
[----:B------:R-:W-:Y:S01]  /*a210*/  IABS R175, R4 ;  /* 0x0000000400af7213 */ /* 0x000fe20000000000 */
[----:B------:R-:W-:Y:S01]  /*a220*/  @!P3 IMAD.MOV R168, RZ, RZ, -R168 ;  /* 0x000000ffffa8b224 */ /* 0x000fe200078e0aa8 */
[----:B------:R-:W-:Y:S01]  /*a230*/  ISETP.GT.U32.AND P3, PT, R206, R173, PT ;  /* 0x000000adce00720c */ /* 0x000fe20003f64070 */
[--C-:B------:R-:W-:Y:S01]  /*a240*/  @!P1 IMAD.IADD R170, R170, 0x1, -R206.reuse ;  /* 0x00000001aaaa9824 */ /* 0x100fe200078e0ace */
[C---:B------:R-:W-:Y:S01]  /*a250*/  ISETP.GT.U32.AND P1, PT, R206.reuse, R174, PT ;  /* 0x000000aece00720c */ /* 0x040fe20003f24070 */
[----:B------:R-:W-:Y:S01]  /*a260*/  @!P0 IMAD.IADD R171, R171, 0x1, -R206 ;  /* 0x00000001abab8824 */ /* 0x000fe200078e0ace */
[----:B------:R-:W-:Y:S01]  /*a270*/  ISETP.GT.U32.AND P0, PT, R206, R169, PT ;  /* 0x000000a9ce00720c */ /* 0x000fe20003f04070 */
[----:B------:R-:W-:Y:S01]  /*a280*/  IMAD.HI.U32 R3, R250, R175, RZ ;  /* 0x000000affa037227 */ /* 0x000fe200078e00ff */
[----:B------:R-:W-:-:S03]  /*a290*/  LOP3.LUT R179, R0, 0xde, R205, 0xfe, !PT ;  /* 0x000000de00b37812 */ /* 0x000fc600078efecd */
[----:B------:R-:W-:Y:S01]  /*a2a0*/  @!P6 IMAD.MOV R167, RZ, RZ, -R167 ;  /* 0x000000ffffa7e224 */ /* 0x000fe200078e0aa7 */
[C---:B------:R-:W-:Y:S01]  /*a2b0*/  ISETP.GT.U32.AND P6, PT, R206.reuse, R172, PT ;  /* 0x000000acce00720c */ /* 0x040fe20003fc4070 */
[----:B------:R-:W-:Y:S01]  /*a2c0*/  IMAD.MOV R127, RZ, RZ, -R3 ;  /* 0x000000ffff7f7224 */ /* 0x000fe200078e0a03 */
[----:B------:R-:W-:Y:S01]  /*a2d0*/  IABS R181, R179 ;  /* 0x000000b300b57213 */ /* 0x000fe20000000000 */
[----:B------:R-:W-:Y:S01]  /*a2e0*/  @!P2 IMAD.MOV R166, RZ, RZ, -R166 ;  /* 0x000000ffffa6a224 */ /* 0x000fe200078e0aa6 */
[----:B------:R-:W-:Y:S01]  /*a2f0*/  ISETP.GT.U32.AND P2, PT, R206, R171, PT ;  /* 0x000000abce00720c */ /* 0x000fe20003f44070 */
        /* <DEDUP_REMOVED lines=8> */
[--C-:B------:R-:W-:Y:S01]  /*a380*/  @!P0 IMAD.IADD R169, R169, 0x1, -R206.reuse ;  /* 0x00000001a9a98824 */ /* 0x100fe200078e0ace */
[----:B------:R-:W-:Y:S01]  /*a390*/  ISETP.GE.AND P0, PT, R178, RZ, PT ;  /* 0x000000ffb200720c */ /* 0x000fe20003f06270 */
[----:B------:R-:W-:Y:S01]  /*a3a0*/  @!P6 IMAD.IADD R172, R172, 0x1, -R206 ;  /* 0x00000001acace824 */ /* 0x000fe200078e0ace */
[----:B------:R-:W-:Y:S01]  /*a3b0*/  ISETP.GE.AND P6, PT, R177, RZ, PT ;  /* 0x000000ffb100720c */ /* 0x000fe20003fc6270 */
[----:B------:R-:W-:Y:S01]  /*a3c0*/  IMAD.HI.U32 R3, R250, R181, RZ ;  /* 0x000000b5fa037227 */ /* 0x000fe200078e00ff */
[----:B------:R-:W-:-:S02]  /*a3d0*/  IABS R177, R126 ;  /* 0x0000007e00b17213 */ /* 0x000fc40000000000 */
[----:B------:R-:W-:Y:S01]  /*a3e0*/  LOP3.LUT R178, R0, 0xe2, R205, 0xfe, !PT ;  /* 0x000000e200b27812 */ /* 0x000fe200078efecd */
[----:B------:R-:W-:Y:S02]  /*a3f0*/  IMAD.MOV R3, RZ, RZ, -R3 ;  /* 0x000000ffff037224 */ /* 0x000fe400078e0a03 */
[--C-:B------:R-:W-:Y:S01]  /*a400*/  @!P2 IMAD.IADD R171, R171, 0x1, -R206.reuse ;  /* 0x00000001ababa824 */ /* 0x100fe200078e0ace */
[----:B------:R-:W-:Y:S01]  /*a410*/  ISETP.GE.AND P2, PT, R176, RZ, PT ;  /* 0x000000ffb000720c */ /* 0x000fe20003f46270 */
[C---:B------:R-:W-:Y:S01]  /*a420*/  IMAD R176, R206.reuse, R3, R181 ;  /* 0x00000003ceb07224 */ /* 0x040fe200078e02b5 */
[----:B------:R-:W-:Y:S01]  /*a430*/  IABS R183, R178 ;  /* 0x000000b200b77213 */ /* 0x000fe20000000000 */
[--C-:B------:R-:W-:Y:S01]  /*a440*/  @!P1 IMAD.IADD R173, R173, 0x1, -R206.reuse ;  /* 0x00000001adad9824 */ /* 0x100fe200078e0ace */
[----:B------:R-:W-:Y:S01]  /*a450*/  ISETP.GE.AND P1, PT, R179, RZ, PT ;  /* 0x000000ffb300720c */ /* 0x000fe20003f26270 */
[----:B------:R-:W-:Y:S02]  /*a460*/  @!P5 IMAD.IADD R175, R175, 0x1, -R206 ;  /* 0x00000001afafd824 */ /* 0x000fe400078e0ace */
[----:B------:R-:W-:Y:S01]  /*a470*/  @!P0 IMAD.MOV R171, RZ, RZ, -R171 ;  /* 0x000000ffffab8224 */ /* 0x000fe200078e0aab */
[C---:B------:R-:W-:Y:S01]  /*a480*/  ISETP.GT.U32.AND P0, PT, R206.reuse, R176, PT ;  /* 0x000000b0ce00720c */ /* 0x040fe20003f04070 */
[----:B------:R-:W-:Y:S01]  /*a490*/  @!P6 IMAD.MOV R173, RZ, RZ, -R173 ;  /* 0x000000ffffade224 */ /* 0x000fe200078e0aad */
[----:B------:R-:W-:Y:S01]  /*a4a0*/  ISETP.GT.U32.AND P6, PT, R206, R175, PT ;  /* 0x000000afce00720c */ /* 0x000fe20003fc4070 */
[----:B------:R-:W-:-:S04]  /*a4b0*/  IMAD.HI.U32 R3, R250, R177, RZ ;  /* 0x000000b1fa037227 */ /* 0x000fc800078e00ff */
[----:B------:R-:W-:Y:S02]  /*a4c0*/  IMAD.MOV R3, RZ, RZ, -R3 ;  /* 0x000000ffff037224 */ /* 0x000fe400078e0a03 */
[----:B------:R-:W-:Y:S01]  /*a4d0*/  @!P4 IMAD.MOV R169, RZ, RZ, -R169 ;  /* 0x000000ffffa9c224 */ /* 0x000fe200078e0aa9 */
[C---:B------:R-:W-:Y:S01]  /*a4e0*/  ISETP.GT.U32.AND P4, PT, R206.reuse, R174, PT ;  /* 0x000000aece00720c */ /* 0x040fe20003f84070 */
[----:B------:R-:W-:Y:S02]  /*a4f0*/  IMAD R177, R206, R3, R177 ;  /* 0x00000003ceb17224 */ /* 0x000fe400078e02b1 */
[----:B------:R-:W-:Y:S02]  /*a500*/  @!P0 IMAD.IADD R176, R176, 0x1, -R206 ;  /* 0x00000001b0b08824 */ /* 0x000fe400078e0ace */
[----:B------:R-:W-:Y:S01]  /*a510*/  @!P2 IMAD.MOV R172, RZ, RZ, -R172 ;  /* 0x000000ffffaca224 */ /* 0x000fe200078e0aac */
[----:B------:R-:W-:Y:S01]  /*a520*/  ISETP.GE.AND P2, PT, R4, RZ, PT ;  /* 0x000000ff0400720c */ /* 0x000fe20003f46270 */
[----:B------:R-:W-:Y:S01]  /*a530*/  @!P6 IMAD.IADD R175, R175, 0x1, -R206 ;  /* 0x00000001afafe824 */ /* 0x000fe200078e0ace */
[----:B------:R-:W-:-:S02]  /*a540*/  LOP3.LUT R4, R0, 0xe0, R205, 0xfe, !PT ;  /* 0x000000e000047812 */ /* 0x000fc400078efecd */
[C---:B------:R-:W-:Y:S02]  /*a550*/  ISETP.GT.U32.AND P6, PT, R206.reuse, R177, PT ;  /* 0x000000b1ce00720c */ /* 0x040fe40003fc4070 */
[----:B------:R-:W-:Y:S01]  /*a560*/  ISETP.GT.U32.AND P0, PT, R206, R176, PT ;  /* 0x000000b0ce00720c */ /* 0x000fe20003f04070 */
[----:B------:R-:W-:Y:S01]  /*a570*/  @!P4 IMAD.IADD R174, R174, 0x1, -R206 ;  /* 0x00000001aeaec824 */ /* 0x000fe200078e0ace */
[----:B------:R-:W-:Y:S02]  /*a580*/  IABS R181, R4 ;  /* 0x0000000400b57213 */ /* 0x000fe40000000000 */
[----:B------:R-:W-:Y:S01]  /*a590*/  ISETP.GE.AND P5, PT, R4, RZ, PT ;  /* 0x000000ff0400720c */ /* 0x000fe20003fa6270 */
[----:B------:R-:W-:Y:S01]  /*a5a0*/  @!P3 IMAD.MOV R174, RZ, RZ, -R174 ;  /* 0x000000ffffaeb224 */ /* 0x000fe200078e0aae */
[----:B------:R-:W-:Y:S01]  /*a5b0*/  LOP3.LUT R4, R0, 0xe1, R205, 0xfe, !PT ;  /* 0x000000e100047812 */ /* 0x000fe200078efecd */
[----:B------:R-:W-:Y:S01]  /*a5c0*/  IMAD.HI.U32 R3, R250, R181, RZ ;  /* 0x000000b5fa037227 */ /* 0x000fe200078e00ff */
[----:B------:R-:W-:-:S02]  /*a5d0*/  ISETP.GE.AND P4, PT, R126, RZ, PT ;  /* 0x000000ff7e00720c */ /* 0x000fc40003f86270 */
[----:B------:R-:W-:Y:S01]  /*a5e0*/  ISETP.GE.AND P3, PT, R4, RZ, PT ;  /* 0x000000ff0400720c */ /* 0x000fe20003f66270 */
[----:B------:R-:W-:Y:S01]  /*a5f0*/  IMAD.MOV R3, RZ, RZ, -R3 ;  /* 0x000000ffff037224 */ /* 0x000fe200078e0a03 */
[----:B------:R-:W-:Y:S01]  /*a600*/  IABS R179, R4 ;  /* 0x0000000400b37213 */ /* 0x000fe20000000000 */
[--C-:B------:R-:W-:Y:S01]  /*a610*/  @!P6 IMAD.IADD R177, R177, 0x1, -R206.reuse ;  /* 0x00000001b1b1e824 */ /* 0x100fe200078e0ace */
[----:B------:R-:W-:Y:S01]  /*a620*/  IABS R4, R184 ;  /* 0x000000b800047213 */ /* 0x000fe20000000000 */
[----:B------:R-:W-:Y:S01]  /*a630*/  @!P0 IMAD.IADD R176, R176, 0x1, -R206 ;  /* 0x00000001b0b08824 */ /* 0x000fe200078e0ace */
[----:B------:R-:W-:Y:S01]  /*a640*/  ISETP.GE.AND P0, PT, R178, RZ, PT ;  /* 0x000000ffb200720c */ /* 0x000fe20003f06270 */
[C---:B------:R-:W-:Y:S01]  /*a650*/  IMAD R178, R206.reuse, R3, R181 ;  /* 0x00000003ceb27224 */ /* 0x040fe200078e02b5 */
[----:B------:R-:W-:Y:S01]  /*a660*/  ISETP.GT.U32.AND P6, PT, R206, R177, PT ;  /* 0x000000b1ce00720c */ /* 0x000fe20003fc4070 */
[----:B------:R-:W-:Y:S01]  /*a670*/  IMAD.MOV.U32 R181, RZ, RZ, R4 ;  /* 0x000000ffffb57224 */ /* 0x000fe200078e0004 */
[----:B------:R-:W-:Y:S01]  /*a680*/  SHF.R.U32.HI R3, RZ, 0x6, R180 ;  /* 0x00000006ff037819 */ /* 0x000fe200000116b4 */
[----:B------:R-:W-:Y:S01]  /*a690*/  IMAD.HI.U32 R4, R250, R179, RZ ;  /* 0x000000b3fa047227 */ /* 0x000fe200078e00ff */
[----:B------:R-:W1:Y:S02]  /*a6a0*/  LDC.64 R126, c[0x0][0x238] ;  /* 0x00008e00ff7e7b82 */ /* 0x000e640000000a00 */
[----:B------:R-:W-:Y:S01]  /*a6b0*/  SGXT.U32 R3, R3, 0x1 ;  /* 0x000000010303781a */ /* 0x000fe20000000000 */
[----:B------:R-:W-:-:S02]  /*a6c0*/  IMAD.MOV R4, RZ, RZ, -R4 ;  /* 0x000000ffff047224 */ /* 0x000fc400078e0a04 */
[----:B------:R-:W-:Y:S01]  /*a6d0*/  @!P2 IMAD.MOV R175, RZ, RZ, -R175 ;  /* 0x000000ffffafa224 */ /* 0x000fe200078e0aaf */
[C---:B------:R-:W-:Y:S01]  /*a6e0*/  ISETP.GT.U32.AND P2, PT, R206.reuse, R178, PT ;  /* 0x000000b2ce00720c */ /* 0x040fe20003f44070 */
[----:B------:R-:W-:Y:S01]  /*a6f0*/  IMAD R179, R206, R4, R179 ;  /* 0x00000004ceb37224 */ /* 0x000fe200078e02b3 */
[----:B------:R-:W-:Y:S01]  /*a700*/  STL.64 [R1+0xcd0], R2 ;  /* 0x000cd00201007387 */ /* 0x000fe20000100a00 */
[----:B------:R-:W-:Y:S02]  /*a710*/  @!P6 IMAD.IADD R177, R177, 0x1, -R206 ;  /* 0x00000001b1b1e824 */ /* 0x000fe400078e0ace */
[----:B------:R-:W-:Y:S01]  /*a720*/  IMAD.HI.U32 R182, R250, R181, RZ ;  /* 0x000000b5fab67227 */ /* 0x000fe200078e00ff */
[----:B------:R-:W-:-:S03]  /*a730*/  ISETP.GT.U32.AND P6, PT, R206, R179, PT ;  /* 0x000000b3ce00720c */ /* 0x000fc60003fc4070 */
[----:B------:R-:W-:Y:S02]  /*a740*/  IMAD.MOV R182, RZ, RZ, -R182 ;  /* 0x000000ffffb67224 */ /* 0x000fe400078e0ab6 */
[----:B------:R-:W-:-:S04]  /*a750*/  IMAD.HI.U32 R180, R250, R183, RZ ;  /* 0x000000b7fab47227 */ /* 0x000fc800078e00ff */
[--C-:B------:R-:W-:Y:S02]  /*a760*/  @!P2 IMAD.IADD R178, R178, 0x1, -R206.reuse ;  /* 0x00000001b2b2a824 */ /* 0x100fe400078e0ace */
[C---:B------:R-:W-:Y:S01]  /*a770*/  IMAD R181, R206.reuse, R182, R181 ;  /* 0x000000b6ceb57224 */ /* 0x040fe200078e02b5 */
[----:B------:R-:W-:Y:S01]  /*a780*/  IABS R182, R187 ;  /* 0x000000bb00b67213 */ /* 0x000fe20000000000 */
[----:B------:R-:W-:Y:S01]  /*a790*/  @!P6 IMAD.IADD R179, R179, 0x1, -R206 ;  /* 0x00000001b3b3e824 */ /* 0x000fe200078e0ace */
[C---:B------:R-:W-:Y:S01]  /*a7a0*/  ISETP.GT.U32.AND P6, PT, R206.reuse, R178, PT ;  /* 0x000000b2ce00720c */ /* 0x040fe20003fc4070 */
[----:B------:R-:W-:Y:S02]  /*a7b0*/  IMAD.MOV R180, RZ, RZ, -R180 ;  /* 0x000000ffffb47224 */ /* 0x000fe400078e0ab4 */
[----:B------:R-:W-:Y:S01]  /*a7c0*/  @!P4 IMAD.MOV R177, RZ, RZ, -R177 ;  /* 0x000000ffffb1c224 */ /* 0x000fe200078e0ab1 */
[----:B------:R-:W-:Y:S01]  /*a7d0*/  ISETP.GT.U32.AND P4, PT, R206, R179, PT ;  /* 0x000000b3ce00720c */ /* 0x000fe20003f84070 */
[----:B------:R-:W-:-:S04]  /*a7e0*/  IMAD.HI.U32 R191, R250, R182, RZ ;  /* 0x000000b6fabf7227 */ /* 0x000fc800078e00ff */
[----:B------:R-:W-:Y:S01]  /*a7f0*/  IMAD R180, R206, R180, R183 ;  /* 0x000000b4ceb47224 */ /* 0x000fe200078e02b7 */
[----:B------:R-:W-:Y:S01]  /*a800*/  IABS R183, R190 ;  /* 0x000000be00b77213 */ /* 0x000fe20000000000 */
[----:B------:R-:W-:Y:S02]  /*a810*/  IMAD.MOV R191, RZ, RZ, -R191 ;  /* 0x000000ffffbf7224 */ /* 0x000fe400078e0abf */
[----:B------:R-:W-:Y:S01]  /*a820*/  @!P6 IMAD.IADD R178, R178, 0x1, -R206 ;  /* 0x00000001b2b2e824 */ /* 0x000fe200078e0ace */
[C---:B------:R-:W-:Y:S01]  /*a830*/  ISETP.GT.U32.AND P2, PT, R206.reuse, R180, PT ;  /* 0x000000b4ce00720c */ /* 0x040fe20003f44070 */
[C---:B------:R-:W-:Y:S01]  /*a840*/  IMAD R182, R206.reuse, R191, R182 ;  /* 0x000000bfceb67224 */ /* 0x040fe200078e02b6 */
[----:B------:R-:W-:Y:S01]  /*a850*/  ISETP.GT.U32.AND P6, PT, R206, R181, PT ;  /* 0x000000b5ce00720c */ /* 0x000fe20003fc4070 */
[----:B------:R-:W-:Y:S02]  /*a860*/  @!P4 IMAD.IADD R179, R179, 0x1, -R206 ;  /* 0x00000001b3b3c824 */ /* 0x000fe400078e0ace */
[----:B------:R-:W-:Y:S01]  /*a870*/  IMAD.HI.U32 R186, R250, R183, RZ ;  /* 0x000000b7faba7227 */ /* 0x000fe200078e00ff */
[----:B------:R-:W-:-:S03]  /*a880*/  ISETP.GT.U32.AND P4, PT, R206, R182, PT ;  /* 0x000000b6ce00720c */ /* 0x000fc60003f84070 */
[----:B------:R-:W-:Y:S02]  /*a890*/  IMAD.MOV R186, RZ, RZ, -R186 ;  /* 0x000000ffffba7224 */ /* 0x000fe400078e0aba */
[----:B------:R-:W-:Y:S01]  /*a8a0*/  @!P1 IMAD.MOV R176, RZ, RZ, -R176 ;  /* 0x000000ffffb09224 */ /* 0x000fe200078e0ab0 */
[----:B------:R-:W-:Y:S01]  /*a8b0*/  ISETP.GE.AND P1, PT, R184, RZ, PT ;  /* 0x000000ffb800720c */ /* 0x000fe20003f26270 */
[--C-:B------:R-:W-:Y:S01]  /*a8c0*/  @!P2 IMAD.IADD R180, R180, 0x1, -R206.reuse ;  /* 0x00000001b4b4a824 */ /* 0x100fe200078e0ace */
[----:B------:R-:W-:Y:S01]  /*a8d0*/  IABS R184, R189 ;  /* 0x000000bd00b87213 */ /* 0x000fe20000000000 */
[--C-:B------:R-:W-:Y:S01]  /*a8e0*/  @!P6 IMAD.IADD R181, R181, 0x1, -R206.reuse ;  /* 0x00000001b5b5e824 */ /* 0x100fe200078e0ace */
[----:B------:R-:W-:Y:S01]  /*a8f0*/  ISETP.GE.AND P6, PT, R187, RZ, PT ;  /* 0x000000ffbb00720c */ /* 0x000fe20003fc6270 */
[C---:B------:R-:W-:Y:S01]  /*a900*/  IMAD R183, R206.reuse, R186, R183 ;  /* 0x000000baceb77224 */ /* 0x040fe200078e02b7 */
[----:B------:R-:W-:Y:S01]  /*a910*/  ISETP.GT.U32.AND P2, PT, R206, R180, PT ;  /* 0x000000b4ce00720c */ /* 0x000fe20003f44070 */
[----:B------:R-:W-:Y:S01]  /*a920*/  @!P4 IMAD.IADD R182, R182, 0x1, -R206 ;  /* 0x00000001b6b6c824 */ /* 0x000fe200078e0ace */
[----:B------:R-:W-:Y:S01]  /*a930*/  ISETP.GT.U32.AND P4, PT, R206, R181, PT ;  /* 0x000000b5ce00720c */ /* 0x000fe20003f84070 */
[----:B------:R-:W-:Y:S01]  /*a940*/  IMAD.HI.U32 R186, R250, R185, RZ ;  /* 0x000000b9faba7227 */ /* 0x000fe200078e00ff */
[----:B------:R-:W-:-:S03]  /*a950*/  LOP3.LUT R187, R0, 0xe8, R205, 0xfe, !PT ;  /* 0x000000e800bb7812 */ /* 0x000fc600078efecd */
[----:B------:R-:W-:Y:S02]  /*a960*/  IMAD.MOV R186, RZ, RZ, -R186 ;  /* 0x000000ffffba7224 */ /* 0x000fe400078e0aba */
[----:B------:R-:W-:-:S04]  /*a970*/  IMAD.HI.U32 R191, R250, R184, RZ ;  /* 0x000000b8fabf7227 */ /* 0x000fc800078e00ff */
[----:B------:R-:W-:Y:S01]  /*a980*/  IMAD R185, R206, R186, R185 ;  /* 0x000000baceb97224 */ /* 0x000fe200078e02b9 */
[----:B------:R-:W-:Y:S01]  /*a990*/  IABS R186, R187 ;  /* 0x000000bb00ba7213 */ /* 0x000fe20000000000 */
[----:B------:R-:W-:Y:S02]  /*a9a0*/  IMAD.MOV R191, RZ, RZ, -R191 ;  /* 0x000000ffffbf7224 */ /* 0x000fe400078e0abf */
[--C-:B------:R-:W-:Y:S01]  /*a9b0*/  @!P2 IMAD.IADD R180, R180, 0x1, -R206.reuse ;  /* 0x00000001b4b4a824 */ /* 0x100fe200078e0ace */
[C---:B------:R-:W-:Y:S01]  /*a9c0*/  ISETP.GT.U32.AND P2, PT, R206.reuse, R183, PT ;  /* 0x000000b7ce00720c */ /* 0x040fe20003f44070 */
[----:B------:R-:W-:Y:S01]  /*a9d0*/  @!P4 IMAD.IADD R181, R181, 0x1, -R206 ;  /* 0x00000001b5b5c824 */ /* 0x000fe200078e0ace */
[C---:B------:R-:W-:Y:S01]  /*a9e0*/  ISETP.GT.U32.AND P4, PT, R206.reuse, R185, PT ;  /* 0x000000b9ce00720c */ /* 0x040fe20003f84070 */
[----:B------:R-:W-:Y:S02]  /*a9f0*/  IMAD R184, R206, R191, R184 ;  /* 0x000000bfceb87224 */ /* 0x000fe400078e02b8 */
[----:B------:R-:W-:-:S04]  /*aa00*/  IMAD.HI.U32 R191, R250, R186, RZ ;  /* 0x000000bafabf7227 */ /* 0x000fc800078e00ff */
[----:B------:R-:W-:Y:S01]  /*aa10*/  @!P0 IMAD.MOV R180, RZ, RZ, -R180 ;  /* 0x000000ffffb48224 */ /* 0x000fe200078e0ab4 */
[----:B------:R-:W-:Y:S01]  /*aa20*/  ISETP.GE.AND P0, PT, R190, RZ, PT ;  /* 0x000000ffbe00720c */ /* 0x000fe20003f06270 */
[----:B------:R-:W-:Y:S01]  /*aa30*/  @!P3 IMAD.MOV R179, RZ, RZ, -R179 ;  /* 0x000000ffffb3b224 */ /* 0x000fe200078e0ab3 */
[----:B------:R-:W-:Y:S01]  /*aa40*/  ISETP.GT.U32.AND P3, PT, R206, R184, PT ;  /* 0x000000b8ce00720c */ /* 0x000fe20003f64070 */
[----:B------:R-:W-:Y:S01]  /*aa50*/  IMAD.MOV R190, RZ, RZ, -R191 ;  /* 0x000000ffffbe7224 */ /* 0x000fe200078e0abf */
[----:B------:R-:W-:Y:S01]  /*aa60*/  LOP3.LUT R191, R0, 0xe9, R205, 0xfe, !PT ;  /* 0x000000e900bf7812 */ /* 0x000fe200078efecd */
[----:B------:R-:W-:Y:S02]  /*aa70*/  @!P2 IMAD.IADD R183, R183, 0x1, -R206 ;  /* 0x00000001b7b7a824 */ /* 0x000fe400078e0ace */
[C---:B------:R-:W-:Y:S02]  /*aa80*/  IMAD R186, R206.reuse, R190, R186 ;  /* 0x000000beceba7224 */ /* 0x040fe400078e02ba */
[----:B------:R-:W-:Y:S01]  /*aa90*/  @!P4 IMAD.IADD R185, R185, 0x1, -R206 ;  /* 0x00000001b9b9c824 */ /* 0x000fe200078e0ace */
[C---:B------:R-:W-:Y:S01]  /*aaa0*/  ISETP.GT.U32.AND P2, PT, R206.reuse, R183, PT ;  /* 0x000000b7ce00720c */ /* 0x040fe20003f44070 */
[----:B------:R-:W-:Y:S01]  /*aab0*/  @!P1 IMAD.MOV R181, RZ, RZ, -R181 ;  /* 0x000000ffffb59224 */ /* 0x000fe200078e0ab5 */
[C---:B------:R-:W-:Y:S01]  /*aac0*/  ISETP.GT.U32.AND P4, PT, R206.reuse, R186, PT ;  /* 0x000000bace00720c */ /* 0x040fe20003f84070 */
[----:B------:R-:W-:Y:S01]  /*aad0*/  @!P5 IMAD.MOV R178, RZ, RZ, -R178 ;  /* 0x000000ffffb2d224 */ /* 0x000fe200078e0ab2 */
[----:B------:R-:W-:Y:S01]  /*aae0*/  ISETP.GT.U32.AND P5, PT, R206, R182, PT ;  /* 0x000000b6ce00720c */ /* 0x000fe20003fa4070 */
[----:B------:R-:W-:Y:S01]  /*aaf0*/  @!P3 IMAD.IADD R184, R184, 0x1, -R206 ;  /* 0x00000001b8b8b824 */ /* 0x000fe200078e0ace */
[----:B------:R-:W-:Y:S01]  /*ab00*/  ISETP.GE.AND P3, PT, R187, RZ, PT ;  /* 0x000000ffbb00720c */ /* 0x000fe20003f66270 */
[----:B-1----:R-:W-:Y:S01]  /*ab10*/  IMAD R4, R3, R126, RZ ;  /* 0x0000007e03047224 */ /* 0x002fe200078e02ff */
[----:B------:R-:W-:-:S02]  /*ab20*/  IABS R187, R191 ;  /* 0x000000bf00bb7213 */ /* 0x000fc40000000000 */
[----:B------:R-:W-:Y:S01]  /*ab30*/  ISETP.GT.U32.AND P1, PT, R206, R184, PT ;  /* 0x000000b8ce00720c */ /* 0x000fe20003f24070 */
[----:B------:R-:W-:Y:S01]  /*ab40*/  IMAD R192, R126, 0x2, R4 ;  /* 0x000000027ec07824 */ /* 0x000fe200078e0204 */
[----:B------:R1:W-:Y:S01]  /*ab50*/  STL [R1+0xd18], R4 ;  /* 0x000d180401007387 */ /* 0x0003e20000100800 */
[----:B------:R-:W-:-:S03]  /*ab60*/  IMAD.HI.U32 R193, R250, R187, RZ ;  /* 0x000000bbfac17227 */ /* 0x000fc600078e00ff */
[----:B------:R2:W-:Y:S01]  /*ab70*/  STL [R1+0xe8], R192 ;  /* 0x0000e8c001007387 */ /* 0x0005e20000100800 */
[--C-:B------:R-:W-:Y:S01]  /*ab80*/  @!P4 IMAD.IADD R186, R186, 0x1, -R206.reuse ;  /* 0x00000001babac824 */ /* 0x100fe200078e0ace */
[----:B------:R-:W-:Y:S01]  /*ab90*/  ISETP.GT.U32.AND P4, PT, R206, R185, PT ;  /* 0x000000b9ce00720c */ /* 0x000fe20003f84070 */
[--C-:B------:R-:W-:Y:S01]  /*aba0*/  @!P2 IMAD.IADD R183, R183, 0x1, -R206.reuse ;  /* 0x00000001b7b7a824 */ /* 0x100fe200078e0ace */
[----:B------:R-:W-:Y:S01]  /*abb0*/  ISETP.GE.AND P2, PT, R188, RZ, PT ;  /* 0x000000ffbc00720c */ /* 0x000fe20003f46270 */
[----:B------:R-:W-:Y:S01]  /*abc0*/  IMAD.MOV R193, RZ, RZ, -R193 ;  /* 0x000000ffffc17224 */ /* 0x000fe200078e0ac1 */
[----:B------:R-:W-:Y:S01]  /*abd0*/  LOP3.LUT R188, R0, 0xea, R205, 0xfe, !PT ;  /* 0x000000ea00bc7812 */ /* 0x000fe200078efecd */
[----:B------:R-:W-:Y:S01]  /*abe0*/  @!P0 IMAD.MOV R183, RZ, RZ, -R183 ;  /* 0x000000ffffb78224 */ /* 0x000fe200078e0ab7 */
[----:B------:R-:W-:Y:S01]  /*abf0*/  ISETP.GE.AND P0, PT, R191, RZ, PT ;  /* 0x000000ffbf00720c */ /* 0x000fe20003f06270 */
[----:B------:R-:W-:Y:S01]  /*ac00*/  IMAD R187, R206, R193, R187 ;  /* 0x000000c1cebb7224 */ /* 0x000fe200078e02bb */
[----:B------:R-:W-:Y:S01]  /*ac10*/  IABS R190, R188 ;  /* 0x000000bc00be7213 */ /* 0x000fe20000000000 */
[--C-:B------:R-:W-:Y:S01]  /*ac20*/  @!P1 IMAD.IADD R184, R184, 0x1, -R206.reuse ;  /* 0x00000001b8b89824 */ /* 0x100fe200078e0ace */
[----:B-1----:R-:W-:Y:S01]  /*ac30*/  LOP3.LUT R4, R0, 0xf9, R205, 0xfe, !PT ;  /* 0x000000f900047812 */ /* 0x002fe200078efecd */
[----:B------:R-:W-:Y:S01]  /*ac40*/  @!P5 IMAD.IADD R182, R182, 0x1, -R206 ;  /* 0x00000001b6b6d824 */ /* 0x000fe200078e0ace */
[----:B------:R-:W-:Y:S01]  /*ac50*/  ISETP.GT.U32.AND P1, PT, R206, R187, PT ;  /* 0x000000bbce00720c */ /* 0x000fe20003f24070 */
[----:B------:R-:W-:Y:S01]  /*ac60*/  IMAD.HI.U32 R191, R250, R190, RZ ;  /* 0x000000befabf7227 */ /* 0x000fe200078e00ff */
[----:B------:R-:W-:-:S02]  /*ac70*/  ISETP.GE.AND P5, PT, R189, RZ, PT ;  /* 0x000000ffbd00720c */ /* 0x000fc40003fa6270 */
[----:B------:R-:W-:Y:S01]  /*ac80*/  LOP3.LUT R189, R0, 0xeb, R205, 0xfe, !PT ;  /* 0x000000eb00bd7812 */ /* 0x000fe200078efecd */
[----:B------:R-:W-:Y:S01]  /*ac90*/  @!P4 IMAD.IADD R185, R185, 0x1, -R206 ;  /* 0x00000001b9b9c824 */ /* 0x000fe200078e0ace */
[----:B------:R-:W-:Y:S01]  /*aca0*/  ISETP.GE.AND P4, PT, R188, RZ, PT ;  /* 0x000000ffbc00720c */ /* 0x000fe20003f86270 */
[----:B------:R-:W-:Y:S02]  /*acb0*/  IMAD.MOV R188, RZ, RZ, -R191 ;  /* 0x000000ffffbc7224 */ /* 0x000fe400078e0abf */
[----:B------:R-:W-:Y:S01]  /*acc0*/  @!P6 IMAD.MOV R182, RZ, RZ, -R182 ;  /* 0x000000ffffb6e224 */ /* 0x000fe200078e0ab6 */
[C---:B------:R-:W-:Y:S01]  /*acd0*/  ISETP.GT.U32.AND P6, PT, R206.reuse, R186, PT ;  /* 0x000000bace00720c */ /* 0x040fe20003fc4070 */
[----:B------:R-:W-:Y:S01]  /*ace0*/  IMAD R188, R206, R188, R190 ;  /* 0x000000bccebc7224 */ /* 0x000fe200078e02be */
[----:B------:R-:W-:Y:S01]  /*acf0*/  LOP3.LUT R190, R0, 0xec, R205, 0xfe, !PT ;  /* 0x000000ec00be7812 */ /* 0x000fe200078efecd */
[----:B------:R-:W-:Y:S01]  /*ad00*/  IMAD R2, R126, 0x2, R192 ;  /* 0x000000027e027824 */ /* 0x000fe200078e02c0 */
[----:B--2---:R-:W-:Y:S01]  /*ad10*/  IABS R192, R189 ;  /* 0x000000bd00c07213 */ /* 0x004fe20000000000 */
[----:B------:R-:W-:Y:S01]  /*ad20*/  @!P1 IMAD.IADD R187, R187, 0x1, -R206 ;  /* 0x00000001bbbb9824 */ /* 0x000fe200078e0ace */
[----:B------:R-:W-:Y:S01]  /*ad30*/  ISETP.GT.U32.AND P1, PT, R206, R188, PT ;  /* 0x000000bcce00720c */ /* 0x000fe20003f24070 */
[----:B------:R-:W-:Y:S01]  /*ad40*/  @!P5 IMAD.MOV R184, RZ, RZ, -R184 ;  /* 0x000000ffffb8d224 */ /* 0x000fe200078e0ab8 */
[----:B------:R1:W-:Y:S01]  /*ad50*/  STL [R1+0xe4], R2 ;  /* 0x0000e40201007387 */ /* 0x0003e20000100800 */
[----:B------:R-:W-:Y:S01]  /*ad60*/  IMAD.HI.U32 R193, R250, R192, RZ ;  /* 0x000000c0fac17227 */ /* 0x000fe200078e00ff */
[----:B------:R-:W-:-:S03]  /*ad70*/  ISETP.GT.U32.AND P5, PT, R206, R187, PT ;  /* 0x000000bbce00720c */ /* 0x000fc60003fa4070 */
[----:B------:R-:W-:Y:S01]  /*ad80*/  IMAD.MOV R191, RZ, RZ, -R193 ;  /* 0x000000ffffbf7224 */ /* 0x000fe200078e0ac1 */
[----:B------:R-:W-:Y:S01]  /*ad90*/  LOP3.LUT R193, R0, 0xee, R205, 0xfe, !PT ;  /* 0x000000ee00c17812 */ /* 0x000fe200078efecd */
[----:B------:R-:W-:Y:S01]  /*ada0*/  @!P6 IMAD.IADD R186, R186, 0x1, -R206 ;  /* 0x00000001babae824 */ /* 0x000fe200078e0ace */
[----:B------:R-:W-:Y:S01]  /*adb0*/  ISETP.GE.AND P6, PT, R189, RZ, PT ;  /* 0x000000ffbd00720c */ /* 0x000fe20003fc6270 */
[----:B------:R-:W-:Y:S01]  /*adc0*/  @!P2 IMAD.MOV R185, RZ, RZ, -R185 ;  /* 0x000000ffffb9a224 */ /* 0x000fe200078e0ab9 */
[----:B------:R-:W-:Y:S01]  /*add0*/  ISETP.GE.AND P2, PT, R190, RZ, PT ;  /* 0x000000ffbe00720c */ /* 0x000fe20003f46270 */
[----:B-1----:R-:W-:Y:S01]  /*ade0*/  IMAD R2, R126, 0x2, R2 ;  /* 0x000000027e027824 */ /* 0x002fe200078e0202 */
[----:B------:R-:W-:Y:S01]  /*adf0*/  IABS R190, R190 ;  /* 0x000000be00be7213 */ /* 0x000fe20000000000 */
[----:B------:R-:W-:Y:S01]  /*ae00*/  IMAD R189, R206, R191, R192 ;  /* 0x000000bfcebd7224 */ /* 0x000fe200078e02c0 */
[----:B------:R-:W-:Y:S01]  /*ae10*/  IABS R192, R193 ;  /* 0x000000c100c07213 */ /* 0x000fe20000000000 */
[--C-:B------:R-:W-:Y:S01]  /*ae20*/  @!P1 IMAD.IADD R188, R188, 0x1, -R206.reuse ;  /* 0x00000001bcbc9824 */ /* 0x100fe200078e0ace */
[----:B------:R1:W-:Y:S01]  /*ae30*/  STL [R1+0xe0], R2 ;  /* 0x0000e00201007387 */ /* 0x0003e20000100800 */
[----:B------:R-:W-:Y:S01]  /*ae40*/  @!P5 IMAD.IADD R187, R187, 0x1, -R206 ;  /* 0x00000001bbbbd824 */ /* 0x000fe200078e0ace */
[----:B------:R-:W-:Y:S01]  /*ae50*/  ISETP.GT.U32.AND P5, PT, R206, R189, PT ;  /* 0x000000bdce00720c */ /* 0x000fe20003fa4070 */
[----:B------:R-:W-:Y:S01]  /*ae60*/  IMAD.HI.U32 R194, R250, R190, RZ ;  /* 0x000000befac27227 */ /* 0x000fe200078e00ff */
[----:B------:R-:W-:-:S02]  /*ae70*/  ISETP.GT.U32.AND P1, PT, R206, R188, PT ;  /* 0x000000bcce00720c */ /* 0x000fc40003f24070 */
[----:B------:R-:W-:Y:S01]  /*ae80*/  LOP3.LUT R191, R0, 0xed, R205, 0xfe, !PT ;  /* 0x000000ed00bf7812 */ /* 0x000fe200078efecd */
[----:B------:R-:W-:Y:S01]  /*ae90*/  @!P0 IMAD.MOV R187, RZ, RZ, -R187 ;  /* 0x000000ffffbb8224 */ /* 0x000fe200078e0abb */
[----:B------:R-:W-:Y:S01]  /*aea0*/  ISETP.GE.AND P0, PT, R193, RZ, PT ;  /* 0x000000ffc100720c */ /* 0x000fe20003f06270 */
[----:B------:R-:W-:Y:S02]  /*aeb0*/  IMAD.MOV R193, RZ, RZ, -R194 ;  /* 0x000000ffffc17224 */ /* 0x000fe400078e0ac2 */
[----:B-1----:R-:W-:Y:S02]  /*aec0*/  IMAD R2, R126, 0x2, R2 ;  /* 0x000000027e027824 */ /* 0x002fe400078e0202 */
[----:B------:R-:W-:Y:S02]  /*aed0*/  IMAD R190, R206, R193, R190 ;  /* 0x000000c1cebe7224 */ /* 0x000fe400078e02be */
[--C-:B------:R-:W-:Y:S01]  /*aee0*/  @!P5 IMAD.IADD R189, R189, 0x1, -R206.reuse ;  /* 0x00000001bdbdd824 */ /* 0x100fe200078e0ace */
[----:B------:R1:W-:Y:S01]  /*aef0*/  STL [R1+0xec], R2 ;  /* 0x0000ec0201007387 */ /* 0x0003e20000100800 */
[----:B------:R-:W-:Y:S01]  /*af00*/  @!P1 IMAD.IADD R188, R188, 0x1, -R206 ;  /* 0x00000001bcbc9824 */ /* 0x000fe200078e0ace */
[----:B------:R-:W-:Y:S01]  /*af10*/  ISETP.GT.U32.AND P1, PT, R206, R190, PT ;  /* 0x000000bece00720c */ /* 0x000fe20003f24070 */
[----:B------:R-:W-:Y:S01]  /*af20*/  @!P3 IMAD.MOV R186, RZ, RZ, -R186 ;  /* 0x000000ffffbab224 */ /* 0x000fe200078e0aba */
[----:B------:R-:W-:Y:S01]  /*af30*/  ISETP.GE.AND P3, PT, R191, RZ, PT ;  /* 0x000000ffbf00720c */ /* 0x000fe20003f66270 */
[----:B------:R-:W-:Y:S01]  /*af40*/  IMAD.HI.U32 R194, R250, R192, RZ ;  /* 0x000000c0fac27227 */ /* 0x000fe200078e00ff */
[----:B------:R-:W-:-:S02]  /*af50*/  IABS R191, R191 ;  /* 0x000000bf00bf7213 */ /* 0x000fc40000000000 */
[----:B------:R-:W-:Y:S01]  /*af60*/  ISETP.GT.U32.AND P5, PT, R206, R189, PT ;  /* 0x000000bdce00720c */ /* 0x000fe20003fa4070 */
[----:B------:R-:W-:Y:S01]  /*af70*/  IMAD.MOV R193, RZ, RZ, -R194 ;  /* 0x000000ffffc17224 */ /* 0x000fe200078e0ac2 */
[----:B------:R-:W-:Y:S01]  /*af80*/  LOP3.LUT R194, R0, 0xef, R205, 0xfe, !PT ;  /* 0x000000ef00c27812 */ /* 0x000fe200078efecd */
[----:B-1----:R-:W-:Y:S02]  /*af90*/  IMAD R2, R126, 0x2, R2 ;  /* 0x000000027e027824 */ /* 0x002fe400078e0202 */
[----:B------:R-:W-:-:S03]  /*afa0*/  IMAD.HI.U32 R195, R250, R191, RZ ;  /* 0x000000bffac37227 */ /* 0x000fc600078e00ff */
[----:B------:R1:W-:Y:S01]  /*afb0*/  STL [R1+0x34], R2 ;  /* 0x0000340201007387 */ /* 0x0003e20000100800 */
[----:B------:R-:W-:Y:S02]  /*afc0*/  IMAD.MOV R195, RZ, RZ, -R195 ;  /* 0x000000ffffc37224 */ /* 0x000fe400078e0ac3 */
[----:B------:R-:W-:Y:S01]  /*afd0*/  IMAD R192, R206, R193, R192 ;  /* 0x000000c1cec07224 */ /* 0x000fe200078e02c0 */
[----:B------:R-:W-:Y:S01]  /*afe0*/  LOP3.LUT R193, R0, 0xf0, R205, 0xfe, !PT ;  /* 0x000000f000c17812 */ /* 0x000fe200078efecd */
[----:B------:R-:W-:Y:S01]  /*aff0*/  @!P4 IMAD.MOV R188, RZ, RZ, -R188 ;  /* 0x000000ffffbcc224 */ /* 0x000fe200078e0abc */
[----:B------:R-:W-:Y:S01]  /*b000*/  ISETP.GE.AND P4, PT, R194, RZ, PT ;  /* 0x000000ffc200720c */ /* 0x000fe20003f86270 */
[----:B------:R-:W-:Y:S01]  /*b010*/  @!P1 IMAD.IADD R190, R190, 0x1, -R206 ;  /* 0x00000001bebe9824 */ /* 0x000fe200078e0ace */
[----:B------:R-:W-:Y:S01]  /*b020*/  IABS R194, R194 ;  /* 0x000000c200c27213 */ /* 0x000fe20000000000 */
[----:B------:R-:W-:Y:S01]  /*b030*/  IMAD R191, R206, R195, R191 ;  /* 0x000000c3cebf7224 */ /* 0x000fe200078e02bf */
[----:B------:R-:W-:Y:S01]  /*b040*/  IABS R195, R193 ;  /* 0x000000c100c37213 */ /* 0x000fe20000000000 */
[----:B-1----:R-:W-:Y:S01]  /*b050*/  IMAD R2, R126, 0x2, R2 ;  /* 0x000000027e027824 */ /* 0x002fe200078e0202 */
[----:B------:R-:W-:Y:S01]  /*b060*/  ISETP.GT.U32.AND P1, PT, R206, R190, PT ;  /* 0x000000bece00720c */ /* 0x000fe20003f24070 */
[----:B------:R-:W-:Y:S01]  /*b070*/  @!P5 IMAD.IADD R189, R189, 0x1, -R206 ;  /* 0x00000001bdbdd824 */ /* 0x000fe200078e0ace */
[----:B------:R-:W-:Y:S01]  /*b080*/  ISETP.GE.AND P5, PT, R193, RZ, PT ;  /* 0x000000ffc100720c */ /* 0x000fe20003fa6270 */
[----:B------:R-:W-:Y:S01]  /*b090*/  IMAD.MOV.U32 R193, RZ, RZ, R194 ;  /* 0x000000ffffc17224 */ /* 0x000fe200078e00c2 */
[----:B------:R1:W-:Y:S01]  /*b0a0*/  STL [R1+0x30], R2 ;  /* 0x0000300201007387 */ /* 0x0003e20000100800 */
[----:B------:R-:W-:-:S02]  /*b0b0*/  IMAD.MOV.U32 R194, RZ, RZ, R195 ;  /* 0x000000ffffc27224 */ /* 0x000fc400078e00c3 */
[----:B------:R-:W-:Y:S01]  /*b0c0*/  @!P6 IMAD.MOV R189, RZ, RZ, -R189 ;  /* 0x000000ffffbde224 */ /* 0x000fe200078e0abd */
[----:B------:R-:W-:Y:S01]  /*b0d0*/  ISETP.GT.U32.AND P6, PT, R206, R191, PT ;  /* 0x000000bfce00720c */ /* 0x000fe20003fc4070 */
[----:B------:R-:W-:Y:S02]  /*b0e0*/  IMAD.MOV.U32 R195, RZ, RZ, R196 ;  /* 0x000000ffffc37224 */ /* 0x000fe400078e00c4 */
[----:B------:R-:W-:-:S04]  /*b0f0*/  IMAD.HI.U32 R196, R250, R193, RZ ;  /* 0x000000c1fac47227 */ /* 0x000fc800078e00ff */
[----:B-1----:R-:W-:Y:S02]  /*b100*/  IMAD R2, R126, 0x4, R2 ;  /* 0x000000047e027824 */ /* 0x002fe400078e0202 */
[----:B------:R-:W-:Y:S02]  /*b110*/  IMAD.MOV R196, RZ, RZ, -R196 ;  /* 0x000000ffffc47224 */ /* 0x000fe400078e0ac4 */
[--C-:B------:R-:W-:Y:S01]  /*b120*/  @!P1 IMAD.IADD R190, R190, 0x1, -R206.reuse ;  /* 0x00000001bebe9824 */ /* 0x100fe200078e0ace */
[----:B------:R1:W-:Y:S01]  /*b130*/  STL [R1+0x38], R2 ;  /* 0x0000380201007387 */ /* 0x0003e20000100800 */
[C---:B------:R-:W-:Y:S01]  /*b140*/  IMAD R193, R206.reuse, R196, R193 ;  /* 0x000000c4cec17224 */ /* 0x040fe200078e02c1 */
[----:B------:R-:W-:Y:S01]  /*b150*/  ISETP.GT.U32.AND P1, PT, R206, R192, PT ;  /* 0x000000c0ce00720c */ /* 0x000fe20003f24070 */
[----:B------:R-:W-:Y:S02]  /*b160*/  @!P6 IMAD.IADD R191, R191, 0x1, -R206 ;  /* 0x00000001bfbfe824 */ /* 0x000fe400078e0ace */
[----:B------:R-:W-:Y:S01]  /*b170*/  IMAD.HI.U32 R198, R250, R194, RZ ;  /* 0x000000c2fac67227 */ /* 0x000fe200078e00ff */
[----:B------:R-:W-:-:S03]  /*b180*/  ISETP.GT.U32.AND P6, PT, R206, R193, PT ;  /* 0x000000c1ce00720c */ /* 0x000fc60003fc4070 */
[----:B------:R-:W-:Y:S01]  /*b190*/  IMAD.MOV R196, RZ, RZ, -R198 ;  /* 0x000000ffffc47224 */ /* 0x000fe200078e0ac6 */
[----:B------:R-:W-:Y:S01]  /*b1a0*/  IABS R198, R204 ;  /* 0x000000cc00c67213 */ /* 0x000fe20000000000 */
[----:B-1----:R-:W-:Y:S02]  /*b1b0*/  IMAD R2, R126, 0x2, R2 ;  /* 0x000000027e027824 */ /* 0x002fe400078e0202 */
[----:B------:R-:W-:-:S03]  /*b1c0*/  IMAD.HI.U32 R197, R250, R195, RZ ;  /* 0x000000c3fac57227 */ /* 0x000fc600078e00ff */
[----:B------:R1:W-:Y:S01]  /*b1d0*/  STL [R1+0x48], R2 ;  /* 0x0000480201007387 */ /* 0x0003e20000100800 */
[--C-:B------:R-:W-:Y:S01]  /*b1e0*/  @!P1 IMAD.IADD R192, R192, 0x1, -R206.reuse ;  /* 0x00000001c0c09824 */ /* 0x100fe200078e0ace */
[C---:B------:R-:W-:Y:S01]  /*b1f0*/  ISETP.GT.U32.AND P1, PT, R206.reuse, R191, PT ;  /* 0x000000bfce00720c */ /* 0x040fe20003f24070 */
[----:B------:R-:W-:Y:S02]  /*b200*/  @!P6 IMAD.IADD R193, R193, 0x1, -R206 ;  /* 0x00000001c1c1e824 */ /* 0x000fe400078e0ace */
[C---:B------:R-:W-:Y:S01]  /*b210*/  IMAD R194, R206.reuse, R196, R194 ;  /* 0x000000c4cec27224 */ /* 0x040fe200078e02c2 */
[C---:B------:R-:W-:Y:S01]  /*b220*/  ISETP.GT.U32.AND P6, PT, R206.reuse, R192, PT ;  /* 0x000000c0ce00720c */ /* 0x040fe20003fc4070 */
[----:B------:R-:W-:Y:S01]  /*b230*/  IMAD.MOV R197, RZ, RZ, -R197 ;  /* 0x000000ffffc57224 */ /* 0x000fe200078e0ac5 */
[----:B------:R-:W-:Y:S01]  /*b240*/  IABS R196, R201 ;  /* 0x000000c900c47213 */ /* 0x000fe20000000000 */
[----:B------:R-:W-:Y:S01]  /*b250*/  @!P2 IMAD.MOV R190, RZ, RZ, -R190 ;  /* 0x000000ffffbea224 */ /* 0x000fe200078e0abe */
[----:B------:R-:W-:Y:S01]  /*b260*/  ISETP.GT.U32.AND P2, PT, R206, R193, PT ;  /* 0x000000c1ce00720c */ /* 0x000fe20003f44070 */
[----:B-1----:R-:W-:-:S02]  /*b270*/  IMAD R2, R126, 0x2, R2 ;  /* 0x000000027e027824 */ /* 0x002fc400078e0202 */
[----:B------:R-:W-:Y:S01]  /*b280*/  IMAD R195, R206, R197, R195 ;  /* 0x000000c5cec37224 */ /* 0x000fe200078e02c3 */
[----:B------:R-:W-:Y:S01]  /*b290*/  IABS R197, R207 ;  /* 0x000000cf00c57213 */ /* 0x000fe20000000000 */
[----:B------:R-:W-:Y:S01]  /*b2a0*/  IMAD.HI.U32 R199, R250, R196, RZ ;  /* 0x000000c4fac77227 */ /* 0x000fe200078e00ff */
[----:B------:R1:W-:Y:S03]  /*b2b0*/  STL [R1+0x64], R2 ;  /* 0x0000640201007387 */ /* 0x0003e60000100800 */
[--C-:B------:R-:W-:Y:S01]  /*b2c0*/  @!P1 IMAD.IADD R191, R191, 0x1, -R206.reuse ;  /* 0x00000001bfbf9824 */ /* 0x100fe200078e0ace */
[----:B------:R-:W-:Y:S01]  /*b2d0*/  ISETP.GT.U32.AND P1, PT, R206, R194, PT ;  /* 0x000000c2ce00720c */ /* 0x000fe20003f24070 */
[----:B------:R-:W-:Y:S01]  /*b2e0*/  @!P6 IMAD.IADD R192, R192, 0x1, -R206 ;  /* 0x00000001c0c0e824 */ /* 0x000fe200078e0ace */
[----:B------:R-:W-:Y:S01]  /*b2f0*/  ISETP.GT.U32.AND P6, PT, R206, R195, PT ;  /* 0x000000c3ce00720c */ /* 0x000fe20003fc4070 */
[----:B------:R-:W-:-:S02]  /*b300*/  IMAD.MOV R251, RZ, RZ, -R199 ;  /* 0x000000fffffb7224 */ /* 0x000fc400078e0ac7 */
[----:B------:R-:W-:Y:S02]  /*b310*/  IMAD.MOV.U32 R199, RZ, RZ, R252 ;  /* 0x000000ffffc77224 */ /* 0x000fe400078e00fc */
[----:B-1----:R-:W-:Y:S02]  /*b320*/  IMAD R2, R126, 0x2, R2 ;  /* 0x000000027e027824 */ /* 0x002fe400078e0202 */
[----:B------:R-:W-:Y:S02]  /*b330*/  IMAD R196, R206, R251, R196 ;  /* 0x000000fbcec47224 */ /* 0x000fe400078e02c4 */
[----:B------:R-:W-:Y:S01]  /*b340*/  IMAD.HI.U32 R252, R250, R198, RZ ;  /* 0x000000c6fafc7227 */ /* 0x000fe200078e00ff */
[----:B------:R1:W-:Y:S03]  /*b350*/  STL [R1+0x6c], R2 ;  /* 0x00006c0201007387 */ /* 0x0003e60000100800 */
[----:B------:R-:W-:Y:S01]  /*b360*/  @!P2 IMAD.IADD R193, R193, 0x1, -R206 ;  /* 0x00000001c1c1a824 */ /* 0x000fe200078e0ace */
[----:B------:R-:W-:Y:S01]  /*b370*/  ISETP.GT.U32.AND P2, PT, R206, R196, PT ;  /* 0x000000c4ce00720c */ /* 0x000fe20003f44070 */
[----:B------:R-:W-:-:S04]  /*b380*/  IMAD.HI.U32 R3, R250, R197, RZ ;  /* 0x000000c5fa037227 */ /* 0x000fc800078e00ff */
[----:B------:R-:W-:Y:S02]  /*b390*/  IMAD.MOV R252, RZ, RZ, -R252 ;  /* 0x000000fffffc7224 */ /* 0x000fe400078e0afc */
[----:B-1----:R-:W-:Y:S02]  /*b3a0*/  IMAD R2, R126, 0x2, R2 ;  /* 0x000000027e027824 */ /* 0x002fe400078e0202 */
[--C-:B------:R-:W-:Y:S01]  /*b3b0*/  @!P1 IMAD.IADD R194, R194, 0x1, -R206.reuse ;  /* 0x00000001c2c29824 */ /* 0x100fe200078e0ace */
[----:B------:R-:W-:Y:S01]  /*b3c0*/  ISETP.GE.AND P1, PT, R200, RZ, PT ;  /* 0x000000ffc800720c */ /* 0x000fe20003f26270 */
[----:B------:R-:W-:Y:S01]  /*b3d0*/  @!P6 IMAD.IADD R195, R195, 0x1, -R206 ;  /* 0x00000001c3c3e824 */ /* 0x000fe200078e0ace */
[----:B------:R1:W-:Y:S01]  /*b3e0*/  STL [R1+0x58], R2 ;  /* 0x0000580201007387 */ /* 0x0003e20000100800 */
[----:B------:R-:W-:Y:S01]  /*b3f0*/  IMAD.MOV R3, RZ, RZ, -R3 ;  /* 0x000000ffff037224 */ /* 0x000fe200078e0a03 */
[C---:B------:R-:W-:Y:S01]  /*b400*/  ISETP.GT.U32.AND P6, PT, R206.reuse, R194, PT ;  /* 0x000000c2ce00720c */ /* 0x040fe20003fc4070 */
[----:B------:R-:W-:Y:S01]  /*b410*/  IMAD R198, R206, R252, R198 ;  /* 0x000000fccec67224 */ /* 0x000fe200078e02c6 */
[----:B------:R-:W-:Y:S01]  /*b420*/  LOP3.LUT R200, R0, 0xf6, R205, 0xfe, !PT ;  /* 0x000000f600c87812 */ /* 0x000fe200078efecd */
[----:B------:R-:W-:Y:S01]  /*b430*/  @!P3 IMAD.MOV R191, RZ, RZ, -R191 ;  /* 0x000000ffffbfb224 */ /* 0x000fe200078e0abf */
[C---:B------:R-:W-:Y:S01]  /*b440*/  ISETP.GT.U32.AND P3, PT, R206.reuse, R195, PT ;  /* 0x000000c3ce00720c */ /* 0x040fe20003f64070 */
[----:B------:R-:W-:-:S02]  /*b450*/  IMAD R197, R206, R3, R197 ;  /* 0x00000003cec57224 */ /* 0x000fc400078e02c5 */
[----:B------:R-:W-:Y:S01]  /*b460*/  @!P4 IMAD.MOV R193, RZ, RZ, -R193 ;  /* 0x000000ffffc1c224 */ /* 0x000fe200078e0ac1 */
[----:B------:R-:W-:Y:S01]  /*b470*/  ISETP.GT.U32.AND P4, PT, R206, R198, PT ;  /* 0x000000c6ce00720c */ /* 0x000fe20003f84070 */
[----:B-1----:R-:W-:Y:S02]  /*b480*/  IMAD R2, R126, 0x2, R2 ;  /* 0x000000027e027824 */ /* 0x002fe400078e0202 */
[----:B------:R-:W-:-:S03]  /*b490*/  IMAD.HI.U32 R251, R250, R199, RZ ;  /* 0x000000c7fafb7227 */ /* 0x000fc600078e00ff */
[----:B------:R1:W-:Y:S01]  /*b4a0*/  STL [R1+0x60], R2 ;  /* 0x0000600201007387 */ /* 0x0003e20000100800 */
[----:B------:R-:W-:Y:S02]  /*b4b0*/  @!P2 IMAD.IADD R196, R196, 0x1, -R206 ;  /* 0x00000001c4c4a824 */ /* 0x000fe400078e0ace */
[----:B------:R-:W-:Y:S01]  /*b4c0*/  @!P0 IMAD.MOV R192, RZ, RZ, -R192 ;  /* 0x000000ffffc08224 */ /* 0x000fe200078e0ac0 */
[C---:B------:R-:W-:Y:S01]  /*b4d0*/  ISETP.GT.U32.AND P0, PT, R206.reuse, R197, PT ;  /* 0x000000c5ce00720c */ /* 0x040fe20003f04070 */
[----:B------:R-:W-:Y:S01]  /*b4e0*/  IMAD.MOV R251, RZ, RZ, -R251 ;  /* 0x000000fffffb7224 */ /* 0x000fe200078e0afb */
[----:B------:R-:W-:Y:S01]  /*b4f0*/  ISETP.GT.U32.AND P2, PT, R206, R196, PT ;  /* 0x000000c4ce00720c */ /* 0x000fe20003f44070 */
[----:B------:R-:W-:Y:S01]  /*b500*/  @!P6 IMAD.IADD R194, R194, 0x1, -R206 ;  /* 0x00000001c2c2e824 */ /* 0x000fe200078e0ace */
[----:B------:R-:W-:Y:S01]  /*b510*/  ISETP.GE.AND P6, PT, R201, RZ, PT ;  /* 0x000000ffc900720c */ /* 0x000fe20003fc6270 */
[----:B------:R-:W-:Y:S01]  /*b520*/  IMAD R199, R206, R251, R199 ;  /* 0x000000fbcec77224 */ /* 0x000fe200078e02c7 */
[----:B------:R-:W-:Y:S01]  /*b530*/  IABS R201, R200 ;  /* 0x000000c800c97213 */ /* 0x000fe20000000000 */
[----:B-1----:R-:W-:Y:S01]  /*b540*/  IMAD R2, R126, 0x2, R2 ;  /* 0x000000027e027824 */ /* 0x002fe200078e0202 */
[----:B------:R-:W-:Y:S01]  /*b550*/  IABS R251, R237 ;  /* 0x000000ed00fb7213 */ /* 0x000fe20000000000 */
[--C-:B------:R-:W-:Y:S01]  /*b560*/  @!P3 IMAD.IADD R195, R195, 0x1, -R206.reuse ;  /* 0x00000001c3c3b824 */ /* 0x100fe200078e0ace */
[----:B------:R-:W-:Y:S01]  /*b570*/  ISETP.GT.U32.AND P3, PT, R206, R199, PT ;  /* 0x000000c7ce00720c */ /* 0x000fe20003f64070 */
[--C-:B------:R-:W-:Y:S01]  /*b580*/  @!P4 IMAD.IADD R198, R198, 0x1, -R206.reuse ;  /* 0x00000001c6c6c824 */ /* 0x100fe200078e0ace */
[----:B------:R1:W-:Y:S01]  /*b590*/  STL [R1+0x54], R2 ;  /* 0x0000540201007387 */ /* 0x0003e20000100800 */
[----:B------:R-:W-:Y:S01]  /*b5a0*/  @!P0 IMAD.IADD R197, R197, 0x1, -R206 ;  /* 0x00000001c5c58824 */ /* 0x000fe200078e0ace */
[----:B------:R-:W-:Y:S01]  /*b5b0*/  ISETP.GE.AND P0, PT, R204, RZ, PT ;  /* 0x000000ffcc00720c */ /* 0x000fe20003f06270 */
[----:B------:R-:W-:Y:S01]  /*b5c0*/  @!P1 IMAD.MOV R195, RZ, RZ, -R195 ;  /* 0x000000ffffc39224 */ /* 0x000fe200078e0ac3 */
[----:B------:R-:W-:Y:S01]  /*b5d0*/  ISETP.GT.U32.AND P1, PT, R206, R198, PT ;  /* 0x000000c6ce00720c */ /* 0x000fe20003f24070 */
[----:B------:R-:W-:Y:S01]  /*b5e0*/  IMAD.HI.U32 R204, R250, R201, RZ ;  /* 0x000000c9facc7227 */ /* 0x000fe200078e00ff */
[----:B------:R-:W-:-:S03]  /*b5f0*/  ISETP.GE.AND P4, PT, R203, RZ, PT ;  /* 0x000000ffcb00720c */ /* 0x000fc60003f86270 */
[----:B------:R-:W-:Y:S01]  /*b600*/  @!P2 IMAD.IADD R196, R196, 0x1, -R206 ;  /* 0x00000001c4c4a824 */ /* 0x000fe200078e0ace */
[----:B------:R-:W-:Y:S01]  /*b610*/  ISETP.GE.AND P2, PT, R207, RZ, PT ;  /* 0x000000ffcf00720c */ /* 0x000fe20003f46270 */
[----:B-1----:R-:W-:Y:S02]  /*b620*/  IMAD R2, R126, 0x4, R2 ;  /* 0x000000047e027824 */ /* 0x002fe400078e0202 */
[----:B------:R-:W-:Y:S01]  /*b630*/  IMAD.MOV R203, RZ, RZ, -R204 ;  /* 0x000000ffffcb7224 */ /* 0x000fe200078e0acc */
[----:B------:R-:W-:Y:S01]  /*b640*/  IABS R204, R4 ;  /* 0x0000000400cc7213 */ /* 0x000fe20000000000 */
[----:B------:R-:W-:Y:S01]  /*b650*/  @!P6 IMAD.MOV R196, RZ, RZ, -R196 ;  /* 0x000000ffffc4e224 */ /* 0x000fe200078e0ac4 */
[----:B------:R1:W-:Y:S01]  /*b660*/  STL [R1+0x44], R2 ;  /* 0x0000440201007387 */ /* 0x0003e20000100800 */
[----:B------:R-:W-:Y:S01]  /*b670*/  @!P3 IMAD.IADD R199, R199, 0x1, -R206 ;  /* 0x00000001c7c7b824 */ /* 0x000fe200078e0ace */
[----:B------:R-:W-:Y:S01]  /*b680*/  ISETP.GE.AND P6, PT, R200, RZ, PT ;  /* 0x000000ffc800720c */ /* 0x000fe20003fc6270 */
[C---:B------:R-:W-:Y:S01]  /*b690*/  IMAD R200, R206.reuse, R203, R201 ;  /* 0x000000cbcec87224 */ /* 0x040fe200078e02c9 */
[C---:B------:R-:W-:Y:S01]  /*b6a0*/  ISETP.GT.U32.AND P3, PT, R206.reuse, R197, PT ;  /* 0x000000c5ce00720c */ /* 0x040fe20003f64070 */
[----:B------:R-:W-:Y:S01]  /*b6b0*/  @!P5 IMAD.MOV R194, RZ, RZ, -R194 ;  /* 0x000000ffffc2d224 */ /* 0x000fe200078e0ac2 */
[----:B------:R-:W-:Y:S01]  /*b6c0*/  ISETP.GT.U32.AND P5, PT, R206, R199, PT ;  /* 0x000000c7ce00720c */ /* 0x000fe20003fa4070 */
[----:B------:R-:W-:Y:S01]  /*b6d0*/  @!P1 IMAD.IADD R198, R198, 0x1, -R206 ;  /* 0x00000001c6c69824 */ /* 0x000fe200078e0ace */
[----:B------:R-:W-:Y:S01]  /*b6e0*/  ISETP.GT.U32.AND P1, PT, R206, R200, PT ;  /* 0x000000c8ce00720c */ /* 0x000fe20003f24070 */
[----:B-1----:R-:W-:Y:S01]  /*b6f0*/  IMAD R2, R126, 0x2, R2 ;  /* 0x000000027e027824 */ /* 0x002fe200078e0202 */
[C-C-:B------:R-:W-:Y:S01]  /*b700*/  LOP3.LUT R203, R0.reuse, 0xf7, R205.reuse, 0xfe, !PT ;  /* 0x000000f700cb7812 */ /* 0x140fe200078efecd */
[----:B------:R-:W-:Y:S01]  /*b710*/  @!P0 IMAD.MOV R198, RZ, RZ, -R198 ;  /* 0x000000ffffc68224 */ /* 0x000fe200078e0ac6 */
[----:B------:R-:W-:-:S02]  /*b720*/  LOP3.LUT R201, R0, 0xf8, R205, 0xfe, !PT ;  /* 0x000000f800c97812 */ /* 0x000fc400078efecd */
[----:B------:R1:W-:Y:S03]  /*b730*/  STL [R1+0x40], R2 ;  /* 0x0000400201007387 */ /* 0x0003e60000100800 */
[--C-:B------:R-:W-:Y:S01]  /*b740*/  @!P3 IMAD.IADD R197, R197, 0x1, -R206.reuse ;  /* 0x00000001c5c5b824 */ /* 0x100fe200078e0ace */
[----:B------:R-:W-:Y:S01]  /*b750*/  ISETP.GE.AND P3, PT, R203, RZ, PT ;  /* 0x000000ffcb00720c */ /* 0x000fe20003f66270 */
[--C-:B------:R-:W-:Y:S01]  /*b760*/  @!P5 IMAD.IADD R199, R199, 0x1, -R206.reuse ;  /* 0x00000001c7c7d824 */ /* 0x100fe200078e0ace */
[----:B------:R-:W-:Y:S01]  /*b770*/  IABS R203, R203 ;  /* 0x000000cb00cb7213 */ /* 0x000fe20000000000 */
[----:B------:R-:W-:Y:S01]  /*b780*/  @!P1 IMAD.IADD R200, R200, 0x1, -R206 ;  /* 0x00000001c8c89824 */ /* 0x000fe200078e0ace */
[----:B------:R-:W-:Y:S01]  /*b790*/  ISETP.GE.AND P5, PT, R201, RZ, PT ;  /* 0x000000ffc900720c */ /* 0x000fe20003fa6270 */
[----:B------:R-:W-:Y:S01]  /*b7a0*/  @!P4 IMAD.MOV R199, RZ, RZ, -R199 ;  /* 0x000000ffffc7c224 */ /* 0x000fe200078e0ac7 */
[----:B------:R-:W-:Y:S01]  /*b7b0*/  IABS R207, R201 ;  /* 0x000000c900cf7213 */ /* 0x000fe20000000000 */
[----:B-1----:R-:W-:Y:S01]  /*b7c0*/  IMAD R2, R126, 0x2, R2 ;  /* 0x000000027e027824 */ /* 0x002fe200078e0202 */
[----:B------:R-:W-:Y:S01]  /*b7d0*/  ISETP.GT.U32.AND P1, PT, R206, R200, PT ;  /* 0x000000c8ce00720c */ /* 0x000fe20003f24070 */
[----:B------:R-:W-:-:S02]  /*b7e0*/  IMAD.MOV.U32 R201, RZ, RZ, R203 ;  /* 0x000000ffffc97224 */ /* 0x000fc400078e00cb */
[----:B------:R-:W-:Y:S01]  /*b7f0*/  IMAD.MOV.U32 R203, RZ, RZ, R204 ;  /* 0x000000ffffcb7224 */ /* 0x000fe200078e00cc */
[----:B------:R1:W-:Y:S01]  /*b800*/  STL [R1+0x50], R2 ;  /* 0x0000500201007387 */ /* 0x0003e20000100800 */
[----:B------:R-:W-:Y:S02]  /*b810*/  IMAD.MOV.U32 R204, RZ, RZ, R251 ;  /* 0x000000ffffcc7224 */ /* 0x000fe400078e00fb */
[----:B------:R-:W-:-:S04]  /*b820*/  IMAD.HI.U32 R251, R250, R201, RZ ;  /* 0x000000c9fafb7227 */ /* 0x000fc800078e00ff */
[----:B------:R-:W-:Y:S02]  /*b830*/  IMAD.MOV R251, RZ, RZ, -R251 ;  /* 0x000000fffffb7224 */ /* 0x000fe400078e0afb */
[----:B------:R-:W-:Y:S02]  /*b840*/  @!P1 IMAD.IADD R200, R200, 0x1, -R206 ;  /* 0x00000001c8c89824 */ /* 0x000fe400078e0ace */
[----:B-1----:R-:W-:Y:S02]  /*b850*/  IMAD R2, R126, 0x2, R2 ;  /* 0x000000027e027824 */ /* 0x002fe400078e0202 */
[----:B------:R-:W-:Y:S01]  /*b860*/  IMAD R201, R206, R251, R201 ;  /* 0x000000fbcec97224 */ /* 0x000fe200078e02c9 */
[----:B------:R-:W-:Y:S01]  /*b870*/  IABS R251, R236 ;  /* 0x000000ec00fb7213 */ /* 0x000fe20000000000 */
[----:B------:R-:W-:Y:S01]  /*b880*/  IMAD.HI.U32 R202, R250, R207, RZ ;  /* 0x000000cffaca7227 */ /* 0x000fe200078e00ff */
[----:B------:R1:W-:Y:S02]  /*b890*/  STL [R1+0x4c], R2 ;  /* 0x00004c0201007387 */ /* 0x0003e40000100800 */
[----:B------:R-:W-:Y:S01]  /*b8a0*/  ISETP.GT.U32.AND P1, PT, R206, R201, PT ;  /* 0x000000c9ce00720c */ /* 0x000fe20003f24070 */
[----:B------:R-:W-:-:S02]  /*b8b0*/  IMAD.MOV R202, RZ, RZ, -R202 ;  /* 0x000000ffffca7224 */ /* 0x000fc400078e0aca */
[----:B------:R-:W-:-:S04]  /*b8c0*/  IMAD.HI.U32 R3, R250, R203, RZ ;  /* 0x000000cbfa037227 */ /* 0x000fc800078e00ff */
[----:B------:R-:W-:Y:S01]  /*b8d0*/  IMAD R207, R206, R202, R207 ;  /* 0x000000cacecf7224 */ /* 0x000fe200078e02cf */
[----:B------:R-:W-:Y:S01]  /*b8e0*/  LOP3.LUT R202, R0, 0xfc, R205, 0xfe, !PT ;  /* 0x000000fc00ca7812 */ /* 0x000fe200078efecd */
[----:B-1----:R-:W-:Y:S02]  /*b8f0*/  IMAD R2, R126, 0x2, R2 ;  /* 0x000000027e027824 */ /* 0x002fe400078e0202 */
[----:B------:R-:W-:-:S03]  /*b900*/  IMAD.HI.U32 R252, R250, R204, RZ ;  /* 0x000000ccfafc7227 */ /* 0x000fc600078e00ff */
[----:B------:R1:W-:Y:S01]  /*b910*/  STL [R1+0x3c], R2 ;  /* 0x00003c0201007387 */ /* 0x0003e20000100800 */
[----:B------:R-:W-:Y:S02]  /*b920*/  IMAD.MOV R3, RZ, RZ, -R3 ;  /* 0x000000ffff037224 */ /* 0x000fe400078e0a03 */
[----:B------:R-:W-:Y:S01]  /*b930*/  @!P1 IMAD.IADD R201, R201, 0x1, -R206 ;  /* 0x00000001c9c99824 */ /* 0x000fe200078e0ace */
[C---:B------:R-:W-:Y:S01]  /*b940*/  ISETP.GT.U32.AND P1, PT, R206.reuse, R207, PT ;  /* 0x000000cfce00720c */ /* 0x040fe20003f24070 */
[----:B------:R-:W-:Y:S02]  /*b950*/  IMAD.MOV R252, RZ, RZ, -R252 ;  /* 0x000000fffffc7224 */ /* 0x000fe400078e0afc */
[----:B------:R-:W-:Y:S01]  /*b960*/  IMAD R203, R206, R3, R203 ;  /* 0x00000003cecb7224 */ /* 0x000fe200078e02cb */
[----:B------:R-:W-:Y:S01]  /*b970*/  LOP3.LUT R3, R0, 0xfd, R205, 0xfe, !PT ;  /* 0x000000fd00037812 */ /* 0x000fe200078efecd */
[----:B------:R-:W-:Y:S01]  /*b980*/  IMAD R204, R206, R252, R204 ;  /* 0x000000fccecc7224 */ /* 0x000fe200078e02cc */
[----:B------:R-:W-:Y:S01]  /*b990*/  IABS R252, R202 ;  /* 0x000000ca00fc7213 */ /* 0x000fe20000000000 */
[----:B-1----:R-:W-:-:S02]  /*b9a0*/  IMAD R2, R126, 0x2, R2 ;  /* 0x000000027e027824 */ /* 0x002fc400078e0202 */
[----:B------:R-:W-:Y:S01]  /*b9b0*/  @!P6 IMAD.MOV R200, RZ, RZ, -R200 ;  /* 0x000000ffffc8e224 */ /* 0x000fe200078e0ac8 */
[C---:B------:R-:W-:Y:S01]  /*b9c0*/  ISETP.GT.U32.AND P4, PT, R206.reuse, R204, PT ;  /* 0x000000ccce00720c */ /* 0x040fe20003f84070 */
[----:B------:R-:W-:Y:S01]  /*b9d0*/  @!P2 IMAD.MOV R197, RZ, RZ, -R197 ;  /* 0x000000ffffc5a224 */ /* 0x000fe200078e0ac5 */
[----:B------:R1:W-:Y:S01]  /*b9e0*/  STL [R1+0x5c], R2 ;  /* 0x00005c0201007387 */ /* 0x0003e20000100800 */
[----:B------:R-:W-:Y:S01]  /*b9f0*/  @!P1 IMAD.IADD R207, R207, 0x1, -R206 ;  /* 0x00000001cfcf9824 */ /* 0x000fe200078e0ace */
[C---:B------:R-:W-:Y:S02]  /*ba00*/  ISETP.GT.U32.AND P1, PT, R206.reuse, R201, PT ;  /* 0x000000c9ce00720c */ /* 0x040fe40003f24070 */
[C---:B------:R-:W-:Y:S02]  /*ba10*/  ISETP.GT.U32.AND P2, PT, R206.reuse, R203, PT ;  /* 0x000000cbce00720c */ /* 0x040fe40003f44070 */
[----:B------:R-:W-:Y:S01]  /*ba20*/  ISETP.GT.U32.AND P0, PT, R206, R207, PT ;  /* 0x000000cfce00720c */ /* 0x000fe20003f04070 */
[----:B-1----:R-:W-:-:S04]  /*ba30*/  IMAD R2, R126, 0x2, R2 ;  /* 0x000000027e027824 */ /* 0x002fc800078e0202 */
[--C-:B------:R-:W-:Y:S01]  /*ba40*/  @!P4 IMAD.IADD R204, R204, 0x1, -R206.reuse ;  /* 0x00000001ccccc824 */ /* 0x100fe200078e0ace */
[----:B------:R-:W-:Y:S01]  /*ba50*/  ISETP.GE.AND P4, PT, R4, RZ, PT ;  /* 0x000000ff0400720c */ /* 0x000fe20003f86270 */
[----:B------:R1:W-:Y:S02]  /*ba60*/  STL [R1+0x68], R2 ;  /* 0x0000680201007387 */ /* 0x0003e40000100800 */
[--C-:B------:R-:W-:Y:S02]  /*ba70*/  @!P1 IMAD.IADD R201, R201, 0x1, -R206.reuse ;  /* 0x00000001c9c99824 */ /* 0x100fe400078e0ace */
[--C-:B------:R-:W-:Y:S02]  /*ba80*/  @!P2 IMAD.IADD R203, R203, 0x1, -R206.reuse ;  /* 0x00000001cbcba824 */ /* 0x100fe400078e0ace */
[----:B------:R-:W-:Y:S02]  /*ba90*/  @!P0 IMAD.IADD R207, R207, 0x1, -R206 ;  /* 0x00000001cfcf8824 */ /* 0x000fe400078e0ace */
[----:B------:R-:W-:-:S02]  /*baa0*/  @!P3 IMAD.MOV R201, RZ, RZ, -R201 ;  /* 0x000000ffffc9b224 */ /* 0x000fc400078e0ac9 */
[----:B-1----:R-:W-:-:S05]  /*bab0*/  IMAD R2, R126, 0x4, R2 ;  /* 0x000000047e027824 */ /* 0x002fca00078e0202 */
[----:B------:R1:W-:Y:S02]  /*bac0*/  STL [R1+0x8c], R2 ;  /* 0x00008c0201007387 */ /* 0x0003e40000100800 */
        /* <DEDUP_REMOVED lines=22> */
[----:B-1----:R-:W-:-:S04]  /*bc30*/  IMAD R2, R126, 0x2, R2 ;  /* 0x000000027e027824 */ /* 0x002fc800078e0202 */
[C---:B------:R-:W-:Y:S01]  /*bc40*/  IMAD R238, R126.reuse, 0x2, R2 ;  /* 0x000000027eee7824 */ /* 0x040fe200078e0202 */
[----:B------:R1:W-:Y:S03]  /*bc50*/  STL [R1+0xa4], R2 ;  /* 0x0000a40201007387 */ /* 0x0003e60000100800 */
[----:B------:R-:W-:Y:S01]  /*bc60*/  IMAD R239, R126, 0x4, R238 ;  /* 0x000000047eef7824 */ /* 0x000fe200078e02ee */
[----:B------:R2:W-:Y:S04]  /*bc70*/  STL [R1+0x94], R238 ;  /* 0x000094ee01007387 */ /* 0x0005e80000100800 */
[----:B------:R3:W-:Y:S01]  /*bc80*/  STL [R1+0xcfc], R0 ;  /* 0x000cfc0001007387 */ /* 0x0007e20000100800 */
[----:B-1----:R-:W-:Y:S01]  /*bc90*/  LOP3.LUT R2, R0, 0xfe, R205, 0xfe, !PT ;  /* 0x000000fe00027812 */ /* 0x002fe200078efecd */
[----:B------:R-:W-:-:S02]  /*bca0*/  IMAD.MOV.U32 R205, RZ, RZ, R251 ;  /* 0x000000ffffcd7224 */ /* 0x000fc400078e00fb */
[----:B------:R1:W-:Y:S01]  /*bcb0*/  STL [R1+0xb4], R239 ;  /* 0x0000b4ef01007387 */ /* 0x0003e20000100800 */
[----:B------:R-:W-:Y:S01]  /*bcc0*/  IABS R251, R3 ;  /* 0x0000000300fb7213 */ /* 0x000fe20000000000 */
[----:B------:R-:W-:Y:S01]  /*bcd0*/  IMAD.HI.U32 R240, R250, R205, RZ ;  /* 0x000000cdfaf07227 */ /* 0x000fe200078e00ff */
[----:B--2---:R-:W-:-:S03]  /*bce0*/  IABS R238, R2 ;  /* 0x0000000200ee7213 */ /* 0x004fc60000000000 */
[----:B---3--:R-:W-:-:S04]  /*bcf0*/  IMAD.HI.U32 R0, R250, R252, RZ ;  /* 0x000000fcfa007227 */ /* 0x008fc800078e00ff */
[----:B------:R-:W-:Y:S02]  /*bd00*/  IMAD.MOV R241, RZ, RZ, -R240 ;  /* 0x000000fffff17224 */ /* 0x000fe400078e0af0 */
[----:B------:R-:W-:Y:S02]  /*bd10*/  IMAD.MOV R240, RZ, RZ, -R0 ;  /* 0x000000fffff07224 */ /* 0x000fe400078e0a00 */
[----:B------:R-:W-:Y:S02]  /*bd20*/  IMAD R0, R126, 0x2, R239 ;  /* 0x000000027e007824 */ /* 0x000fe400078e02ef */
[C---:B------:R-:W-:Y:S02]  /*bd30*/  IMAD R205, R206.reuse, R241, R205 ;  /* 0x000000f1cecd7224 */ /* 0x040fe400078e02cd */
[----:B------:R-:W-:Y:S01]  /*bd40*/  IMAD R252, R206, R240, R252 ;  /* 0x000000f0cefc7224 */ /* 0x000fe200078e02fc */
[----:B------:R2:W-:Y:S01]  /*bd50*/  STL [R1+0xc0], R0 ;  /* 0x0000c00001007387 */ /* 0x0005e20000100800 */
[----:B-1----:R-:W-:Y:S01]  /*bd60*/  IMAD.HI.U32 R239, R250, R251, RZ ;  /* 0x000000fbfaef7227 */ /* 0x002fe200078e00ff */
[----:B------:R-:W-:-:S02]  /*bd70*/  ISETP.GT.U32.AND P6, PT, R206, R205, PT ;  /* 0x000000cdce00720c */ /* 0x000fc40003fc4070 */
[----:B------:R-:W-:Y:S01]  /*bd80*/  ISETP.GT.U32.AND P1, PT, R206, R252, PT ;  /* 0x000000fcce00720c */ /* 0x000fe20003f24070 */
[----:B------:R-:W-:-:S04]  /*bd90*/  IMAD.HI.U32 R250, R250, R238, RZ ;  /* 0x000000eefafa7227 */ /* 0x000fc800078e00ff */
[----:B------:R-:W-:Y:S02]  /*bda0*/  IMAD.MOV R239, RZ, RZ, -R239 ;  /* 0x000000ffffef7224 */ /* 0x000fe400078e0aef */
[----:B--2---:R-:W-:Y:S02]  /*bdb0*/  IMAD R0, R126, 0x2, R0 ;  /* 0x000000027e007824 */ /* 0x004fe400078e0200 */
[----:B------:R-:W-:Y:S02]  /*bdc0*/  IMAD.MOV R250, RZ, RZ, -R250 ;  /* 0x000000fffffa7224 */ /* 0x000fe400078e0afa */
[--C-:B------:R-:W-:Y:S01]  /*bdd0*/  @!P6 IMAD.IADD R205, R205, 0x1, -R206.reuse ;  /* 0x00000001cdcde824 */ /* 0x100fe200078e0ace */
[----:B------:R1:W-:Y:S01]  /*bde0*/  STL [R1+0xb8], R0 ;  /* 0x0000b80001007387 */ /* 0x0003e20000100800 */
[----:B------:R-:W-:Y:S01]  /*bdf0*/  @!P1 IMAD.IADD R252, R252, 0x1, -R206 ;  /* 0x00000001fcfc9824 */ /* 0x000fe200078e0ace */
[C---:B------:R-:W-:Y:S01]  /*be00*/  ISETP.GT.U32.AND P6, PT, R206.reuse, R203, PT ;  /* 0x000000cbce00720c */ /* 0x040fe20003fc4070 */
[----:B------:R-:W-:-:S02]  /*be10*/  IMAD R251, R206, R239, R251 ;  /* 0x000000efcefb7224 */ /* 0x000fc400078e02fb */
[----:B------:R-:W-:Y:S02]  /*be20*/  IMAD R250, R206, R250, R238 ;  /* 0x000000facefa7224 */ /* 0x000fe400078e02ee */
[----:B-1----:R-:W-:Y:S01]  /*be30*/  IMAD R0, R126, 0x2, R0 ;  /* 0x000000027e007824 */ /* 0x002fe200078e0200 */
[C---:B------:R-:W-:Y:S02]  /*be40*/  ISETP.GT.U32.AND P1, PT, R206.reuse, R205, PT ;  /* 0x000000cdce00720c */ /* 0x040fe40003f24070 */
[C---:B------:R-:W-:Y:S02]  /*be50*/  ISETP.GT.U32.AND P0, PT, R206.reuse, R251, PT ;  /* 0x000000fbce00720c */ /* 0x040fe40003f04070 */
[----:B------:R1:W-:Y:S01]  /*be60*/  STL [R1+0xa0], R0 ;  /* 0x0000a00001007387 */ /* 0x0003e20000100800 */
[----:B------:R-:W-:Y:S01]  /*be70*/  ISETP.GT.U32.AND P2, PT, R206, R250, PT ;  /* 0x000000face00720c */ /* 0x000fe20003f44070 */
[----:B-1----:R-:W-:-:S05]  /*be80*/  IMAD R0, R126, 0x2, R0 ;  /* 0x000000027e007824 */ /* 0x002fca00078e0200 */
[----:B------:R1:W-:Y:S02]  /*be90*/  STL [R1+0xac], R0 ;  /* 0x0000ac0001007387 */ /* 0x0003e40000100800 */
[----:B-1----:R-:W-:-:S05]  /*bea0*/  IMAD R0, R126, 0x2, R0 ;  /* 0x000000027e007824 */ /* 0x002fca00078e0200 */
[----:B------:R1:W-:Y:S04]  /*beb0*/  STL [R1+0xb0], R0 ;  /* 0x0000b00001007387 */ /* 0x0003e80000100800 */
[----:B------:R-:W2:Y:S01]  /*bec0*/  LDL R4, [R1+0x858] ;  /* 0x0008580001047983 */ /* 0x000ea20000100800 */
[----:B-1----:R-:W-:-:S05]  /*bed0*/  IMAD R0, R126, 0x2, R0 ;  /* 0x000000027e007824 */ /* 0x002fca00078e0200 */
[----:B------:R1:W-:Y:S01]  /*bee0*/  STL [R1+0xbc], R0 ;  /* 0x0000bc0001007387 */ /* 0x0003e20000100800 */
[----:B------:R-:W-:Y:S01]  /*bef0*/  @!P1 IMAD.IADD R205, R205, 0x1, -R206 ;  /* 0x00000001cdcd9824 */ /* 0x000fe200078e0ace */
[----:B------:R-:W-:Y:S01]  /*bf00*/  ISETP.GE.AND P1, PT, R202, RZ, PT ;  /* 0x000000ffca00720c */ /* 0x000fe20003f26270 */
[----:B-1----:R-:W-:-:S05]  /*bf10*/  IMAD R0, R126, 0x4, R0 ;  /* 0x000000047e007824 */ /* 0x002fca00078e0200 */
[----:B------:R1:W-:Y:S04]  /*bf20*/  STL [R1+0xc4], R0 ;  /* 0x0000c40001007387 */ /* 0x0003e80000100800 */
[----:B------:R-:W3:Y:S01]  /*bf30*/  LDL R202, [R1+0xbb4] ;  /* 0x000bb40001ca7983 */ /* 0x000ee20000100800 */
[--C-:B------:R-:W-:Y:S02]  /*bf40*/  @!P0 IMAD.IADD R251, R251, 0x1, -R206.reuse ;  /* 0x00000001fbfb8824 */ /* 0x100fe400078e0ace */
[----:B------:R-:W-:Y:S01]  /*bf50*/  @!P2 IMAD.IADD R250, R250, 0x1, -R206 ;  /* 0x00000001fafaa824 */ /* 0x000fe200078e0ace */
[----:B------:R-:W-:Y:S01]  /*bf60*/  ISETP.GT.U32.AND P3, PT, R206, R204, PT ;  /* 0x000000ccce00720c */ /* 0x000fe20003f64070 */
[----:B------:R-:W-:Y:S02]  /*bf70*/  @!P5 IMAD.MOV R207, RZ, RZ, -R207 ;  /* 0x000000ffffcfd224 */ /* 0x000fe400078e0acf */
[----:B-1----:R-:W-:Y:S01]  /*bf80*/  IMAD R0, R126, 0x2, R0 ;  /* 0x000000027e007824 */ /* 0x002fe200078e0200 */
[----:B------:R-:W-:-:S02]  /*bf90*/  ISETP.GT.U32.AND P0, PT, R206, R252, PT ;  /* 0x000000fcce00720c */ /* 0x000fc40003f04070 */
[C---:B------:R-:W-:Y:S02]  /*bfa0*/  ISETP.GT.U32.AND P5, PT, R206.reuse, R251, PT ;  /* 0x000000fbce00720c */ /* 0x040fe40003fa4070 */
[----:B------:R-:W-:Y:S01]  /*bfb0*/  ISETP.GT.U32.AND P2, PT, R206, R250, PT ;  /* 0x000000face00720c */ /* 0x000fe20003f44070 */
[----:B------:R1:W-:Y:S01]  /*bfc0*/  STL [R1+0xcc], R0 ;  /* 0x0000cc0001007387 */ /* 0x0003e20000100800 */
[----:B------:R-:W-:Y:S02]  /*bfd0*/  @!P6 IMAD.IADD R203, R203, 0x1, -R206 ;  /* 0x00000001cbcbe824 */ /* 0x000fe400078e0ace */
[----:B-1----:R-:W-:-:S05]  /*bfe0*/  IMAD R0, R126, 0x2, R0 ;  /* 0x000000027e007824 */ /* 0x002fca00078e0200 */
[----:B------:R1:W-:Y:S01]  /*bff0*/  STL [R1+0xd0], R0 ;  /* 0x0000d00001007387 */ /* 0x0003e20000100800 */
[--C-:B------:R-:W-:Y:S01]  /*c000*/  @!P3 IMAD.IADD R204, R204, 0x1, -R206.reuse ;  /* 0x00000001ccccb824 */ /* 0x100fe200078e0ace */
[----:B------:R-:W-:Y:S01]  /*c010*/  ISETP.GE.AND P6, PT, R237, RZ, PT ;  /* 0x000000ffed00720c */ /* 0x000fe20003fc6270 */
[--C-:B------:R-:W-:Y:S02]  /*c020*/  @!P0 IMAD.IADD R252, R252, 0x1, -R206.reuse ;  /* 0x00000001fcfc8824 */ /* 0x100fe400078e0ace */
[--C-:B------:R-:W-:Y:S02]  /*c030*/  @!P5 IMAD.IADD R251, R251, 0x1, -R206.reuse ;  /* 0x00000001fbfbd824 */ /* 0x100fe400078e0ace */
[----:B------:R-:W-:Y:S02]  /*c040*/  @!P2 IMAD.IADD R250, R250, 0x1, -R206 ;  /* 0x00000001fafaa824 */ /* 0x000fe400078e0ace */
[----:B------:R-:W4:Y:S01]  /*c050*/  LDL R206, [R1+0x85c] ;  /* 0x00085c0001ce7983 */ /* 0x000f220000100800 */
[----:B-1----:R-:W-:-:S04]  /*c060*/  IMAD R0, R126, 0x2, R0 ;  /* 0x000000027e007824 */ /* 0x002fc800078e0200 */
[----:B------:R-:W-:Y:S01]  /*c070*/  IMAD R249, R126, 0x2, R0 ;  /* 0x000000027ef97824 */ /* 0x000fe200078e0200 */
[----:B------:R-:W-:Y:S04]  /*c080*/  STL [R1+0xc8], R0 ;  /* 0x0000c80001007387 */ /* 0x000fe80000100800 */
[----:B------:R-:W2:Y:S04]  /*c090*/  LDL.LU R243, [R1+0x2c] ;  /* 0x00002c0001f37983 */ /* 0x000ea80000300800 */
[----:B------:R-:W2:Y:S04]  /*c0a0*/  LDL.LU R242, [R1+0x28] ;  /* 0x0000280001f27983 */ /* 0x000ea80000300800 */
[----:B------:R-:W2:Y:S04]  /*c0b0*/  LDL.LU R241, [R1+0x24] ;  /* 0x0000240001f17983 */ /* 0x000ea80000300800 */
[----:B------:R1:W-:Y:S01]  /*c0c0*/  STL [R1+0xd4], R249 ;  /* 0x0000d4f901007387 */ /* 0x0003e20000100800 */
[----:B------:R-:W-:-:S03]  /*c0d0*/  ISETP.GE.AND P3, PT, R236, RZ, PT ;  /* 0x000000ffec00720c */ /* 0x000fc60003f66270 */
[----:B------:R-:W2:Y:S04]  /*c0e0*/  LDL.LU R240, [R1+0x20] ;  /* 0x0000200001f07983 */ /* 0x000ea80000300800 */
[----:B------:R-:W2:Y:S01]  /*c0f0*/  LDL.LU R239, [R1+0x1c] ;  /* 0x00001c0001ef7983 */ /* 0x000ea20000300800 */
[----:B-1----:R-:W-:-:S03]  /*c100*/  IMAD R249, R126, 0x2, R249 ;  /* 0x000000027ef97824 */ /* 0x002fc600078e02f9 */
[----:B------:R-:W2:Y:S01]  /*c110*/  LDL.LU R238, [R1+0x18] ;  /* 0x0000180001ee7983 */ /* 0x000ea20000300800 */
[----:B------:R-:W-:-:S03]  /*c120*/  ISETP.GE.AND P5, PT, R2, RZ, PT ;  /* 0x000000ff0200720c */ /* 0x000fc60003fa6270 */
[----:B------:R-:W2:Y:S01]  /*c130*/  LDL.LU R237, [R1+0x14] ;  /* 0x0000140001ed7983 */ /* 0x000ea20000300800 */
[----:B------:R-:W-:-:S03]  /*c140*/  ISETP.GE.AND P0, PT, R3, RZ, PT ;  /* 0x000000ff0300720c */ /* 0x000fc60003f06270 */
[----:B------:R-:W2:Y:S01]  /*c150*/  LDL.LU R236, [R1+0x10] ;  /* 0x0000100001ec7983 */ /* 0x000ea20000300800 */
[----:B------:R-:W-:-:S03]  /*c160*/  @!P6 IMAD.MOV R204, RZ, RZ, -R204 ;  /* 0x000000ffffcce224 */ /* 0x000fc600078e0acc */
[----:B------:R-:W2:Y:S04]  /*c170*/  LDL.LU R0, [R1+0x8] ;  /* 0x0000080001007983 */ /* 0x000ea80000300800 */
[----:B------:R-:W2:Y:S04]  /*c180*/  LDL.LU R2, [R1+0x4] ;  /* 0x0000040001027983 */ /* 0x000ea80000300800 */
[----:B------:R-:W2:Y:S04]  /*c190*/  LDL.LU R3, [R1] ;  /* 0x0000000001037983 */ /* 0x000ea80000300800 */
[----:B------:R1:W-:Y:S01]  /*c1a0*/  STL [R1+0xd8], R249 ;  /* 0x0000d8f901007387 */ /* 0x0003e20000100800 */
[----:B---3--:R-:W-:-:S03]  /*c1b0*/  ISETP.GE.AND P6, PT, R202, RZ, PT ;  /* 0x000000ffca00720c */ /* 0x008fc60003fc6270 */
[----:B------:R-:W3:Y:S01]  /*c1c0*/  LDL.LU R202, [R1+0xd40] ;  /* 0x000d400001ca7983 */ /* 0x000ee20000300800 */
[----:B-1----:R-:W-:-:S05]  /*c1d0*/  IMAD R249, R126, 0x2, R249 ;  /* 0x000000027ef97824 */ /* 0x002fca00078e02f9 */
[----:B------:R1:W-:Y:S04]  /*c1e0*/  STL [R1+0xdc], R249 ;  /* 0x0000dcf901007387 */ /* 0x0003e80000100800 */
[----:B-1----:R-:W3:Y:S01]  /*c1f0*/  LDL.LU R249, [R1+0xd3c] ;  /* 0x000d3c0001f97983 */ /* 0x002ee20000300800 */
[----:B----4-:R-:W-:Y:S02]  /*c200*/  ISETP.NE.AND P2, PT, R206, RZ, PT ;  /* 0x000000ffce00720c */ /* 0x010fe40003f45270 */
[----:B------:R-:W-:-:S04]  /*c210*/  LOP3.LUT R206, RZ, R206, RZ, 0x33, !PT ;  /* 0x000000ceffce7212 */ /* 0x000fc800078e33ff */
[C---:B--2---:R-:W-:Y:S02]  /*c220*/  SEL R243, R206.reuse, R243, !P2 ;  /* 0x000000f3cef37207 */ /* 0x044fe40005000000 */
[C---:B------:R-:W-:Y:S02]  /*c230*/  SEL R242, R206.reuse, R242, !P2 ;  /* 0x000000f2cef27207 */ /* 0x040fe40005000000 */
[C---:B------:R-:W-:Y:S02]  /*c240*/  SEL R241, R206.reuse, R241, !P2 ;  /* 0x000000f1cef17207 */ /* 0x040fe40005000000 */
[C---:B------:R-:W-:Y:S02]  /*c250*/  SEL R240, R206.reuse, R240, !P2 ;  /* 0x000000f0cef07207 */ /* 0x040fe40005000000 */
[C---:B------:R-:W-:Y:S02]  /*c260*/  SEL R239, R206.reuse, R239, !P2 ;  /* 0x000000efceef7207 */ /* 0x040fe40005000000 */
[----:B------:R-:W-:-:S02]  /*c270*/  SEL R238, R206, R238, !P2 ;  /* 0x000000eeceee7207 */ /* 0x000fc40005000000 */
[C---:B------:R-:W-:Y:S02]  /*c280*/  SEL R237, R206.reuse, R237, !P2 ;  /* 0x000000edceed7207 */ /* 0x040fe40005000000 */
[C---:B------:R-:W-:Y:S02]  /*c290*/  SEL R236, R206.reuse, R236, !P2 ;  /* 0x000000ecceec7207 */ /* 0x040fe40005000000 */
[----:B---3--:R-:W-:-:S05]  /*c2a0*/  SEL R202, R206, R202, !P2 ;  /* 0x000000caceca7207 */ /* 0x008fca0005000000 */
[----:B------:R1:W-:Y:S04]  /*c2b0*/  STL [R1+0x540], R202 ;  /* 0x000540ca01007387 */ /* 0x0003e80000100800 */
[----:B-1----:R-:W2:Y:S04]  /*c2c0*/  LDL.LU R202, [R1+0xc] ;  /* 0x00000c0001ca7983 */ /* 0x002ea80000300800 */
[----:B------:R1:W-:Y:S04]  /*c2d0*/  STL [R1+0x178], R243 ;  /* 0x000178f301007387 */ /* 0x0003e80000100800 */
[----:B-1----:R-:W3:Y:S04]  /*c2e0*/  LDL.LU R243, [R1+0xd38] ;  /* 0x000d380001f37983 */ /* 0x002ee80000300800 */
[----:B------:R1:W-:Y:S04]  /*c2f0*/  STL [R1+0x174], R242 ;  /* 0x000174f201007387 */ /* 0x0003e80000100800 */
[----:B-1----:R-:W4:Y:S04]  /*c300*/  LDL.LU R242, [R1+0xd34] ;  /* 0x000d340001f27983 */ /* 0x002f280000300800 */
        /* <DEDUP_REMOVED lines=11> */
[----:B-1----:R-:W3:Y:S01]  /*c3c0*/  LDL.LU R236, [R1+0xd1c] ;  /* 0x000d1c0001ec7983 */ /* 0x002ee20000300800 */
[----:B------:R-:W-:-:S02]  /*c3d0*/  SEL R2, R206, R2, !P2 ;  /* 0x00000002ce027207 */ /* 0x000fc40005000000 */
[----:B--2---:R-:W-:-:S05]  /*c3e0*/  SEL R202, R206, R202, !P2 ;  /* 0x000000caceca7207 */ /* 0x004fca0005000000 */
[----:B------:R1:W-:Y:S02]  /*c3f0*/  STL [R1+0x158], R202 ;  /* 0x000158ca01007387 */ /* 0x0003e40000100800 */
[C---:B-1----:R-:W-:Y:S02]  /*c400*/  SEL R202, R206.reuse, R0, !P2 ;  /* 0x00000000ceca7207 */ /* 0x042fe40005000000 */
[----:B------:R-:W-:-:S03]  /*c410*/  SEL R0, R206, R3, !P2 ;  /* 0x00000003ce007207 */ /* 0x000fc60005000000 */
[----:B------:R-:W-:Y:S04]  /*c420*/  STL [R1+0x154], R202 ;  /* 0x000154ca01007387 */ /* 0x000fe80000100800 */
[----:B------:R-:W-:Y:S04]  /*c430*/  STL [R1+0x150], R2 ;  /* 0x0001500201007387 */ /* 0x000fe80000100800 */
[----:B------:R4:W-:Y:S02]  /*c440*/  STL [R1+0x14c], R0 ;  /* 0x00014c0001007387 */ /* 0x0009e40000100800 */
[----:B----4-:R-:W-:-:S02]  /*c450*/  SEL R0, R206, R238, !P2 ;  /* 0x000000eece007207 */ /* 0x010fc40005000000 */
[C---:B---3--:R-:W-:Y:S02]  /*c460*/  SEL R2, R206.reuse, R237, !P2 ;  /* 0x000000edce027207 */ /* 0x048fe40005000000 */
[----:B------:R-:W-:-:S05]  /*c470*/  SEL R3, R206, R236, !P2 ;  /* 0x000000ecce037207 */ /* 0x000fca0005000000 */
[----:B------:R1:W-:Y:S04]  /*c480*/  STL [R1+0x148], R3 ;  /* 0x0001480301007387 */ /* 0x0003e80000100800 */
[----:B------:R2:W-:Y:S04]  /*c490*/  STL [R1+0x144], R2 ;  /* 0x0001440201007387 */ /* 0x0005e80000100800 */
[----:B------:R3:W-:Y:S01]  /*c4a0*/  STL [R1+0x140], R0 ;  /* 0x0001400001007387 */ /* 0x0007e20000100800 */
[C---:B-1----:R-:W-:Y:S02]  /*c4b0*/  SEL R3, R206.reuse, R239, !P2 ;  /* 0x000000efce037207 */ /* 0x042fe40005000000 */
[----:B--2---:R-:W-:-:S03]  /*c4c0*/  SEL R2, R206, R240, !P2 ;  /* 0x000000f0ce027207 */ /* 0x004fc60005000000 */
[----:B------:R1:W-:Y:S01]  /*c4d0*/  STL [R1+0x13c], R3 ;  /* 0x00013c0301007387 */ /* 0x0003e20000100800 */
[----:B---3--:R-:W-:-:S03]  /*c4e0*/  SEL R0, R206, R241, !P2 ;  /* 0x000000f1ce007207 */ /* 0x008fc60005000000 */
        /* <DEDUP_REMOVED lines=51> */
[C---:B--2---:R-:W-:Y:S02]  /*c820*/  SEL R2, R206.reuse, R223, !P2 ;  /* 0x000000dfce027207 */ /* 0x044fe40005000000 */
[C---:B---3--:R-:W-:Y:S01]  /*c830*/  SEL R0, R206.reuse, R224, !P2 ;  /* 0x000000e0ce007207 */ /* 0x048fe20005000000 */
[----:B------:R1:W-:Y:S01]  /*c840*/  STL [R1+0x10], R3 ;  /* 0x0000100301007387 */ /* 0x0003e20000100800 */
[----:B------:R-:W-:-:S03]  /*c850*/  SEL R248, R206, R230, !P2 ;  /* 0x000000e6cef87207 */ /* 0x000fc60005000000 */
[----:B------:R-:W-:Y:S01]  /*c860*/  STL [R1+0xd00], R0 ;  /* 0x000d000001007387 */ /* 0x000fe20000100800 */
[----:B------:R-:W-:-:S03]  /*c870*/  SEL R247, R206, R231, !P2 ;  /* 0x000000e7cef77207 */ /* 0x000fc60005000000 */
[----:B------:R2:W-:Y:S01]  /*c880*/  STL [R1+0xc], R2 ;  /* 0x00000c0201007387 */ /* 0x0005e20000100800 */
[C---:B-1----:R-:W-:Y:S02]  /*c890*/  SEL R3, R206.reuse, R218, !P2 ;  /* 0x000000dace037207 */ /* 0x042fe40005000000 */
[----:B------:R-:W-:-:S03]  /*c8a0*/  SEL R246, R206, R235, !P2 ;  /* 0x000000ebcef67207 */ /* 0x000fc60005000000 */
[----:B------:R1:W-:Y:S01]  /*c8b0*/  STL [R1+0xd04], R3 ;  /* 0x000d040301007387 */ /* 0x0003e20000100800 */
[C---:B--2---:R-:W-:Y:S02]  /*c8c0*/  SEL R2, R206.reuse, R225, !P2 ;  /* 0x000000e1ce027207 */ /* 0x044fe40005000000 */
[----:B------:R-:W-:-:S03]  /*c8d0*/  SEL R0, R206, R6, !P2 ;  /* 0x00000006ce007207 */ /* 0x000fc60005000000 */
[----:B------:R2:W-:Y:S01]  /*c8e0*/  STL [R1+0xd08], R2 ;  /* 0x000d080201007387 */ /* 0x0005e20000100800 */
[----:B-1----:R-:W-:-:S03]  /*c8f0*/  SEL R3, R206, R232, !P2 ;  /* 0x000000e8ce037207 */ /* 0x002fc60005000000 */
[----:B------:R-:W-:Y:S04]  /*c900*/  STL [R1+0xd0c], R248 ;  /* 0x000d0cf801007387 */ /* 0x000fe80000100800 */
[----:B------:R-:W-:Y:S01]  /*c910*/  STL [R1+0xd10], R247 ;  /* 0x000d10f701007387 */ /* 0x000fe20000100800 */
[----:B--2---:R-:W-:-:S03]  /*c920*/  SEL R2, R206, R5, !P2 ;  /* 0x00000005ce027207 */ /* 0x004fc60005000000 */
[----:B------:R-:W-:Y:S04]  /*c930*/  STL [R1+0xd14], R246 ;  /* 0x000d14f601007387 */ /* 0x000fe80000100800 */
[----:B------:R1:W-:Y:S04]  /*c940*/  STL [R1+0x5a0], R3 ;  /* 0x0005a00301007387 */ /* 0x0003e80000100800 */
[----:B------:R2:W-:Y:S04]  /*c950*/  STL [R1+0x2e8], R2 ;  /* 0x0002e80201007387 */ /* 0x0005e80000100800 */
[----:B------:R3:W-:Y:S01]  /*c960*/  STL [R1+0x2e4], R0 ;  /* 0x0002e40001007387 */ /* 0x0007e20000100800 */
[----:B-1----:R-:W-:-:S02]  /*c970*/  SEL R3, R206, R7, !P2 ;  /* 0x00000007ce037207 */ /* 0x002fc40005000000 */
        /* <DEDUP_REMOVED lines=302> */
[----:B---3--:R-:W-:Y:S01]  /*dc60*/  SEL R0, R206, R161, !P2 ;  /* 0x000000a1ce007207 */ /* 0x008fe20005000000 */
[----:B------:R-:W-:Y:S02]  /*dc70*/  @!P4 IMAD.MOV R203, RZ, RZ, -R203 ;  /* 0x000000ffffcbc224 */ /* 0x000fe400078e0acb */
[----:B------:R2:W-:Y:S01]  /*dc80*/  STL [R1+0x57c], R2 ;  /* 0x00057c0201007387 */ /* 0x0005e20000100800 */
[----:B------:R-:W-:Y:S02]  /*dc90*/  ISETP.NE.AND P4, PT, R4, RZ, PT ;  /* 0x000000ff0400720c */ /* 0x000fe40003f85270 */
[C---:B-1----:R-:W-:Y:S01]  /*dca0*/  SEL R3, R206.reuse, R162, !P2 ;  /* 0x000000a2ce037207 */ /* 0x042fe20005000000 */
[----:B------:R1:W-:Y:S01]  /*dcb0*/  STL [R1+0x578], R0 ;  /* 0x0005780001007387 */ /* 0x0003e20000100800 */
[----:B--2---:R-:W-:-:S03]  /*dcc0*/  SEL R2, R206, R163, !P2 ;  /* 0x000000a3ce027207 */ /* 0x004fc60005000000 */
[----:B------:R2:W-:Y:S01]  /*dcd0*/  STL [R1+0x574], R3 ;  /* 0x0005740301007387 */ /* 0x0005e20000100800 */
[----:B------:R-:W-:Y:S01]  /*dce0*/  @!P0 IMAD.MOV R251, RZ, RZ, -R251 ;  /* 0x000000fffffb8224 */ /* 0x000fe200078e0afb */
[C---:B-1----:R-:W-:Y:S01]  /*dcf0*/  SEL R0, R206.reuse, R164, !P2 ;  /* 0x000000a4ce007207 */ /* 0x042fe20005000000 */
[----:B------:R-:W-:Y:S01]  /*dd00*/  @!P5 IMAD.MOV R250, RZ, RZ, -R250 ;  /* 0x000000fffffad224 */ /* 0x000fe200078e0afa */
[----:B------:R1:W-:Y:S01]  /*dd10*/  STL [R1+0x570], R2 ;  /* 0x0005700201007387 */ /* 0x0003e20000100800 */
[----:B--2---:R-:W-:-:S03]  /*dd20*/  SEL R3, R206, R165, !P2 ;  /* 0x000000a5ce037207 */ /* 0x004fc60005000000 */
[----:B------:R2:W-:Y:S01]  /*dd30*/  STL [R1+0x56c], R0 ;  /* 0x00056c0001007387 */ /* 0x0005e20000100800 */
[C---:B------:R-:W-:Y:S02]  /*dd40*/  SEL R184, R206.reuse, R184, !P2 ;  /* 0x000000b8ceb87207 */ /* 0x040fe40005000000 */
[C---:B------:R-:W-:Y:S02]  /*dd50*/  SEL R185, R206.reuse, R185, !P2 ;  /* 0x000000b9ceb97207 */ /* 0x040fe40005000000 */
[C---:B-1----:R-:W-:Y:S01]  /*dd60*/  SEL R2, R206.reuse, R166, !P2 ;  /* 0x000000a6ce027207 */ /* 0x042fe20005000000 */
[----:B------:R1:W-:Y:S01]  /*dd70*/  STL [R1+0x568], R3 ;  /* 0x0005680301007387 */ /* 0x0003e20000100800 */
[----:B--2---:R-:W-:-:S03]  /*dd80*/  SEL R0, R206, R167, !P2 ;  /* 0x000000a7ce007207 */ /* 0x004fc60005000000 */
[----:B------:R-:W2:Y:S01]  /*dd90*/  LDL.LU R227, [R1+0xdc] ;  /* 0x0000dc0001e37983 */ /* 0x000ea20000300800 */
[C---:B------:R-:W-:Y:S02]  /*dda0*/  SEL R251, R206.reuse, R251, !P2 ;  /* 0x000000fbcefb7207 */ /* 0x040fe40005000000 */
[----:B------:R-:W-:Y:S01]  /*ddb0*/  SEL R250, R206, R250, !P2 ;  /* 0x000000facefa7207 */ /* 0x000fe20005000000 */
[----:B------:R3:W-:Y:S01]  /*ddc0*/  STL [R1+0x564], R2 ;  /* 0x0005640201007387 */ /* 0x0007e20000100800 */
[----:B------:R-:W-:Y:S01]  /*ddd0*/  @!P6 IMAD.MOV R249, RZ, RZ, -R249 ;  /* 0x000000fffff9e224 */ /* 0x000fe200078e0af9 */
[----:B------:R-:W-:Y:S02]  /*dde0*/  @!P4 LOP3.LUT R249, RZ, R4, RZ, 0x33, !PT ;  /* 0x00000004fff9c212 */ /* 0x000fe400078e33ff */
[----:B------:R4:W-:Y:S04]  /*ddf0*/  STL [R1+0x560], R0 ;  /* 0x0005600001007387 */ /* 0x0009e80000100800 */
[----:B------:R-:W-:Y:S04]  /*de00*/  STL.64 [R1+0xcd8], R184 ;  /* 0x000cd8b801007387 */ /* 0x000fe80000100a00 */
[----:B------:R-:W2:Y:S04]  /*de10*/  LDL.LU R4, [R1+0xd18] ;  /* 0x000d180001047983 */ /* 0x000ea80000300800 */
[----:B------:R-:W-:Y:S04]  /*de20*/  STL.64 [R1+0xce0], R250 ;  /* 0x000ce0fa01007387 */ /* 0x000fe80000100a00 */
[----:B------:R-:W2:Y:S04]  /*de30*/  LDL.LU R209, [R1+0xe8] ;  /* 0x0000e80001d17983 */ /* 0x000ea80000300800 */
[----:B------:R-:W2:Y:S04]  /*de40*/  LDL.LU R208, [R1+0xe4] ;  /* 0x0000e40001d07983 */ /* 0x000ea80000300800 */
[----:B------:R-:W2:Y:S04]  /*de50*/  LDL.LU R238, [R1+0xe0] ;  /* 0x0000e00001ee7983 */ /* 0x000ea80000300800 */
[----:B------:R-:W2:Y:S01]  /*de60*/  LDL.LU R217, [R1+0xec] ;  /* 0x0000ec0001d97983 */ /* 0x000ea20000300800 */
[----:B------:R-:W1:Y:S01]  /*de70*/  S2R R202, SR_TID.X ;  /* 0x0000000000ca7919 */ /* 0x000e620000002100 */
[----:B------:R-:W-:-:S02]  /*de80*/  IMAD R5, R249, UR4, RZ ;  /* 0x00000004f9057c24 */ /* 0x000fc4000f8e02ff */
[----:B------:R-:W-:Y:S01]  /*de90*/  @!P3 IMAD.MOV R205, RZ, RZ, -R205 ;  /* 0x000000ffffcdb224 */ /* 0x000fe200078e0acd */
[----:B------:R-:W2:Y:S01]  /*dea0*/  LDL.LU R237, [R1+0x34] ;  /* 0x0000340001ed7983 */ /* 0x000ea20000300800 */
[----:B------:R-:W-:Y:S01]  /*deb0*/  @!P1 IMAD.MOV R252, RZ, RZ, -R252 ;  /* 0x000000fffffc9224 */ /* 0x000fe200078e0afc */
[C---:B-1----:R-:W-:Y:S01]  /*dec0*/  LEA.HI R15, R202.reuse, 0xe, RZ, 0x1a ;  /* 0x0000000eca0f7811 */ /* 0x042fe200078fd0ff */
[----:B------:R-:W-:Y:S01]  /*ded0*/  ULDC.64 UR4, c[0x0][0x218] ;  /* 0x0000860000047ab9 */ /* 0x000fe20000000a00 */
[C---:B------:R-:W-:Y:S02]  /*dee0*/  LEA.HI R8, R202.reuse, 0x1e, RZ, 0x1a ;  /* 0x0000001eca087811 */ /* 0x040fe400078fd0ff */
[C---:B------:R-:W-:Y:S02]  /*def0*/  LEA.HI R14, R202.reuse, 0x2e, RZ, 0x1a ;  /* 0x0000002eca0e7811 */ /* 0x040fe400078fd0ff */
[C---:B------:R-:W-:Y:S02]  /*df00*/  LEA.HI R13, R202.reuse, 0x3e, RZ, 0x1a ;  /* 0x0000003eca0d7811 */ /* 0x040fe400078fd0ff */
[----:B------:R-:W-:-:S02]  /*df10*/  LEA.HI R7, R202, 0x4e, RZ, 0x1a ;  /* 0x0000004eca077811 */ /* 0x000fc400078fd0ff */
[C---:B------:R-:W-:Y:S02]  /*df20*/  LEA.HI R9, R202.reuse, 0x5e, RZ, 0x1a ;  /* 0x0000005eca097811 */ /* 0x040fe400078fd0ff */
[C---:B------:R-:W-:Y:S02]  /*df30*/  LOP3.LUT R16, R202.reuse, 0x7f, RZ, 0xc0, !PT ;  /* 0x0000007fca107812 */ /* 0x040fe400078ec0ff */
[C---:B------:R-:W-:Y:S02]  /*df40*/  LEA.HI R3, R202.reuse, 0x6e, RZ, 0x1a ;  /* 0x0000006eca037811 */ /* 0x040fe400078fd0ff */
[----:B---3--:R-:W-:Y:S02]  /*df50*/  LEA.HI R2, R202, 0x7e, RZ, 0x1a ;  /* 0x0000007eca027811 */ /* 0x008fe400078fd0ff */
[----:B------:R-:W4:Y:S01]  /*df60*/  LDC R202, c[0x0][0x230] ;  /* 0x00008c00ffca7b82 */ /* 0x000f220000000800 */
[----:B------:R-:W-:Y:S01]  /*df70*/  LEA R146, P0, R5, UR6, 0x2 ;  /* 0x0000000605927c11 */ /* 0x000fe2000f8010ff */
[----:B------:R-:W-:-:S02]  /*df80*/  IMAD R17, R14, R126, RZ ;  /* 0x0000007e0e117224 */ /* 0x000fc400078e02ff */
[-C--:B------:R-:W-:Y:S01]  /*df90*/  IMAD R14, R9, R126.reuse, RZ ;  /* 0x0000007e090e7224 */ /* 0x080fe200078e02ff */
[----:B------:R-:W-:Y:S01]  /*dfa0*/  LEA.HI.X.SX32 R5, R5, UR7, 0x2, P0 ;  /* 0x0000000705057c11 */ /* 0x000fe200080f16ff */
[----:B------:R-:W-:Y:S01]  /*dfb0*/  IMAD R9, R2, R126, RZ ;  /* 0x0000007e02097224 */ /* 0x000fe200078e02ff */
[----:B------:R-:W-:Y:S01]  /*dfc0*/  SEL R245, R206, R234, !P2 ;  /* 0x000000eacef57207 */ /* 0x000fe20005000000 */
[----:B------:R-:W-:Y:S01]  /*dfd0*/  IMAD R127, R16, R127, RZ ;  /* 0x0000007f107f7224 */ /* 0x000fe200078e02ff */
[C---:B------:R-:W-:Y:S01]  /*dfe0*/  SEL R244, R206.reuse, R233, !P2 ;  /* 0x000000e9cef47207 */ /* 0x040fe20005000000 */
[----:B------:R-:W-:Y:S01]  /*dff0*/  IMAD R16, R13, R126, RZ ;  /* 0x0000007e0d107224 */ /* 0x000fe200078e02ff */
[C---:B------:R-:W-:Y:S02]  /*e000*/  SEL R137, R206.reuse, R168, !P2 ;  /* 0x000000a8ce897207 */ /* 0x040fe40005000000 */
[C---:B------:R-:W-:Y:S02]  /*e010*/  SEL R135, R206.reuse, R169, !P2 ;  /* 0x000000a9ce877207 */ /* 0x040fe40005000000 */
[----:B------:R-:W-:Y:S01]  /*e020*/  SEL R134, R206, R170, !P2 ;  /* 0x000000aace867207 */ /* 0x000fe20005000000 */
[----:B----4-:R-:W-:-:S02]  /*e030*/  VIADD R0, R202, 0x7f ;  /* 0x0000007fca007836 */ /* 0x010fc40000000000 */
[----:B------:R-:W3:Y:S04]  /*e040*/  LDL.LU R202, [R1+0x30] ;  /* 0x0000300001ca7983 */ /* 0x000ee80000300800 */
[----:B------:R-:W4:Y:S01]  /*e050*/  LDL.LU R236, [R1+0x38] ;  /* 0x0000380001ec7983 */ /* 0x000f220000300800 */
[C---:B------:R-:W-:Y:S02]  /*e060*/  SEL R133, R206.reuse, R171, !P2 ;  /* 0x000000abce857207 */ /* 0x040fe40005000000 */
[C---:B------:R-:W-:Y:S01]  /*e070*/  SEL R132, R206.reuse, R172, !P2 ;  /* 0x000000acce847207 */ /* 0x040fe20005000000 */
[----:B------:R-:W4:Y:S01]  /*e080*/  LDL.LU R243, [R1+0x48] ;  /* 0x0000480001f37983 */ /* 0x000f220000300800 */
[C---:B------:R-:W-:Y:S02]  /*e090*/  SEL R131, R206.reuse, R173, !P2 ;  /* 0x000000adce837207 */ /* 0x040fe40005000000 */
[C---:B------:R-:W-:Y:S01]  /*e0a0*/  SEL R130, R206.reuse, R174, !P2 ;  /* 0x000000aece827207 */ /* 0x040fe20005000000 */
[----:B------:R-:W4:Y:S01]  /*e0b0*/  LDL.LU R242, [R1+0x64] ;  /* 0x0000640001f27983 */ /* 0x000f220000300800 */
[----:B------:R-:W-:-:S02]  /*e0c0*/  SEL R129, R206, R175, !P2 ;  /* 0x000000afce817207 */ /* 0x000fc40005000000 */
[C---:B------:R-:W-:Y:S02]  /*e0d0*/  SEL R128, R206.reuse, R176, !P2 ;  /* 0x000000b0ce807207 */ /* 0x040fe40005000000 */
[C---:B------:R-:W-:Y:S02]  /*e0e0*/  SEL R125, R206.reuse, R177, !P2 ;  /* 0x000000b1ce7d7207 */ /* 0x040fe40005000000 */
[C---:B------:R-:W-:Y:S02]  /*e0f0*/  SEL R119, R206.reuse, R178, !P2 ;  /* 0x000000b2ce777207 */ /* 0x040fe40005000000 */
[C---:B------:R-:W-:Y:S02]  /*e100*/  SEL R118, R206.reuse, R179, !P2 ;  /* 0x000000b3ce767207 */ /* 0x040fe40005000000 */
[C---:B------:R-:W-:Y:S02]  /*e110*/  SEL R116, R206.reuse, R180, !P2 ;  /* 0x000000b4ce747207 */ /* 0x040fe40005000000 */
        /* <DEDUP_REMOVED lines=23> */
[----:B------:R-:W-:Y:S01]  /*e290*/  SEL R252, R206, R252, !P2 ;  /* 0x000000fccefc7207 */ /* 0x000fe20005000000 */
[----:B------:R-:W-:Y:S01]  /*e2a0*/  IMAD R13, R3, R126, RZ ;  /* 0x0000007e030d7224 */ /* 0x000fe200078e02ff */
[----:B------:R-:W4:Y:S04]  /*e2b0*/  LDL.LU R241, [R1+0x6c] ;  /* 0x00006c0001f17983 */ /* 0x000f280000300800 */
[----:B------:R-:W4:Y:S04]  /*e2c0*/  LDL.LU R240, [R1+0x58] ;  /* 0x0000580001f07983 */ /* 0x000f280000300800 */
[----:B------:R-:W4:Y:S04]  /*e2d0*/  LDL.LU R239, [R1+0x60] ;  /* 0x0000600001ef7983 */ /* 0x000f280000300800 */
[----:B------:R-:W4:Y:S01]  /*e2e0*/  LDL.LU R216, [R1+0x54] ;  /* 0x0000540001d87983 */ /* 0x000f220000300800 */
[----:B--2---:R-:W-:-:S04]  /*e2f0*/  LEA R2, P5, R4, R146, 0x2 ;  /* 0x0000009204027211 */ /* 0x004fc800078a10ff */
[-C--:B------:R-:W-:Y:S02]  /*e300*/  LEA.HI.X.SX32 R3, R4, R5.reuse, 0x2, P5 ;  /* 0x0000000504037211 */ /* 0x080fe400028f16ff */
[CC--:B------:R-:W-:Y:S02]  /*e310*/  LEA R156, P2, R209.reuse, R146.reuse, 0x2 ;  /* 0x00000092d19c7211 */ /* 0x0c0fe400078410ff */
[-C--:B------:R-:W-:Y:S02]  /*e320*/  LEA R154, P4, R208, R146.reuse, 0x2 ;  /* 0x00000092d09a7211 */ /* 0x080fe400078810ff */
[-C--:B------:R-:W-:Y:S02]  /*e330*/  LEA.HI.X.SX32 R157, R209, R5.reuse, 0x2, P2 ;  /* 0x00000005d19d7211 */ /* 0x080fe400010f16ff */
[----:B------:R-:W-:Y:S02]  /*e340*/  LEA R152, P3, R238, R146, 0x2 ;  /* 0x00000092ee987211 */ /* 0x000fe400078610ff */
[----:B------:R-:W-:-:S02]  /*e350*/  LEA.HI.X.SX32 R155, R208, R5, 0x2, P4 ;  /* 0x00000005d09b7211 */ /* 0x000fc400020f16ff */
[C---:B------:R-:W-:Y:S01]  /*e360*/  LEA R20, P6, R217.reuse, R146, 0x2 ;  /* 0x00000092d9147211 */ /* 0x040fe200078c10ff */
[----:B------:R1:W-:Y:S01]  /*e370*/  STL.64 [R1+0x658], R2 ;  /* 0x0006580201007387 */ /* 0x0003e20000100a00 */
[-C--:B------:R-:W-:Y:S02]  /*e380*/  LEA.HI.X.SX32 R153, R238, R5.reuse, 0x2, P3 ;  /* 0x00000005ee997211 */ /* 0x080fe400018f16ff */
[----:B------:R-:W-:Y:S01]  /*e390*/  LEA.HI.X.SX32 R21, R217, R5, 0x2, P6 ;  /* 0x00000005d9157211 */ /* 0x000fe200030f16ff */
[----:B------:R-:W2:Y:S04]  /*e3a0*/  LDL.LU R213, [R1+0x44] ;  /* 0x0000440001d57983 */ /* 0x000ea80000300800 */
[----:B------:R-:W-:Y:S04]  /*e3b0*/  STL.64 [R1+0x650], R156 ;  /* 0x0006509c01007387 */ /* 0x000fe80000100a00 */
[----:B------:R1:W-:Y:S04]  /*e3c0*/  STL.64 [R1+0x648], R154 ;  /* 0x0006489a01007387 */ /* 0x0003e80000100a00 */
[----:B------:R-:W2:Y:S04]  /*e3d0*/  LDL.LU R238, [R1+0x40] ;  /* 0x0000400001ee7983 */ /* 0x000ea80000300800 */
[----:B------:R4:W-:Y:S04]  /*e3e0*/  STL.64 [R1+0x640], R152 ;  /* 0x0006409801007387 */ /* 0x0009e80000100a00 */
[----:B------:R4:W-:Y:S04]  /*e3f0*/  STL.64 [R1+0x638], R20 ;  /* 0x0006381401007387 */ /* 0x0009e80000100a00 */
[----:B------:R-:W2:Y:S01]  /*e400*/  LDL.LU R210, [R1+0x50] ;  /* 0x0000500001d27983 */ /* 0x000ea20000300800 */
[----:B------:R-:W-:Y:S01]  /*e410*/  IMAD R19, R15, R126, RZ ;  /* 0x0000007e0f137224 */ /* 0x000fe200078e02ff */
[----:B-1----:R-:W-:-:S02]  /*e420*/  LEA R2, P5, R237, R146, 0x2 ;  /* 0x00000092ed027211 */ /* 0x002fc400078a10ff */
[----:B------:R-:W2:Y:S02]  /*e430*/  LDL.LU R212, [R1+0x4c] ;  /* 0x00004c0001d47983 */ /* 0x000ea40000300800 */
[----:B------:R-:W-:Y:S02]  /*e440*/  LEA.HI.X.SX32 R3, R237, R5, 0x2, P5 ;  /* 0x00000005ed037211 */ /* 0x000fe400028f16ff */
[----:B------:R-:W-:-:S03]  /*e450*/  LEA R154, P4, R19, R146, 0x2 ;  /* 0x00000092139a7211 */ /* 0x000fc600078810ff */
[----:B------:R1:W-:Y:S01]  /*e460*/  STL.64 [R1+0x630], R2 ;  /* 0x0006300201007387 */ /* 0x0003e20000100a00 */
[----:B------:R-:W-:-:S03]  /*e470*/  LEA.HI.X.SX32 R155, R19, R5, 0x2, P4 ;  /* 0x00000005139b7211 */ /* 0x000fc600020f16ff */
[----:B------:R-:W2:Y:S01]  /*e480*/  LDL.LU R209, [R1+0x3c] ;  /* 0x00003c0001d17983 */ /* 0x000ea20000300800 */
[-C--:B---3--:R-:W-:Y:S02]  /*e490*/  LEA R156, P2, R202, R146.reuse, 0x2 ;  /* 0x00000092ca9c7211 */ /* 0x088fe400078410ff */
[-C--:B----4-:R-:W-:Y:S02]  /*e4a0*/  LEA R152, P3, R236, R146.reuse, 0x2 ;  /* 0x00000092ec987211 */ /* 0x090fe400078610ff */
[-C--:B------:R-:W-:Y:S02]  /*e4b0*/  LEA.HI.X.SX32 R157, R202, R5.reuse, 0x2, P2 ;  /* 0x00000005ca9d7211 */ /* 0x080fe400010f16ff */
[CC--:B------:R-:W-:Y:S01]  /*e4c0*/  LEA R20, P6, R243.reuse, R146.reuse, 0x2 ;  /* 0x00000092f3147211 */ /* 0x0c0fe200078c10ff */
[----:B------:R-:W3:Y:S01]  /*e4d0*/  LDL.LU R202, [R1+0x5c] ;  /* 0x00005c0001ca7983 */ /* 0x000ee20000300800 */
[-C--:B------:R-:W-:Y:S02]  /*e4e0*/  LEA.HI.X.SX32 R153, R236, R5.reuse, 0x2, P3 ;  /* 0x00000005ec997211 */ /* 0x080fe400018f16ff */
[----:B-1----:R-:W-:Y:S01]  /*e4f0*/  LEA R2, P5, R242, R146, 0x2 ;  /* 0x00000092f2027211 */ /* 0x002fe200078a10ff */
[----:B------:R-:W-:Y:S01]  /*e500*/  STL.64 [R1+0x628], R156 ;  /* 0x0006289c01007387 */ /* 0x000fe20000100a00 */
[----:B------:R-:W-:-:S03]  /*e510*/  LEA.HI.X.SX32 R21, R243, R5, 0x2, P6 ;  /* 0x00000005f3157211 */ /* 0x000fc600030f16ff */
[----:B------:R-:W4:Y:S01]  /*e520*/  LDL.LU R217, [R1+0x68] ;  /* 0x0000680001d97983 */ /* 0x000f220000300800 */
[----:B------:R-:W-:-:S03]  /*e530*/  LEA.HI.X.SX32 R3, R242, R5, 0x2, P5 ;  /* 0x00000005f2037211 */ /* 0x000fc600028f16ff */
[----:B------:R-:W-:Y:S04]  /*e540*/  STL.64 [R1+0x620], R154 ;  /* 0x0006209a01007387 */ /* 0x000fe80000100a00 */
[----:B------:R1:W-:Y:S04]  /*e550*/  STL.64 [R1+0x618], R152 ;  /* 0x0006189801007387 */ /* 0x0003e80000100a00 */
[----:B------:R-:W4:Y:S04]  /*e560*/  LDL.LU R208, [R1+0x8c] ;  /* 0x00008c0001d07983 */ /* 0x000f280000300800 */
[----:B------:R1:W-:Y:S04]  /*e570*/  STL.64 [R1+0x610], R20 ;  /* 0x0006101401007387 */ /* 0x0003e80000100a00 */
[----:B------:R-:W4:Y:S04]  /*e580*/  LDL.LU R211, [R1+0x88] ;  /* 0x0000880001d37983 */ /* 0x000f280000300800 */
[----:B------:R1:W-:Y:S04]  /*e590*/  STL.64 [R1+0x510], R2 ;  /* 0x0005100201007387 */ /* 0x0003e80000100a00 */
[----:B------:R-:W4:Y:S01]  /*e5a0*/  LDL.LU R243, [R1+0x84] ;  /* 0x0000840001f37983 */ /* 0x000f220000300800 */
[----:B------:R-:W-:-:S02]  /*e5b0*/  LEA R200, P2, R241, R146, 0x2 ;  /* 0x00000092f1c87211 */ /* 0x000fc400078410ff */
[CC--:B------:R-:W-:Y:S02]  /*e5c0*/  LEA R214, P4, R240.reuse, R146.reuse, 0x2 ;  /* 0x00000092f0d67211 */ /* 0x0c0fe400078810ff */
[-C--:B------:R-:W-:Y:S02]  /*e5d0*/  LEA.HI.X.SX32 R201, R241, R5.reuse, 0x2, P2 ;  /* 0x00000005f1c97211 */ /* 0x080fe400010f16ff */
[C---:B------:R-:W-:Y:S02]  /*e5e0*/  LEA R236, P3, R239.reuse, R146, 0x2 ;  /* 0x00000092efec7211 */ /* 0x040fe400078610ff */
[-C--:B------:R-:W-:Y:S01]  /*e5f0*/  LEA.HI.X.SX32 R215, R240, R5.reuse, 0x2, P4 ;  /* 0x00000005f0d77211 */ /* 0x080fe200020f16ff */
[----:B------:R-:W-:Y:S01]  /*e600*/  STL.64 [R1+0xce8], R200 ;  /* 0x000ce8c801007387 */ /* 0x000fe20000100a00 */
[----:B------:R-:W-:-:S03]  /*e610*/  LEA.HI.X.SX32 R237, R239, R5, 0x2, P3 ;  /* 0x00000005efed7211 */ /* 0x000fc600018f16ff */
[----:B------:R-:W-:Y:S04]  /*e620*/  STL [R1+0xcf8], R201 ;  /* 0x000cf8c901007387 */ /* 0x000fe80000100800 */
[----:B------:R-:W4:Y:S04]  /*e630*/  LDL.LU R242, [R1+0x90] ;  /* 0x0000900001f27983 */ /* 0x000f280000300800 */
[----:B------:R-:W4:Y:S04]  /*e640*/  LDL.LU R241, [R1+0x80] ;  /* 0x0000800001f17983 */ /* 0x000f280000300800 */
[----:B------:R1:W-:Y:S04]  /*e650*/  STL.64 [R1+0xcf0], R214 ;  /* 0x000cf0d601007387 */ /* 0x0003e80000100a00 */
[----:B------:R-:W4:Y:S04]  /*e660*/  LDL.LU R240, [R1+0x7c] ;  /* 0x00007c0001f07983 */ /* 0x000f280000300800 */
[----:B------:R-:W4:Y:S01]  /*e670*/  LDL.LU R239, [R1+0x78] ;  /* 0x0000780001ef7983 */ /* 0x000f220000300800 */
[----:B--2---:R-:W-:-:S04]  /*e680*/  LEA R150, P4, R238, R146, 0x2 ;  /* 0x00000092ee967211 */ /* 0x004fc800078810ff */
[----:B------:R-:W-:Y:S02]  /*e690*/  LEA.HI.X.SX32 R151, R238, R5, 0x2, P4 ;  /* 0x00000005ee977211 */ /* 0x000fe400020f16ff */
[----:B------:R-:W1:Y:S01]  /*e6a0*/  LDL.LU R238, [R1+0x9c] ;  /* 0x00009c0001ee7983 */ /* 0x000e620000300800 */
[----:B------:R-:W-:-:S04]  /*e6b0*/  LEA R158, P3, R210, R146, 0x2 ;  /* 0x00000092d29e7211 */ /* 0x000fc800078610ff */
[-C--:B------:R-:W-:Y:S02]  /*e6c0*/  LEA.HI.X.SX32 R159, R210, R5.reuse, 0x2, P3 ;  /* 0x00000005d29f7211 */ /* 0x080fe400018f16ff */
[----:B------:R-:W2:Y:S01]  /*e6d0*/  LDL.LU R210, [R1+0xa8] ;  /* 0x0000a80001d27983 */ /* 0x000ea20000300800 */
[----:B------:R-:W-:Y:S01]  /*e6e0*/  IMAD R18, R8, R126, RZ ;  /* 0x0000007e08127224 */ /* 0x000fe200078e02ff */
[-C--:B------:R-:W-:Y:S02]  /*e6f0*/  LEA R230, P6, R216, R146.reuse, 0x2 ;  /* 0x00000092d8e67211 */ /* 0x080fe400078c10ff */
[-C--:B------:R-:W-:Y:S01]  /*e700*/  LEA R148, P2, R213, R146.reuse, 0x2 ;  /* 0x00000092d5947211 */ /* 0x080fe200078410ff */
[----:B------:R-:W2:Y:S01]  /*e710*/  LDL.LU R223, [R1+0x74] ;  /* 0x0000740001df7983 */ /* 0x000ea20000300800 */
[-C--:B------:R-:W-:Y:S02]  /*e720*/  LEA R228, P5, R18, R146.reuse, 0x2 ;  /* 0x0000009212e47211 */ /* 0x080fe400078a10ff */
[----:B------:R-:W-:Y:S01]  /*e730*/  LEA.HI.X.SX32 R231, R216, R5, 0x2, P6 ;  /* 0x00000005d8e77211 */ /* 0x000fe200030f16ff */
[----:B------:R-:W2:Y:S01]  /*e740*/  LDL.LU R219, [R1+0x70] ;  /* 0x0000700001db7983 */ /* 0x000ea20000300800 */
[----:B------:R-:W-:-:S02]  /*e750*/  LEA R160, P6, R212, R146, 0x2 ;  /* 0x00000092d4a07211 */ /* 0x000fc400078c10ff */
[-C--:B------:R-:W-:Y:S01]  /*e760*/  LEA.HI.X.SX32 R229, R18, R5.reuse, 0x2, P5 ;  /* 0x0000000512e57211 */ /* 0x080fe200028f16ff */
[----:B------:R-:W2:Y:S01]  /*e770*/  LDL.LU R221, [R1+0x98] ;  /* 0x0000980001dd7983 */ /* 0x000ea20000300800 */
[-C--:B------:R-:W-:Y:S02]  /*e780*/  LEA R168, P5, R209, R146.reuse, 0x2 ;  /* 0x00000092d1a87211 */ /* 0x080fe400078a10ff */
[-C--:B------:R-:W-:Y:S02]  /*e790*/  LEA.HI.X.SX32 R161, R212, R5.reuse, 0x2, P6 ;  /* 0x00000005d4a17211 */ /* 0x080fe400030f16ff */
[-C--:B------:R-:W-:Y:S02]  /*e7a0*/  LEA.HI.X.SX32 R149, R213, R5.reuse, 0x2, P2 ;  /* 0x00000005d5957211 */ /* 0x080fe400010f16ff */
[----:B------:R-:W-:Y:S02]  /*e7b0*/  LEA.HI.X.SX32 R169, R209, R5, 0x2, P5 ;  /* 0x00000005d1a97211 */ /* 0x000fe400028f16ff */
[----:B------:R-:W2:Y:S01]  /*e7c0*/  LDL.LU R209, [R1+0xa4] ;  /* 0x0000a40001d17983 */ /* 0x000ea20000300800 */
[----:B------:R-:W-:-:S04]  /*e7d0*/  LEA R180, P3, R17, R146, 0x2 ;  /* 0x0000009211b47211 */ /* 0x000fc800078610ff */
[----:B------:R-:W-:Y:S02]  /*e7e0*/  LEA.HI.X.SX32 R181, R17, R5, 0x2, P3 ;  /* 0x0000000511b57211 */ /* 0x000fe400018f16ff */
[----:B---3--:R-:W-:-:S04]  /*e7f0*/  LEA R170, P2, R202, R146, 0x2 ;  /* 0x00000092caaa7211 */ /* 0x008fc800078410ff */
[----:B------:R-:W-:Y:S02]  /*e800*/  LEA.HI.X.SX32 R171, R202, R5, 0x2, P2 ;  /* 0x00000005caab7211 */ /* 0x000fe400010f16ff */
[----:B----4-:R-:W-:-:S04]  /*e810*/  LEA R178, P4, R217, R146, 0x2 ;  /* 0x00000092d9b27211 */ /* 0x010fc800078810ff */
[----:B------:R-:W-:Y:S02]  /*e820*/  LEA.HI.X.SX32 R179, R217, R5, 0x2, P4 ;  /* 0x00000005d9b37211 */ /* 0x000fe400020f16ff */
[----:B------:R-:W-:-:S04]  /*e830*/  LEA R190, P6, R208, R146, 0x2 ;  /* 0x00000092d0be7211 */ /* 0x000fc800078c10ff */
[----:B------:R-:W-:Y:S02]  /*e840*/  LEA.HI.X.SX32 R191, R208, R5, 0x2, P6 ;  /* 0x00000005d0bf7211 */ /* 0x000fe400030f16ff */
[----:B------:R-:W3:Y:S01]  /*e850*/  LDL.LU R208, [R1+0x94] ;  /* 0x0000940001d07983 */ /* 0x000ee20000300800 */
[----:B------:R-:W-:-:S03]  /*e860*/  LEA R192, P5, R211, R146, 0x2 ;  /* 0x00000092d3c07211 */ /* 0x000fc600078a10ff */
[----:B------:R-:W4:Y:S04]  /*e870*/  LDL.LU R220, [R1+0xb4] ;  /* 0x0000b40001dc7983 */ /* 0x000f280000300800 */
[----:B------:R-:W4:Y:S01]  /*e880*/  LDL.LU R222, [R1+0xc0] ;  /* 0x0000c00001de7983 */ /* 0x000f220000300800 */
[----:B------:R-:W-:-:S03]  /*e890*/  LEA R202, P2, R243, R146, 0x2 ;  /* 0x00000092f3ca7211 */ /* 0x000fc600078410ff */
[----:B------:R-:W4:Y:S01]  /*e8a0*/  LDL.LU R226, [R1+0xb8] ;  /* 0x0000b80001e27983 */ /* 0x000f220000300800 */
[----:B------:R-:W-:-:S03]  /*e8b0*/  LEA.HI.X.SX32 R193, R211, R5, 0x2, P5 ;  /* 0x00000005d3c17211 */ /* 0x000fc600028f16ff */
[----:B------:R-:W4:Y:S01]  /*e8c0*/  LDL.LU R213, [R1+0xa0] ;  /* 0x0000a00001d57983 */ /* 0x000f220000300800 */
[----:B------:R-:W-:-:S03]  /*e8d0*/  LEA.HI.X.SX32 R203, R243, R5, 0x2, P2 ;  /* 0x00000005f3cb7211 */ /* 0x000fc600010f16ff */
[----:B------:R-:W4:Y:S04]  /*e8e0*/  LDL.LU R212, [R1+0xac] ;  /* 0x0000ac0001d47983 */ /* 0x000f280000300800 */
[----:B------:R-:W4:Y:S04]  /*e8f0*/  LDL.LU R211, [R1+0xb0] ;  /* 0x0000b00001d37983 */ /* 0x000f280000300800 */
[----:B------:R-:W4:Y:S01]  /*e900*/  LDL.LU R243, [R1+0xbc] ;  /* 0x0000bc0001f37983 */ /* 0x000f220000300800 */
[-C--:B------:R-:W-:Y:S02]  /*e910*/  LEA R204, P4, R242, R146.reuse, 0x2 ;  /* 0x00000092f2cc7211 */ /* 0x080fe400078810ff */
[----:B------:R-:W-:-:S02]  /*e920*/  LEA R216, P3, R241, R146, 0x2 ;  /* 0x00000092f1d87211 */ /* 0x000fc400078610ff */
[-C--:B------:R-:W-:Y:S02]  /*e930*/  LEA.HI.X.SX32 R205, R242, R5.reuse, 0x2, P4 ;  /* 0x00000005f2cd7211 */ /* 0x080fe400020f16ff */
[----:B------:R-:W-:Y:S01]  /*e940*/  LEA.HI.X.SX32 R217, R241, R5, 0x2, P3 ;  /* 0x00000005f1d97211 */ /* 0x000fe200018f16ff */
[----:B------:R-:W4:Y:S01]  /*e950*/  LDL.LU R242, [R1+0xc4] ;  /* 0x0000c40001f27983 */ /* 0x000f220000300800 */
[----:B------:R-:W-:-:S03]  /*e960*/  LEA R224, P6, R240, R146, 0x2 ;  /* 0x00000092f0e07211 */ /* 0x000fc600078c10ff */
[----:B------:R-:W4:Y:S01]  /*e970*/  LDL.LU R241, [R1+0xcc] ;  /* 0x0000cc0001f17983 */ /* 0x000f220000300800 */
[C---:B------:R-:W-:Y:S02]  /*e980*/  LEA R142, P5, R239.reuse, R146, 0x2 ;  /* 0x00000092ef8e7211 */ /* 0x040fe400078a10ff */
[-C--:B------:R-:W-:Y:S02]  /*e990*/  LEA.HI.X.SX32 R225, R240, R5.reuse, 0x2, P6 ;  /* 0x00000005f0e17211 */ /* 0x080fe400030f16ff */
[----:B------:R-:W-:Y:S01]  /*e9a0*/  LEA.HI.X.SX32 R143, R239, R5, 0x2, P5 ;  /* 0x00000005ef8f7211 */ /* 0x000fe200028f16ff */
[----:B------:R-:W4:Y:S04]  /*e9b0*/  LDL.LU R240, [R1+0xd0] ;  /* 0x0000d00001f07983 */ /* 0x000f280000300800 */
[----:B------:R-:W4:Y:S01]  /*e9c0*/  LDL.LU R239, [R1+0xc8] ;  /* 0x0000c80001ef7983 */ /* 0x000f220000300800 */
[----:B------:R-:W-:-:S02]  /*e9d0*/  ISETP.GT.AND P0, PT, R0, 0x7f, PT ;  /* 0x0000007f0000780c */ /* 0x000fc40003f04270 */
[----:B-1----:R-:W-:-:S04]  /*e9e0*/  LEA R152, P4, R238, R146, 0x2 ;  /* 0x00000092ee987211 */ /* 0x002fc800078810ff */
[----:B------:R-:W-:Y:S02]  /*e9f0*/  LEA.HI.X.SX32 R153, R238, R5, 0x2, P4 ;  /* 0x00000005ee997211 */ /* 0x000fe400020f16ff */
[----:B------:R-:W4:Y:S01]  /*ea00*/  LDL.LU R238, [R1+0xd4] ;  /* 0x0000d40001ee7983 */ /* 0x000f220000300800 */
[----:B--2---:R-:W-:-:S04]  /*ea10*/  LEA R156, P3, R210, R146, 0x2 ;  /* 0x00000092d29c7211 */ /* 0x004fc800078610ff */
[-C--:B------:R-:W-:Y:S02]  /*ea20*/  LEA.HI.X.SX32 R157, R210, R5.reuse, 0x2, P3 ;  /* 0x00000005d29d7211 */ /* 0x080fe400018f16ff */
[----:B------:R-:W2:Y:S04]  /*ea30*/  LDL.LU R210, [R1+0xd8] ;  /* 0x0000d80001d27983 */ /* 0x000ea80000300800 */
        /* <DEDUP_REMOVED lines=12> */
[----:B------:R-:W2:Y:S01]  /*eb00*/  LDL.LU R0, [R1+0x148] ;  /* 0x0001480001007983 */ /* 0x000ea20000300800 */
[-C--:B------:R-:W-:Y:S01]  /*eb10*/  LEA R140, P2, R16, R146.reuse, 0x2 ;  /* 0x00000092108c7211 */ /* 0x080fe200078410ff */
[----:B------:R-:W-:Y:S01]  /*eb20*/  IMAD R12, R126, 0x4, R227 ;  /* 0x000000047e0c7824 */ /* 0x000fe200078e02e3 */
[----:B------:R-:W-:Y:S01]  /*eb30*/  LEA R162, P6, R223, R146, 0x2 ;  /* 0x00000092dfa27211 */ /* 0x000fe200078c10ff */
[----:B------:R-:W-:Y:S01]  /*eb40*/  IMAD R15, R7, R126, RZ ;  /* 0x0000007e070f7224 */ /* 0x000fe200078e02ff */
[----:B------:R-:W-:Y:S01]  /*eb50*/  LEA.HI.X.SX32 R141, R16, R5, 0x2, P2 ;  /* 0x00000005108d7211 */ /* 0x000fe200010f16ff */
[----:B------:R-:W-:Y:S01]  /*eb60*/  IMAD R11, R126, 0x2, R12 ;  /* 0x000000027e0b7824 */ /* 0x000fe200078e020c */
[----:B------:R-:W-:-:S02]  /*eb70*/  LEA R166, P5, R219, R146, 0x2 ;  /* 0x00000092dba67211 */ /* 0x000fc400078a10ff */
[-C--:B------:R-:W-:Y:S02]  /*eb80*/  LEA R172, P2, R221, R146.reuse, 0x2 ;  /* 0x00000092ddac7211 */ /* 0x080fe400078410ff */
[----:B------:R-:W-:Y:S01]  /*eb90*/  LEA R176, P4, R209, R146, 0x2 ;  /* 0x00000092d1b07211 */ /* 0x000fe200078810ff */
[----:B------:R-:W-:Y:S01]  /*eba0*/  IMAD R10, R126, 0x2, R11 ;  /* 0x000000027e0a7824 */ /* 0x000fe200078e020b */
[-C--:B------:R-:W-:Y:S02]  /*ebb0*/  LEA.HI.X.SX32 R163, R223, R5.reuse, 0x2, P6 ;  /* 0x00000005dfa37211 */ /* 0x080fe400030f16ff */
[-C--:B------:R-:W-:Y:S02]  /*ebc0*/  LEA.HI.X.SX32 R167, R219, R5.reuse, 0x2, P5 ;  /* 0x00000005dba77211 */ /* 0x080fe400028f16ff */
[-C--:B------:R-:W-:Y:S02]  /*ebd0*/  LEA.HI.X.SX32 R173, R221, R5.reuse, 0x2, P2 ;  /* 0x00000005ddad7211 */ /* 0x080fe400010f16ff */
[----:B------:R-:W-:-:S02]  /*ebe0*/  LEA.HI.X.SX32 R177, R209, R5, 0x2, P4 ;  /* 0x00000005d1b17211 */ /* 0x000fc400020f16ff */
[-C--:B---3--:R-:W-:Y:S02]  /*ebf0*/  LEA R182, P3, R208, R146.reuse, 0x2 ;  /* 0x00000092d0b67211 */ /* 0x088fe400078610ff */
[-C--:B------:R-:W-:Y:S02]  /*ec00*/  LEA R188, P6, R15, R146.reuse, 0x2 ;  /* 0x000000920fbc7211 */ /* 0x080fe400078c10ff */
[-C--:B----4-:R-:W-:Y:S02]  /*ec10*/  LEA R194, P5, R220, R146.reuse, 0x2 ;  /* 0x00000092dcc27211 */ /* 0x090fe400078a10ff */
[----:B------:R-:W-:Y:S02]  /*ec20*/  LEA.HI.X.SX32 R183, R208, R5, 0x2, P3 ;  /* 0x00000005d0b77211 */ /* 0x000fe400018f16ff */
[-C--:B------:R-:W-:Y:S01]  /*ec30*/  LEA R198, P2, R222, R146.reuse, 0x2 ;  /* 0x00000092dec67211 */ /* 0x080fe200078410ff */
[----:B------:R-:W-:Y:S01]  /*ec40*/  IMAD R6, R126, 0x2, R10 ;  /* 0x000000027e067824 */ /* 0x000fe200078e020a */
[----:B------:R-:W-:-:S02]  /*ec50*/  LEA R206, P4, R226, R146, 0x2 ;  /* 0x00000092e2ce7211 */ /* 0x000fc400078810ff */
[-C--:B------:R-:W-:Y:S02]  /*ec60*/  LEA R208, P3, R213, R146.reuse, 0x2 ;  /* 0x00000092d5d07211 */ /* 0x080fe400078610ff */
[-C--:B------:R-:W-:Y:S02]  /*ec70*/  LEA.HI.X.SX32 R189, R15, R5.reuse, 0x2, P6 ;  /* 0x000000050fbd7211 */ /* 0x080fe400030f16ff */
[-C--:B------:R-:W-:Y:S02]  /*ec80*/  LEA.HI.X.SX32 R195, R220, R5.reuse, 0x2, P5 ;  /* 0x00000005dcc37211 */ /* 0x080fe400028f16ff */
[-C--:B------:R-:W-:Y:S02]  /*ec90*/  LEA.HI.X.SX32 R199, R222, R5.reuse, 0x2, P2 ;  /* 0x00000005dec77211 */ /* 0x080fe400010f16ff */
[----:B------:R-:W-:Y:S02]  /*eca0*/  LEA.HI.X.SX32 R207, R226, R5, 0x2, P4 ;  /* 0x00000005e2cf7211 */ /* 0x000fe400020f16ff */
[----:B------:R-:W-:-:S02]  /*ecb0*/  LEA R218, P6, R212, R146, 0x2 ;  /* 0x00000092d4da7211 */ /* 0x000fc400078c10ff */
[-C--:B------:R-:W-:Y:S02]  /*ecc0*/  LEA R220, P5, R211, R146.reuse, 0x2 ;  /* 0x00000092d3dc7211 */ /* 0x080fe400078a10ff */
[-C--:B------:R-:W-:Y:S02]  /*ecd0*/  LEA R138, P2, R243, R146.reuse, 0x2 ;  /* 0x00000092f38a7211 */ /* 0x080fe400078410ff */
[----:B------:R-:W-:Y:S02]  /*ece0*/  LEA R24, P4, R14, R146, 0x2 ;  /* 0x000000920e187211 */ /* 0x000fe400078810ff */
[-C--:B------:R-:W-:Y:S01]  /*ecf0*/  LEA.HI.X.SX32 R209, R213, R5.reuse, 0x2, P3 ;  /* 0x00000005d5d17211 */ /* 0x080fe200018f16ff */
[----:B------:R-:W-:Y:S01]  /*ed00*/  IMAD R8, R126, 0x2, R6 ;  /* 0x000000027e087824 */ /* 0x000fe200078e0206 */
[-C--:B------:R-:W-:Y:S02]  /*ed10*/  LEA.HI.X.SX32 R219, R212, R5.reuse, 0x2, P6 ;  /* 0x00000005d4db7211 */ /* 0x080fe400030f16ff */
[----:B------:R-:W-:-:S02]  /*ed20*/  LEA.HI.X.SX32 R221, R211, R5, 0x2, P5 ;  /* 0x00000005d3dd7211 */ /* 0x000fc400028f16ff */
[-C--:B------:R-:W-:Y:S02]  /*ed30*/  LEA.HI.X.SX32 R139, R243, R5.reuse, 0x2, P2 ;  /* 0x00000005f38b7211 */ /* 0x080fe400010f16ff */
[----:B------:R-:W-:Y:S01]  /*ed40*/  LEA.HI.X.SX32 R25, R14, R5, 0x2, P4 ;  /* 0x000000050e197211 */ /* 0x000fe200020f16ff */
[----:B------:R-:W-:-:S04]  /*ed50*/  IMAD R7, R126, 0x2, R8 ;  /* 0x000000027e077824 */ /* 0x000fc800078e0208 */
[----:B------:R-:W-:Y:S01]  /*ed60*/  IMAD R126, R126, 0x2, R7 ;  /* 0x000000027e7e7824 */ /* 0x000fe200078e0207 */
[----:B------:R-:W-:Y:S02]  /*ed70*/  LEA R136, P1, R127, UR4, 0x2 ;  /* 0x000000047f887c11 */ /* 0x000fe4000f8210ff */
[CC--:B------:R-:W-:Y:S02]  /*ed80*/  LEA R154, P3, R242.reuse, R146.reuse, 0x2 ;  /* 0x00000092f29a7211 */ /* 0x0c0fe400078610ff */
[CC--:B------:R-:W-:Y:S02]  /*ed90*/  LEA R234, P6, R241.reuse, R146.reuse, 0x2 ;  /* 0x00000092f1ea7211 */ /* 0x0c0fe400078c10ff */
[-C--:B------:R-:W-:Y:S02]  /*eda0*/  LEA.HI.X.SX32 R155, R242, R5.reuse, 0x2, P3 ;  /* 0x00000005f29b7211 */ /* 0x080fe400018f16ff */
[----:B------:R-:W-:Y:S02]  /*edb0*/  LEA.HI.X.SX32 R235, R241, R5, 0x2, P6 ;  /* 0x00000005f1eb7211 */ /* 0x000fe400030f16ff */
[----:B------:R-:W-:-:S02]  /*edc0*/  LEA R164, P5, R240, R146, 0x2 ;  /* 0x00000092f0a47211 */ /* 0x000fc400078a10ff */
[CC--:B------:R-:W-:Y:S02]  /*edd0*/  LEA R232, P2, R239.reuse, R146.reuse, 0x2 ;  /* 0x00000092efe87211 */ /* 0x0c0fe400078410ff */
[-C--:B------:R-:W-:Y:S02]  /*ede0*/  LEA.HI.X.SX32 R165, R240, R5.reuse, 0x2, P5 ;  /* 0x00000005f0a57211 */ /* 0x080fe400028f16ff */
[----:B------:R-:W-:Y:S02]  /*edf0*/  LEA.HI.X.SX32 R233, R239, R5, 0x2, P2 ;  /* 0x00000005efe97211 */ /* 0x000fe400010f16ff */
[-C--:B------:R-:W-:Y:S02]  /*ee00*/  LEA R186, P6, R227, R146.reuse, 0x2 ;  /* 0x00000092e3ba7211 */ /* 0x080fe400078c10ff */
[-C--:B------:R-:W-:Y:S02]  /*ee10*/  LEA R240, P5, R13, R146.reuse, 0x2 ;  /* 0x000000920df07211 */ /* 0x080fe400078a10ff */
[----:B------:R-:W-:-:S02]  /*ee20*/  LEA R196, P2, R12, R146, 0x2 ;  /* 0x000000920cc47211 */ /* 0x000fc400078410ff */
[-C--:B------:R-:W-:Y:S02]  /*ee30*/  LEA.HI.X.SX32 R187, R227, R5.reuse, 0x2, P6 ;  /* 0x00000005e3bb7211 */ /* 0x080fe400030f16ff */
[-C--:B------:R-:W-:Y:S02]  /*ee40*/  LEA.HI.X.SX32 R241, R13, R5.reuse, 0x2, P5 ;  /* 0x000000050df17211 */ /* 0x080fe400028f16ff */
[-C--:B------:R-:W-:Y:S02]  /*ee50*/  LEA.HI.X.SX32 R197, R12, R5.reuse, 0x2, P2 ;  /* 0x000000050cc57211 */ /* 0x080fe400010f16ff */
[CC--:B------:R-:W-:Y:S02]  /*ee60*/  LEA R222, P5, R8.reuse, R146.reuse, 0x2 ;  /* 0x0000009208de7211 */ /* 0x0c0fe400078a10ff */
[----:B------:R-:W-:Y:S02]  /*ee70*/  LEA R226, P2, R7, R146, 0x2 ;  /* 0x0000009207e27211 */ /* 0x000fe400078410ff */
[----:B------:R-:W-:-:S02]  /*ee80*/  LEA.HI.X.SX32 R223, R8, R5, 0x2, P5 ;  /* 0x0000000508df7211 */ /* 0x000fc400028f16ff */
[----:B------:R-:W-:Y:S02]  /*ee90*/  LEA.HI.X.SX32 R227, R7, R5, 0x2, P2 ;  /* 0x0000000507e37211 */ /* 0x000fe400010f16ff */
[----:B------:R-:W-:-:S04]  /*eea0*/  LEA R174, P4, R238, R146, 0x2 ;  /* 0x00000092eeae7211 */ /* 0x000fc800078810ff */
[----:B------:R-:W-:Y:S02]  /*eeb0*/  LEA.HI.X.SX32 R175, R238, R5, 0x2, P4 ;  /* 0x00000005eeaf7211 */ /* 0x000fe400020f16ff */
[-C--:B------:R-:W-:Y:S02]  /*eec0*/  LEA R238, P4, R11, R146.reuse, 0x2 ;  /* 0x000000920bee7211 */ /* 0x080fe400078810ff */
[----:B--2---:R-:W-:-:S04]  /*eed0*/  LEA R242, P3, R210, R146, 0x2 ;  /* 0x00000092d2f27211 */ /* 0x004fc800078610ff */
[-C--:B------:R-:W-:Y:S02]  /*eee0*/  LEA.HI.X.SX32 R243, R210, R5.reuse, 0x2, P3 ;  /* 0x00000005d2f37211 */ /* 0x080fe400018f16ff */
[-C--:B------:R-:W-:Y:S02]  /*eef0*/  LEA R212, P3, R10, R146.reuse, 0x2 ;  /* 0x000000920ad47211 */ /* 0x080fe400078610ff */
[-C--:B------:R-:W-:Y:S02]  /*ef00*/  LEA.HI.X.SX32 R239, R11, R5.reuse, 0x2, P4 ;  /* 0x000000050bef7211 */ /* 0x080fe400020f16ff */
[-C--:B------:R-:W-:Y:S02]  /*ef10*/  LEA R210, P6, R6, R146.reuse, 0x2 ;  /* 0x0000009206d27211 */ /* 0x080fe400078c10ff */
[----:B------:R-:W-:Y:S02]  /*ef20*/  LEA R144, P4, R126, R146, 0x2 ;  /* 0x000000927e907211 */ /* 0x000fe400078810ff */
[----:B------:R-:W-:-:S02]  /*ef30*/  LEA.HI.X.SX32 R213, R10, R5, 0x2, P3 ;  /* 0x000000050ad57211 */ /* 0x000fc400018f16ff */
[C---:B------:R-:W-:Y:S02]  /*ef40*/  LEA R146, P3, R9.reuse, R146, 0x2 ;  /* 0x0000009209927211 */ /* 0x040fe400078610ff */
[-C--:B------:R-:W-:Y:S02]  /*ef50*/  LEA.HI.X.SX32 R211, R6, R5.reuse, 0x2, P6 ;  /* 0x0000000506d37211 */ /* 0x080fe400030f16ff */
[-C--:B------:R-:W-:Y:S02]  /*ef60*/  LEA.HI.X.SX32 R145, R126, R5.reuse, 0x2, P4 ;  /* 0x000000057e917211 */ /* 0x080fe400020f16ff */
[----:B------:R-:W-:Y:S02]  /*ef70*/  LEA.HI.X.SX32 R147, R9, R5, 0x2, P3 ;  /* 0x0000000509937211 */ /* 0x000fe400018f16ff */
[----:B------:R-:W-:Y:S01]  /*ef80*/  LEA.HI.X.SX32 R5, R127, UR5, 0x2, P1 ;  /* 0x000000057f057c11 */ /* 0x000fe200088f16ff */
[----:B------:R-:W-:Y:S02]  /*ef90*/  ULDC UR5, c[0x0][0x240] ;  /* 0x0000900000057ab9 */ /* 0x000fe40000000800 */
[----:B------:R-:W-:-:S02]  /*efa0*/  IMAD R68, R246, UR5, RZ ;  /* 0x00000005f6447c24 */ /* 0x000fc4000f8e02ff */
[----:B------:R-:W2:Y:S01]  /*efb0*/  LDL.LU R246, [R1+0x144] ;  /* 0x0001440001f67983 */ /* 0x000ea20000300800 */
[----:B------:R-:W-:-:S03]  /*efc0*/  IMAD R67, R247, UR5, RZ ;  /* 0x00000005f7437c24 */ /* 0x000fc6000f8e02ff */
[----:B------:R-:W3:Y:S01]  /*efd0*/  LDL.LU R247, [R1+0x140] ;  /* 0x0001400001f77983 */ /* 0x000ee20000300800 */
[----:B------:R-:W-:-:S03]  /*efe0*/  IMAD R66, R248, UR5, RZ ;  /* 0x00000005f8427c24 */ /* 0x000fc6000f8e02ff */
[----:B------:R-:W4:Y:S01]  /*eff0*/  LDL.LU R248, [R1+0x13c] ;  /* 0x00013c0001f87983 */ /* 0x000f220000300800 */
[----:B------:R-:W-:-:S03]  /*f000*/  IMAD R65, R2, UR5, RZ ;  /* 0x0000000502417c24 */ /* 0x000fc6000f8e02ff */
[----:B------:R-:W4:Y:S01]  /*f010*/  LDL.LU R2, [R1+0x138] ;  /* 0x0001380001027983 */ /* 0x000f220000300800 */
[----:B------:R-:W-:-:S03]  /*f020*/  IMAD R64, R3, UR5, RZ ;  /* 0x0000000503407c24 */ /* 0x000fc6000f8e02ff */
[----:B------:R-:W4:Y:S01]  /*f030*/  LDL.LU R3, [R1+0x134] ;  /* 0x0001340001037983 */ /* 0x000f220000300800 */
[----:B------:R-:W-:-:S03]  /*f040*/  IMAD R63, R0, UR5, RZ ;  /* 0x00000005003f7c24 */ /* 0x000fc6000f8e02ff */
[----:B------:R-:W4:Y:S04]  /*f050*/  LDL.LU R0, [R1+0x130] ;  /* 0x0001300001007983 */ /* 0x000f280000300800 */
        /* <DEDUP_REMOVED lines=31> */
[----:B------:R-:W4:Y:S01]  /*f250*/  LDL.LU R185, [R1+0xc] ;  /* 0x00000c0001b97983 */ /* 0x000f220000300800 */
[----:B--2---:R-:W-:-:S03]  /*f260*/  IMAD R62, R246, UR5, RZ ;  /* 0x00000005f63e7c24 */ /* 0x004fc6000f8e02ff */
[----:B------:R-:W2:Y:S01]  /*f270*/  LDL.LU R246, [R1+0xd14] ;  /* 0x000d140001f67983 */ /* 0x000ea20000300800 */
[----:B---3--:R-:W-:-:S03]  /*f280*/  IMAD R61, R247, UR5, RZ ;  /* 0x00000005f73d7c24 */ /* 0x008fc6000f8e02ff */
[----:B------:R-:W3:Y:S01]  /*f290*/  LDL.LU R247, [R1+0xd10] ;  /* 0x000d100001f77983 */ /* 0x000ee20000300800 */
[----:B----4-:R-:W-:-:S03]  /*f2a0*/  IMAD R60, R248, UR5, RZ ;  /* 0x00000005f83c7c24 */ /* 0x010fc6000f8e02ff */
[----:B------:R-:W4:Y:S01]  /*f2b0*/  LDL.LU R248, [R1+0xd0c] ;  /* 0x000d0c0001f87983 */ /* 0x000f220000300800 */
[----:B------:R-:W-:-:S03]  /*f2c0*/  IMAD R59, R2, UR5, RZ ;  /* 0x00000005023b7c24 */ /* 0x000fc6000f8e02ff */
[----:B------:R-:W4:Y:S01]  /*f2d0*/  LDL.LU R2, [R1+0xd08] ;  /* 0x000d080001027983 */ /* 0x000f220000300800 */
[----:B------:R-:W-:-:S03]  /*f2e0*/  IMAD R58, R3, UR5, RZ ;  /* 0x00000005033a7c24 */ /* 0x000fc6000f8e02ff */
[----:B------:R-:W4:Y:S01]  /*f2f0*/  LDL.LU R3, [R1+0xd04] ;  /* 0x000d040001037983 */ /* 0x000f220000300800 */
[----:B------:R-:W-:-:S03]  /*f300*/  IMAD R57, R0, UR5, RZ ;  /* 0x0000000500397c24 */ /* 0x000fc6000f8e02ff */
[----:B------:R-:W4:Y:S01]  /*f310*/  LDL.LU R0, [R1+0xd00] ;  /* 0x000d000001007983 */ /* 0x000f220000300800 */
[----:B------:R-:W-:Y:S01]  /*f320*/  SEL R4, RZ, 0x4, !P0 ;  /* 0x00000004ff047807 */ /* 0x000fe20004000000 */
[----:B------:R-:W-:Y:S02]  /*f330*/  IMAD R55, R9, UR5, RZ ;  /* 0x0000000509377c24 */ /* 0x000fe4000f8e02ff */
[----:B------:R-:W-:Y:S02]  /*f340*/  IMAD R51, R8, UR5, RZ ;  /* 0x0000000508337c24 */ /* 0x000fe4000f8e02ff */
[----:B------:R-:W-:Y:S02]  /*f350*/  IMAD R49, R6, UR5, RZ ;  /* 0x0000000506317c24 */ /* 0x000fe4000f8e02ff */
[----:B------:R-:W-:Y:S02]  /*f360*/  IMAD R41, R13, UR5, RZ ;  /* 0x000000050d297c24 */ /* 0x000fe4000f8e02ff */
[----:B------:R-:W-:-:S02]  /*f370*/  IMAD R43, R12, UR5, RZ ;  /* 0x000000050c2b7c24 */ /* 0x000fc4000f8e02ff */
[----:B------:R-:W-:Y:S02]  /*f380*/  IMAD R39, R14, UR5, RZ ;  /* 0x000000050e277c24 */ /* 0x000fe4000f8e02ff */
[----:B------:R-:W-:Y:S02]  /*f390*/  IMAD R36, R15, UR5, RZ ;  /* 0x000000050f247c24 */ /* 0x000fe4000f8e02ff */
[----:B------:R-:W-:Y:S02]  /*f3a0*/  IMAD R33, R18, UR5, RZ ;  /* 0x0000000512217c24 */ /* 0x000fe4000f8e02ff */
[----:B------:R-:W-:Y:S02]  /*f3b0*/  IMAD R34, R17, UR5, RZ ;  /* 0x0000000511227c24 */ /* 0x000fe4000f8e02ff */
[----:B------:R-:W-:Y:S01]  /*f3c0*/  IMAD R32, R214, UR5, RZ ;  /* 0x00000005d6207c24 */ /* 0x000fe2000f8e02ff */
[----:B------:R-:W-:Y:S01]  /*f3d0*/  LEA R214, P6, R74, R136, 0x2 ;  /* 0x000000884ad67211 */ /* 0x000fe200078c10ff */
[----:B------:R-:W-:-:S02]  /*f3e0*/  IMAD R35, R16, UR5, RZ ;  /* 0x0000000510237c24 */ /* 0x000fc4000f8e02ff */
[----:B------:R-:W-:Y:S02]  /*f3f0*/  IMAD R26, R201, UR5, RZ ;  /* 0x00000005c91a7c24 */ /* 0x000fe4000f8e02ff */
[----:B------:R-:W-:Y:S01]  /*f400*/  IMAD R30, R215, UR5, RZ ;  /* 0x00000005d71e7c24 */ /* 0x000fe2000f8e02ff */
[----:B------:R-:W-:Y:S01]  /*f410*/  LEA.HI.X.SX32 R215, R74, R5, 0x2, P6 ;  /* 0x000000054ad77211 */ /* 0x000fe200030f16ff */
[----:B------:R-:W-:Y:S01]  /*f420*/  IMAD R18, R200, UR5, RZ ;  /* 0x00000005c8127c24 */ /* 0x000fe2000f8e02ff */
[----:B------:R-:W-:Y:S01]  /*f430*/  LEA R200, P1, R75, R136, 0x2 ;  /* 0x000000884bc87211 */ /* 0x000fe200078210ff */
[----:B------:R-:W-:-:S03]  /*f440*/  IMAD R17, R250, UR5, RZ ;  /* 0x00000005fa117c24 */ /* 0x000fc6000f8e02ff */
[-C--:B------:R-:W-:Y:S02]  /*f450*/  LEA.HI.X.SX32 R201, R75, R5.reuse, 0x2, P1 ;  /* 0x000000054bc97211 */ /* 0x080fe400008f16ff */
[-C--:B------:R-:W-:Y:S01]  /*f460*/  LEA R250, P0, R73, R136.reuse, 0x2 ;  /* 0x0000008849fa7211 */ /* 0x080fe200078010ff */
[----:B------:R-:W-:Y:S02]  /*f470*/  IMAD R16, R251, UR5, RZ ;  /* 0x00000005fb107c24 */ /* 0x000fe4000f8e02ff */
[----:B------:R-:W-:Y:S01]  /*f480*/  IMAD R15, R184, UR5, RZ ;  /* 0x00000005b80f7c24 */ /* 0x000fe2000f8e02ff */
[C---:B------:R-:W-:Y:S02]  /*f490*/  LEA R184, P2, R72.reuse, R136, 0x2 ;  /* 0x0000008848b87211 */ /* 0x040fe400078410ff */
[-C--:B------:R-:W-:Y:S01]  /*f4a0*/  LEA.HI.X.SX32 R251, R73, R5.reuse, 0x2, P0 ;  /* 0x0000000549fb7211 */ /* 0x080fe200000f16ff */
[----:B------:R-:W-:Y:S01]  /*f4b0*/  IMAD R14, R185, UR5, RZ ;  /* 0x00000005b90e7c24 */ /* 0x000fe2000f8e02ff */
[----:B------:R-:W-:Y:S01]  /*f4c0*/  LEA.HI.X.SX32 R185, R72, R5, 0x2, P2 ;  /* 0x0000000548b97211 */ /* 0x000fe200010f16ff */
[----:B------:R-:W-:-:S02]  /*f4d0*/  IMAD R53, R7, UR5, RZ ;  /* 0x0000000507357c24 */ /* 0x000fc4000f8e02ff */
[----:B------:R-:W-:Y:S02]  /*f4e0*/  IMAD R47, R10, UR5, RZ ;  /* 0x000000050a2f7c24 */ /* 0x000fe4000f8e02ff */
[----:B------:R-:W-:Y:S02]  /*f4f0*/  IMAD R45, R11, UR5, RZ ;  /* 0x000000050b2d7c24 */ /* 0x000fe4000f8e02ff */
[----:B------:R-:W-:Y:S02]  /*f500*/  IMAD R22, R22, UR5, RZ ;  /* 0x0000000516167c24 */ /* 0x000fe4000f8e02ff */
[----:B------:R-:W-:Y:S02]  /*f510*/  IMAD R21, R21, UR5, RZ ;  /* 0x0000000515157c24 */ /* 0x000fe4000f8e02ff */
[----:B--2---:R-:W-:Y:S01]  /*f520*/  IMAD R9, R246, UR5, RZ ;  /* 0x00000005f6097c24 */ /* 0x004fe2000f8e02ff */
[----:B------:R-:W-:Y:S01]  /*f530*/  LEA R246, P5, R71, R136, 0x2 ;  /* 0x0000008847f67211 */ /* 0x000fe200078a10ff */
[----:B---3--:R-:W-:-:S03]  /*f540*/  IMAD R8, R247, UR5, RZ ;  /* 0x00000005f7087c24 */ /* 0x008fc6000f8e02ff */
[----:B------:R-:W-:Y:S01]  /*f550*/  LEA.HI.X.SX32 R247, R71, R5, 0x2, P5 ;  /* 0x0000000547f77211 */ /* 0x000fe200028f16ff */
[----:B----4-:R-:W-:Y:S01]  /*f560*/  IMAD R6, R2, UR5, RZ ;  /* 0x0000000502067c24 */ /* 0x010fe2000f8e02ff */
[----:B------:R-:W-:Y:S01]  /*f570*/  LEA R2, P4, R70, R136, 0x2 ;  /* 0x0000008846027211 */ /* 0x000fe200078810ff */
[----:B------:R-:W-:Y:S02]  /*f580*/  IMAD R13, R0, UR5, RZ ;  /* 0x00000005000d7c24 */ /* 0x000fe4000f8e02ff */
[----:B------:R-:W2:Y:S01]  /*f590*/  LDL.LU R0, [R1+0xcfc] ;  /* 0x000cfc0001007983 */ /* 0x000ea20000300800 */
[----:B------:R-:W-:-:S03]  /*f5a0*/  IMAD R12, R3, UR5, RZ ;  /* 0x00000005030c7c24 */ /* 0x000fc6000f8e02ff */
[----:B------:R1:W-:Y:S01]  /*f5b0*/  STL.64 [R1+0x508], R200 ;  /* 0x000508c801007387 */ /* 0x0003e20000100a00 */
[----:B------:R-:W-:-:S03]  /*f5c0*/  LEA.HI.X.SX32 R3, R70, R5, 0x2, P4 ;  /* 0x0000000546037211 */ /* 0x000fc600020f16ff */
[----:B------:R3:W-:Y:S01]  /*f5d0*/  STL.64 [R1+0x500], R214 ;  /* 0x000500d601007387 */ /* 0x0007e20000100a00 */
[----:B-1----:R-:W-:-:S03]  /*f5e0*/  LEA R200, P3, R69, R136, 0x2 ;  /* 0x0000008845c87211 */ /* 0x002fc600078610ff */
[----:B------:R1:W-:Y:S01]  /*f5f0*/  STL.64 [R1+0x4f8], R250 ;  /* 0x0004f8fa01007387 */ /* 0x0003e20000100a00 */
[----:B------:R-:W-:-:S03]  /*f600*/  LEA.HI.X.SX32 R201, R69, R5, 0x2, P3 ;  /* 0x0000000545c97211 */ /* 0x000fc600018f16ff */
[----:B------:R4:W-:Y:S01]  /*f610*/  STL.64 [R1+0x4f0], R184 ;  /* 0x0004f0b801007387 */ /* 0x0009e20000100a00 */
[----:B---3--:R-:W-:-:S03]  /*f620*/  LEA R214, P1, R68, R136, 0x2 ;  /* 0x0000008844d67211 */ /* 0x008fc600078210ff */
[----:B------:R3:W-:Y:S01]  /*f630*/  STL.64 [R1+0x4e8], R246 ;  /* 0x0004e8f601007387 */ /* 0x0007e20000100a00 */
[----:B------:R-:W-:Y:S02]  /*f640*/  LEA.HI.X.SX32 R215, R68, R5, 0x2, P1 ;  /* 0x0000000544d77211 */ /* 0x000fe400008f16ff */
[-C--:B-1----:R-:W-:Y:S01]  /*f650*/  LEA R250, P0, R67, R136.reuse, 0x2 ;  /* 0x0000008843fa7211 */ /* 0x082fe200078010ff */
[----:B------:R1:W-:Y:S01]  /*f660*/  STL.64 [R1+0x4e0], R2 ;  /* 0x0004e00201007387 */ /* 0x0003e20000100a00 */
[----:B----4-:R-:W-:-:S03]  /*f670*/  LEA R184, P2, R66, R136, 0x2 ;  /* 0x0000008842b87211 */ /* 0x010fc600078410ff */
[----:B------:R4:W-:Y:S01]  /*f680*/  STL.64 [R1+0x4d8], R200 ;  /* 0x0004d8c801007387 */ /* 0x0009e20000100a00 */
[-C--:B------:R-:W-:Y:S02]  /*f690*/  LEA.HI.X.SX32 R251, R67, R5.reuse, 0x2, P0 ;  /* 0x0000000543fb7211 */ /* 0x080fe400000f16ff */
[CC--:B---3--:R-:W-:Y:S02]  /*f6a0*/  LEA R246, P5, R65.reuse, R136.reuse, 0x2 ;  /* 0x0000008841f67211 */ /* 0x0c8fe400078a10ff */
[-C--:B------:R-:W-:Y:S02]  /*f6b0*/  LEA.HI.X.SX32 R185, R66, R5.reuse, 0x2, P2 ;  /* 0x0000000542b97211 */ /* 0x080fe400010f16ff */
[CC--:B-1----:R-:W-:Y:S02]  /*f6c0*/  LEA R2, P4, R64.reuse, R136.reuse, 0x2 ;  /* 0x0000008840027211 */ /* 0x0c2fe400078810ff */
[-C--:B------:R-:W-:Y:S02]  /*f6d0*/  LEA.HI.X.SX32 R247, R65, R5.reuse, 0x2, P5 ;  /* 0x0000000541f77211 */ /* 0x080fe400028f16ff */
[----:B----4-:R-:W-:Y:S01]  /*f6e0*/  LEA R200, P3, R63, R136, 0x2 ;  /* 0x000000883fc87211 */ /* 0x010fe200078610ff */
[----:B------:R1:W-:Y:S01]  /*f6f0*/  STL.64 [R1+0x4d0], R214 ;  /* 0x0004d0d601007387 */ /* 0x0003e20000100a00 */
[----:B------:R-:W-:-:S02]  /*f700*/  LEA.HI.X.SX32 R3, R64, R5, 0x2, P4 ;  /* 0x0000000540037211 */ /* 0x000fc400020f16ff */
[----:B------:R-:W-:Y:S01]  /*f710*/  LEA.HI.X.SX32 R201, R63, R5, 0x2, P3 ;  /* 0x000000053fc97211 */ /* 0x000fe200018f16ff */
[----:B------:R3:W-:Y:S04]  /*f720*/  STL.64 [R1+0x4c8], R250 ;  /* 0x0004c8fa01007387 */ /* 0x0007e80000100a00 */
[----:B------:R4:W-:Y:S01]  /*f730*/  STL.64 [R1+0x4c0], R184 ;  /* 0x0004c0b801007387 */ /* 0x0009e20000100a00 */
[----:B-1----:R-:W-:-:S03]  /*f740*/  LEA R214, P1, R62, R136, 0x2 ;  /* 0x000000883ed67211 */ /* 0x002fc600078210ff */
[----:B------:R1:W-:Y:S01]  /*f750*/  STL.64 [R1+0x4b8], R246 ;  /* 0x0004b8f601007387 */ /* 0x0003e20000100a00 */
[----:B---3--:R-:W-:-:S03]  /*f760*/  LEA R250, P0, R61, R136, 0x2 ;  /* 0x000000883dfa7211 */ /* 0x008fc600078010ff */
[----:B------:R3:W-:Y:S01]  /*f770*/  STL.64 [R1+0x4b0], R2 ;  /* 0x0004b00201007387 */ /* 0x0007e20000100a00 */
[-C--:B------:R-:W-:Y:S02]  /*f780*/  LEA.HI.X.SX32 R215, R62, R5.reuse, 0x2, P1 ;  /* 0x000000053ed77211 */ /* 0x080fe400008f16ff */
[CC--:B----4-:R-:W-:Y:S01]  /*f790*/  LEA R184, P2, R60.reuse, R136.reuse, 0x2 ;  /* 0x000000883cb87211 */ /* 0x0d0fe200078410ff */
[----:B------:R4:W-:Y:S01]  /*f7a0*/  STL.64 [R1+0x4a8], R200 ;  /* 0x0004a8c801007387 */ /* 0x0009e20000100a00 */
[-C--:B------:R-:W-:Y:S02]  /*f7b0*/  LEA.HI.X.SX32 R251, R61, R5.reuse, 0x2, P0 ;  /* 0x000000053dfb7211 */ /* 0x080fe400000f16ff */
[-C--:B-1----:R-:W-:Y:S02]  /*f7c0*/  LEA R246, P5, R59, R136.reuse, 0x2 ;  /* 0x000000883bf67211 */ /* 0x082fe400078a10ff */
[----:B------:R-:W-:Y:S02]  /*f7d0*/  LEA.HI.X.SX32 R185, R60, R5, 0x2, P2 ;  /* 0x000000053cb97211 */ /* 0x000fe400010f16ff */
[----:B---3--:R-:W-:-:S02]  /*f7e0*/  LEA R2, P4, R58, R136, 0x2 ;  /* 0x000000883a027211 */ /* 0x008fc400078810ff */
[-C--:B------:R-:W-:Y:S02]  /*f7f0*/  LEA.HI.X.SX32 R247, R59, R5.reuse, 0x2, P5 ;  /* 0x000000053bf77211 */ /* 0x080fe400028f16ff */
[CC--:B----4-:R-:W-:Y:S01]  /*f800*/  LEA R200, P3, R57.reuse, R136.reuse, 0x2 ;  /* 0x0000008839c87211 */ /* 0x0d0fe200078610ff */
[----:B------:R1:W-:Y:S01]  /*f810*/  STL.64 [R1+0x4a0], R214 ;  /* 0x0004a0d601007387 */ /* 0x0003e20000100a00 */
[-C--:B------:R-:W-:Y:S02]  /*f820*/  LEA.HI.X.SX32 R3, R58, R5.reuse, 0x2, P4 ;  /* 0x000000053a037211 */ /* 0x080fe400020f16ff */
        /* <DEDUP_REMOVED lines=8> */
[-C--:B----4-:R-:W-:Y:S01]  /*f8b0*/  LEA R184, P2, R51, R136.reuse, 0x2 ;  /* 0x0000008833b87211 */ /* 0x090fe200078410ff */
[----:B------:R4:W-:Y:S01]  /*f8c0*/  STL.64 [R1+0x480], R200 ;  /* 0x000480c801007387 */ /* 0x0009e20000100a00 */
[-C--:B------:R-:W-:Y:S02]  /*f8d0*/  LEA.HI.X.SX32 R251, R53, R5.reuse, 0x2, P0 ;  /* 0x0000000535fb7211 */ /* 0x080fe400000f16ff */
[-C--:B-1----:R-:W-:Y:S02]  /*f8e0*/  LEA R246, P5, R49, R136.reuse, 0x2 ;  /* 0x0000008831f67211 */ /* 0x082fe400078a10ff */
[----:B------:R-:W-:Y:S02]  /*f8f0*/  LEA.HI.X.SX32 R185, R51, R5, 0x2, P2 ;  /* 0x0000000533b97211 */ /* 0x000fe400010f16ff */
[----:B---3--:R-:W-:-:S02]  /*f900*/  LEA R2, P4, R47, R136, 0x2 ;  /* 0x000000882f027211 */ /* 0x008fc400078810ff */
[-C--:B------:R-:W-:Y:S02]  /*f910*/  LEA.HI.X.SX32 R247, R49, R5.reuse, 0x2, P5 ;  /* 0x0000000531f77211 */ /* 0x080fe400028f16ff */
[-C--:B----4-:R-:W-:Y:S01]  /*f920*/  LEA R200, P3, R45, R136.reuse, 0x2 ;  /* 0x000000882dc87211 */ /* 0x090fe200078610ff */
        /* <DEDUP_REMOVED lines=35> */
[C---:B----4-:R-:W-:Y:S01]  /*fb60*/  LEA R200, P3, R21.reuse, R136, 0x2 ;  /* 0x0000008815c87211 */ /* 0x050fe200078610ff */
[----:B------:R-:W-:Y:S01]  /*fb70*/  STL.64 [R1+0x5f8], R214 ;  /* 0x0005f8d601007387 */ /* 0x000fe20000100a00 */
[-C--:B------:R-:W-:Y:S02]  /*fb80*/  LEA.HI.X.SX32 R3, R22, R5.reuse, 0x2, P4 ;  /* 0x0000000516037211 */ /* 0x080fe400020f16ff */
[----:B------:R-:W-:Y:S01]  /*fb90*/  LEA.HI.X.SX32 R201, R21, R5, 0x2, P3 ;  /* 0x0000000515c97211 */ /* 0x000fe200018f16ff */
[----:B------:R-:W-:Y:S04]  /*fba0*/  STL.64 [R1+0x420], R250 ;  /* 0x000420fa01007387 */ /* 0x000fe80000100a00 */
[----:B------:R-:W-:Y:S04]  /*fbb0*/  STL.64 [R1+0x418], R184 ;  /* 0x000418b801007387 */ /* 0x000fe80000100a00 */
[----:B------:R-:W-:Y:S04]  /*fbc0*/  STL.64 [R1+0x410], R246 ;  /* 0x000410f601007387 */ /* 0x000fe80000100a00 */
[----:B------:R-:W-:Y:S04]  /*fbd0*/  STL.64 [R1+0x408], R2 ;  /* 0x0004080201007387 */ /* 0x000fe80000100a00 */
[----:B------:R1:W-:Y:S04]  /*fbe0*/  STL.64 [R1+0x400], R200 ;  /* 0x000400c801007387 */ /* 0x0003e80000100a00 */
[----:B-1----:R-:W3:Y:S01]  /*fbf0*/  LDL.LU R201, [R1+0xcf8] ;  /* 0x000cf80001c97983 */ /* 0x002ee20000300800 */
[----:B------:R-:W-:-:S02]  /*fc00*/  IMAD R20, R20, UR5, RZ ;  /* 0x0000000514147c24 */ /* 0x000fc4000f8e02ff */
[----:B------:R-:W-:-:S03]  /*fc10*/  IMAD R19, R19, UR5, RZ ;  /* 0x0000000513137c24 */ /* 0x000fc6000f8e02ff */
[CC--:B------:R-:W-:Y:S02]  /*fc20*/  LEA R214, P1, R20.reuse, R136.reuse, 0x2 ;  /* 0x0000008814d67211 */ /* 0x0c0fe400078210ff */
[-C--:B------:R-:W-:Y:S02]  /*fc30*/  LEA R250, P0, R19, R136.reuse, 0x2 ;  /* 0x0000008813fa7211 */ /* 0x080fe400078010ff */
[-C--:B------:R-:W-:Y:S02]  /*fc40*/  LEA.HI.X.SX32 R215, R20, R5.reuse, 0x2, P1 ;  /* 0x0000000514d77211 */ /* 0x080fe400008f16ff */
[-C--:B------:R-:W-:Y:S02]  /*fc50*/  LEA R184, P2, R18, R136.reuse, 0x2 ;  /* 0x0000008812b87211 */ /* 0x080fe400078410ff */
[-C--:B------:R-:W-:Y:S01]  /*fc60*/  LEA R200, P3, R15, R136.reuse, 0x2 ;  /* 0x000000880fc87211 */ /* 0x080fe200078610ff */
[----:B------:R1:W-:Y:S01]  /*fc70*/  STL.64 [R1+0x3f8], R214 ;  /* 0x0003f8d601007387 */ /* 0x0003e20000100a00 */
[-C--:B------:R-:W-:Y:S01]  /*fc80*/  LEA.HI.X.SX32 R251, R19, R5.reuse, 0x2, P0 ;  /* 0x0000000513fb7211 */ /* 0x080fe200000f16ff */
[----:B------:R-:W-:Y:S01]  /*fc90*/  IMAD R7, R248, UR5, RZ ;  /* 0x00000005f8077c24 */ /* 0x000fe2000f8e02ff */
[-C--:B------:R-:W-:Y:S01]  /*fca0*/  LEA R246, P5, R17, R136.reuse, 0x2 ;  /* 0x0000008811f67211 */ /* 0x080fe200078a10ff */
[----:B------:R-:W-:Y:S01]  /*fcb0*/  IMAD.MOV.U32 R20, RZ, RZ, R200 ;  /* 0x000000ffff147224 */ /* 0x000fe200078e00c8 */
[----:B------:R-:W-:Y:S01]  /*fcc0*/  LEA.HI.X.SX32 R185, R18, R5, 0x2, P2 ;  /* 0x0000000512b97211 */ /* 0x000fe200010f16ff */
[----:B------:R-:W-:Y:S01]  /*fcd0*/  IMAD R11, R244, UR5, RZ ;  /* 0x00000005f40b7c24 */ /* 0x000fe2000f8e02ff */
[----:B------:R-:W-:-:S02]  /*fce0*/  LEA R248, P1, R14, R136, 0x2 ;  /* 0x000000880ef87211 */ /* 0x000fc400078210ff */
[-C--:B------:R-:W-:Y:S01]  /*fcf0*/  LEA R244, P0, R13, R136.reuse, 0x2 ;  /* 0x000000880df47211 */ /* 0x080fe200078010ff */
[----:B-1----:R-:W4:Y:S01]  /*fd00*/  LDL.LU.64 R214, [R1+0xcf0] ;  /* 0x000cf00001d67983 */ /* 0x002f220000300a00 */
[----:B------:R-:W-:-:S03]  /*fd10*/  LEA R2, P4, R16, R136, 0x2 ;  /* 0x0000008810027211 */ /* 0x000fc600078810ff */
[----:B------:R1:W-:Y:S01]  /*fd20*/  STL [R1+0x3d8], R200 ;  /* 0x0003d8c801007387 */ /* 0x0003e20000100800 */
[-C--:B------:R-:W-:Y:S01]  /*fd30*/  LEA.HI.X.SX32 R247, R17, R5.reuse, 0x2, P5 ;  /* 0x0000000511f77211 */ /* 0x080fe200028f16ff */
[----:B------:R-:W-:Y:S01]  /*fd40*/  IMAD.MOV.U32 R18, RZ, RZ, R248 ;  /* 0x000000ffff127224 */ /* 0x000fe200078e00f8 */
[-C--:B------:R-:W-:Y:S01]  /*fd50*/  LEA.HI.X.SX32 R3, R16, R5.reuse, 0x2, P4 ;  /* 0x0000000510037211 */ /* 0x080fe200020f16ff */
[----:B------:R-:W-:Y:S02]  /*fd60*/  IMAD R10, R245, UR5, RZ ;  /* 0x00000005f50a7c24 */ /* 0x000fe4000f8e02ff */
[----:B------:R-:W-:Y:S01]  /*fd70*/  IMAD.MOV.U32 R19, RZ, RZ, R249 ;  /* 0x000000ffff137224 */ /* 0x000fe200078e00f9 */
[-C--:B------:R-:W-:Y:S01]  /*fd80*/  LEA.HI.X.SX32 R19, R14, R5.reuse, 0x2, P1 ;  /* 0x000000050e137211 */ /* 0x080fe200008f16ff */
[----:B------:R-:W-:Y:S02]  /*fd90*/  IMAD.MOV.U32 R16, RZ, RZ, R244 ;  /* 0x000000ffff107224 */ /* 0x000fe400078e00f4 */
[----:B------:R-:W-:Y:S01]  /*fda0*/  IMAD.MOV.U32 R17, RZ, RZ, R245 ;  /* 0x000000ffff117224 */ /* 0x000fe200078e00f5 */
[----:B------:R-:W-:-:S02]  /*fdb0*/  LEA.HI.X.SX32 R17, R13, R5, 0x2, P0 ;  /* 0x000000050d117211 */ /* 0x000fc400000f16ff */
[-C--:B------:R-:W-:Y:S02]  /*fdc0*/  LEA R18, P1, R9, R136.reuse, 0x2 ;  /* 0x0000008809127211 */ /* 0x080fe400078210ff */
[----:B------:R-:W-:Y:S01]  /*fdd0*/  LEA R16, P0, R10, R136, 0x2 ;  /* 0x000000880a107211 */ /* 0x000fe200078010ff */
[----:B---3--:R-:W-:Y:S02]  /*fde0*/  IMAD.MOV.U32 R21, RZ, RZ, R201 ;  /* 0x000000ffff157224 */ /* 0x008fe400078e00c9 */
[----:B-1----:R-:W3:Y:S04]  /*fdf0*/  LDL.LU.64 R200, [R1+0xce8] ;  /* 0x000ce80001c87983 */ /* 0x002ee80000300a00 */
[----:B------:R1:W-:Y:S01]  /*fe00*/  STL.64 [R1+0x3f0], R250 ;  /* 0x0003f0fa01007387 */ /* 0x0003e20000100a00 */
[----:B------:R-:W-:-:S02]  /*fe10*/  LEA.HI.X.SX32 R21, R15, R5, 0x2, P3 ;  /* 0x000000050f157211 */ /* 0x000fc400018f16ff */
[-C--:B------:R-:W-:Y:S01]  /*fe20*/  LEA R20, P3, R8, R136.reuse, 0x2 ;  /* 0x0000008808147211 */ /* 0x080fe200078610ff */
[----:B-1----:R-:W2:Y:S04]  /*fe30*/  LDL.LU.64 R250, [R1+0xce0] ;  /* 0x000ce00001fa7983 */ /* 0x002ea80000300a00 */
[----:B------:R1:W-:Y:S04]  /*fe40*/  STL.64 [R1+0x5f0], R184 ;  /* 0x0005f0b801007387 */ /* 0x0003e80000100a00 */
[----:B-1----:R-:W2:Y:S04]  /*fe50*/  LDL.LU.64 R184, [R1+0xcd8] ;  /* 0x000cd80001b87983 */ /* 0x002ea80000300a00 */
[----:B------:R1:W-:Y:S04]  /*fe60*/  STL [R1+0x3d0], R248 ;  /* 0x0003d0f801007387 */ /* 0x0003e80000100800 */
[----:B------:R4:W-:Y:S04]  /*fe70*/  STL [R1+0x3c8], R244 ;  /* 0x0003c8f401007387 */ /* 0x0009e80000100800 */
[----:B------:R4:W-:Y:S01]  /*fe80*/  STL.64 [R1+0x3e8], R246 ;  /* 0x0003e8f601007387 */ /* 0x0009e20000100a00 */
[----:B-1----:R-:W-:-:S03]  /*fe90*/  LEA R248, P2, R12, R136, 0x2 ;  /* 0x000000880cf87211 */ /* 0x002fc600078410ff */
[----:B------:R1:W-:Y:S01]  /*fea0*/  STL.64 [R1+0x3e0], R2 ;  /* 0x0003e00201007387 */ /* 0x0003e20000100a00 */
[-C--:B----4-:R-:W-:Y:S02]  /*feb0*/  LEA R244, P4, R7, R136.reuse, 0x2 ;  /* 0x0000008807f47211 */ /* 0x090fe400078810ff */
[-C--:B------:R-:W-:Y:S02]  /*fec0*/  LEA.HI.X.SX32 R249, R12, R5.reuse, 0x2, P2 ;  /* 0x000000050cf97211 */ /* 0x080fe400010f16ff */
[CC--:B------:R-:W-:Y:S02]  /*fed0*/  LEA R246, P5, R6.reuse, R136.reuse, 0x2 ;  /* 0x0000008806f67211 */ /* 0x0c0fe400078a10ff */
[----:B------:R-:W-:Y:S01]  /*fee0*/  LEA R14, P2, R11, R136, 0x2 ;  /* 0x000000880b0e7211 */ /* 0x000fe200078410ff */
[----:B-1----:R-:W4:Y:S01]  /*fef0*/  LDL.LU.64 R2, [R1+0xcd0] ;  /* 0x000cd00001027983 */ /* 0x002f220000300a00 */
[-C--:B------:R-:W-:Y:S02]  /*ff00*/  LEA.HI.X.SX32 R247, R6, R5.reuse, 0x2, P5 ;  /* 0x0000000506f77211 */ /* 0x080fe400028f16ff */
[-C--:B------:R-:W-:Y:S01]  /*ff10*/  LEA.HI.X.SX32 R245, R7, R5.reuse, 0x2, P4 ;  /* 0x0000000507f57211 */ /* 0x080fe200020f16ff */
[----:B------:R1:W-:Y:S01]  /*ff20*/  STL [R1+0x3dc], R21 ;  /* 0x0003dc1501007387 */ /* 0x0003e20000100800 */
[----:B------:R-:W-:-:S03]  /*ff30*/  LEA.HI.X.SX32 R15, R11, R5, 0x2, P2 ;  /* 0x000000050b0f7211 */ /* 0x000fc600010f16ff */
[----:B------:R1:W-:Y:S04]  /*ff40*/  STL [R1+0x3d4], R19 ;  /* 0x0003d41301007387 */ /* 0x0003e80000100800 */
[----:B------:R1:W-:Y:S02]  /*ff50*/  STL [R1+0x3cc], R17 ;  /* 0x0003cc1101007387 */ /* 0x0003e40000100800 */
[-C--:B-1----:R-:W-:Y:S02]  /*ff60*/  LEA.HI.X.SX32 R21, R8, R5.reuse, 0x2, P3 ;  /* 0x0000000508157211 */ /* 0x082fe400018f16ff */
[----:B------:R-:W-:Y:S01]  /*ff70*/  STL.64 [R1+0x3c0], R248 ;  /* 0x0003c0f801007387 */ /* 0x000fe20000100a00 */
[----:B------:R-:W-:-:S03]  /*ff80*/  LEA.HI.X.SX32 R19, R9, R5, 0x2, P1 ;  /* 0x0000000509137211 */ /* 0x000fc600008f16ff */
[----:B------:R-:W-:Y:S01]  /*ff90*/  STL.64 [R1+0x3b8], R246 ;  /* 0x0003b8f601007387 */ /* 0x000fe20000100a00 */
[----:B------:R-:W-:-:S03]  /*ffa0*/  LEA.HI.X.SX32 R17, R10, R5, 0x2, P0 ;  /* 0x000000050a117211 */ /* 0x000fc600000f16ff */
[----:B------:R-:W-:Y:S04]  /*ffb0*/  STL.64 [R1+0x5e8], R244 ;  /* 0x0005e8f401007387 */ /* 0x000fe80000100a00 */
[----:B------:R-:W-:Y:S04]  /*ffc0*/  STL.64 [R1+0x3b0], R20 ;  /* 0x0003b01401007387 */ /* 0x000fe80000100a00 */
[----:B------:R1:W-:Y:S04]  /*ffd0*/  STL.64 [R1+0x398], R14 ;  /* 0x0003980e01007387 */ /* 0x0003e80000100a00 */
[----:B------:R-:W-:Y:S04]  /*ffe0*/  STL.64 [R1+0x3a8], R18 ;  /* 0x0003a81201007387 */ /* 0x000fe80000100a00 */
[----:B------:R1:W-:Y:S04]  /*fff0*/  STL.64 [R1+0x3a0], R16 ;  /* 0x0003a01001007387 */ /* 0x0003e80000100a00 */
[----:B------:R-:W3:Y:S01]  /*10000*/  LDL.LU R7, [R1+0x2e8] ;  /* 0x0002e80001077983 */ /* 0x000ee20000300800 */
[----:B------:R-:W-:Y:S01]  /*10010*/  ULDC UR58, c[0x0][0x240] ;  /* 0x00009000003a7ab9 */ /* 0x000fe20000000800 */
[----:B------:R-:W-:Y:S01]  /*10020*/  ULDC UR4, c[0x0][0x240] ;  /* 0x0000900000047ab9 */ /* 0x000fe20000000800 */
[----:B------:R-:W-:Y:S01]  /*10030*/  ULDC UR51, c[0x0][0x240] ;  /* 0x0000900000337ab9 */ /* 0x000fe20000000800 */
[----:B------:R-:W2:Y:S01]  /*10040*/  LDL.LU R6, [R1+0x2e4] ;  /* 0x0002e40001067983 */ /* 0x000ea20000300800 */
[----:B------:R-:W-:Y:S01]  /*10050*/  ULDC UR49, c[0x0][0x240] ;  /* 0x0000900000317ab9 */ /* 0x000fe20000000800 */
[----:B------:R-:W-:Y:S01]  /*10060*/  ULDC UR50, c[0x0][0x240] ;  /* 0x0000900000327ab9 */ /* 0x000fe20000000800 */
[----:B------:R-:W-:Y:S01]  /*10070*/  ULDC UR48, c[0x0][0x240] ;  /* 0x0000900000307ab9 */ /* 0x000fe20000000800 */
[----:B------:R-:W4:Y:S01]  /*10080*/  LDL.LU R8, [R1+0x2e0] ;  /* 0x0002e00001087983 */ /* 0x000f220000300800 */
        /* <DEDUP_REMOVED lines=19> */
[----:B-1----:R-:W4:Y:S01]  /*101c0*/  LDL.LU R14, [R1+0x2cc] ;  /* 0x0002cc00010e7983 */ /* 0x002f220000300800 */
        /* <DEDUP_REMOVED lines=47> */
[----:B------:R-:W4:Y:S04]  /*104c0*/  LDL.LU R246, [R1+0x288] ;  /* 0x0002880001f67983 */ /* 0x000f280000300800 */
[----:B------:R-:W4:Y:S04]  /*104d0*/  LDL.LU R247, [R1+0x284] ;  /* 0x0002840001f77983 */ /* 0x000f280000300800 */
[----:B------:R-:W4:Y:S04]  /*104e0*/  LDL.LU R248, [R1+0x280] ;  /* 0x0002800001f87983 */ /* 0x000f280000300800 */
[----:B------:R-:W4:Y:S04]  /*104f0*/  LDL.LU R249, [R1+0x27c] ;  /* 0x00027c0001f97983 */ /* 0x000f280000300800 */
[----:B------:R1:W-:Y:S04]  /*10500*/  STL.64 [R1+0xf58], R152 ;  /* 0x000f589801007387 */ /* 0x0003e80000100a00 */
[----:B-1----:R-:W4:Y:S04]  /*10510*/  LDL.LU R152, [R1+0x29c] ;  /* 0x00029c0001987983 */ /* 0x002f280000300800 */
[----:B------:R-:W4:Y:S04]  /*10520*/  LDL.LU R153, [R1+0x298] ;  /* 0x0002980001997983 */ /* 0x000f280000300800 */
[----:B------:R1:W-:Y:S04]  /*10530*/  STL.64 [R1+0xf50], R156 ;  /* 0x000f509c01007387 */ /* 0x0003e80000100a00 */
[----:B-1----:R-:W4:Y:S04]  /*10540*/  LDL.LU R156, [R1+0x2a4] ;  /* 0x0002a400019c7983 */ /* 0x002f280000300800 */
[----:B------:R-:W4:Y:S04]  /*10550*/  LDL.LU R157, [R1+0x2a0] ;  /* 0x0002a000019d7983 */ /* 0x000f280000300800 */
[----:B------:R1:W-:Y:S04]  /*10560*/  STL.64 [R1+0xf48], R154 ;  /* 0x000f489a01007387 */ /* 0x0003e80000100a00 */
[----:B-1----:R-:W4:Y:S04]  /*10570*/  LDL.LU R155, [R1+0x2a8] ;  /* 0x0002a800019b7983 */ /* 0x002f280000300800 */
[----:B------:R-:W-:Y:S04]  /*10580*/  STL.64 [R1+0xf40], R234 ;  /* 0x000f40ea01007387 */ /* 0x000fe80000100a00 */
[----:B------:R-:W-:Y:S04]  /*10590*/  STL.64 [R1+0xf38], R158 ;  /* 0x000f389e01007387 */ /* 0x000fe80000100a00 */
[----:B------:R-:W-:Y:S04]  /*105a0*/  STL [R1+0xf68], R159 ;  /* 0x000f689f01007387 */ /* 0x000fe80000100800 */
[----:B------:R-:W-:Y:S04]  /*105b0*/  STL.64 [R1+0xf30], R160 ;  /* 0x000f30a001007387 */ /* 0x000fe80000100a00 */
[----:B------:R-:W-:Y:S04]  /*105c0*/  STL.64 [R1+0xf28], R162 ;  /* 0x000f28a201007387 */ /* 0x000fe80000100a00 */
[----:B------:R-:W-:Y:S04]  /*105d0*/  STL.64 [R1+0xf20], R166 ;  /* 0x000f20a601007387 */ /* 0x000fe80000100a00 */
[----:B------:R-:W-:Y:S04]  /*105e0*/  STL.64 [R1+0xf18], R164 ;  /* 0x000f18a401007387 */ /* 0x000fe80000100a00 */
[----:B------:R-:W-:Y:S04]  /*105f0*/  STL.64 [R1+0xf10], R232 ;  /* 0x000f10e801007387 */ /* 0x000fe80000100a00 */
[----:B------:R-:W-:Y:S04]  /*10600*/  STL.64 [R1+0xf08], R168 ;  /* 0x000f08a801007387 */ /* 0x000fe80000100a00 */
[----:B------:R1:W-:Y:S04]  /*10610*/  STL.64 [R1+0xf00], R170 ;  /* 0x000f00aa01007387 */ /* 0x0003e80000100a00 */
[----:B------:R-:W-:Y:S04]  /*10620*/  STL [R1+0xef8], R173 ;  /* 0x000ef8ad01007387 */ /* 0x000fe80000100800 */
[----:B------:R-:W-:Y:S04]  /*10630*/  STL [R1+0xef4], R176 ;  /* 0x000ef4b001007387 */ /* 0x000fe80000100800 */
[----:B------:R-:W-:Y:S04]  /*10640*/  STL [R1+0xef0], R177 ;  /* 0x000ef0b101007387 */ /* 0x000fe80000100800 */
[----:B------:R-:W-:Y:S04]  /*10650*/  STL.64 [R1+0xee8], R174 ;  /* 0x000ee8ae01007387 */ /* 0x000fe80000100a00 */
[----:B------:R-:W-:Y:S04]  /*10660*/  STL [R1+0xee4], R242 ;  /* 0x000ee4f201007387 */ /* 0x000fe80000100800 */
[----:B------:R-:W-:Y:S04]  /*10670*/  STL [R1+0xee0], R243 ;  /* 0x000ee0f301007387 */ /* 0x000fe80000100800 */
[----:B------:R-:W-:Y:S04]  /*10680*/  STL [R1+0xedc], R178 ;  /* 0x000edcb201007387 */ /* 0x000fe80000100800 */
[----:B------:R-:W-:Y:S04]  /*10690*/  STL [R1+0xed8], R179 ;  /* 0x000ed8b301007387 */ /* 0x000fe80000100800 */
[----:B------:R-:W-:Y:S04]  /*106a0*/  STL [R1+0xed4], R180 ;  /* 0x000ed4b401007387 */ /* 0x000fe80000100800 */
        /* <DEDUP_REMOVED lines=19> */
[----:B------:R-:W-:Y:S01]  /*107e0*/  STL [R1+0xe80], R239 ;  /* 0x000e80ef01007387 */ /* 0x000fe20000100800 */
[----:B---3--:R-:W-:-:S03]  /*107f0*/  IMAD R7, R7, UR5, RZ ;  /* 0x0000000507077c24 */ /* 0x008fc6000f8e02ff */
[----:B------:R-:W-:Y:S01]  /*10800*/  STL [R1+0xe7c], R200 ;  /* 0x000e7cc801007387 */ /* 0x000fe20000100800 */
[----:B--2---:R-:W-:-:S03]  /*10810*/  IMAD R6, R6, UR5, RZ ;  /* 0x0000000506067c24 */ /* 0x004fc6000f8e02ff */
[----:B------:R-:W-:Y:S01]  /*10820*/  STL [R1+0xe78], R201 ;  /* 0x000e78c901007387 */ /* 0x000fe20000100800 */
[----:B----4-:R-:W-:-:S03]  /*10830*/  IMAD R8, R8, UR5, RZ ;  /* 0x0000000508087c24 */ /* 0x010fc6000f8e02ff */
[----:B------:R-:W-:Y:S01]  /*10840*/  STL [R1+0xe74], R202 ;  /* 0x000e74ca01007387 */ /* 0x000fe20000100800 */
[----:B------:R-:W-:-:S03]  /*10850*/  IMAD R10, R10, UR5, RZ ;  /* 0x000000050a0a7c24 */ /* 0x000fc6000f8e02ff */
        /* <DEDUP_REMOVED lines=38> */
[----:B------:R-:W-:Y:S04]  /*10ac0*/  STL [R1+0xe24], R218 ;  /* 0x000e24da01007387 */ /* 0x000fe80000100800 */
[----:B------:R-:W-:Y:S04]  /*10ad0*/  STL [R1+0xe20], R219 ;  /* 0x000e20db01007387 */ /* 0x000fe80000100800 */
[----:B------:R-:W-:Y:S04]  /*10ae0*/  STL [R1+0xe1c], R220 ;  /* 0x000e1cdc01007387 */ /* 0x000fe80000100800 */
        /* <DEDUP_REMOVED lines=14> */
[----:B------:R2:W-:Y:S01]  /*10bd0*/  STL.64 [R1+0xf60], R14 ;  /* 0x000f600e01007387 */ /* 0x0005e20000100a00 */
[----:B------:R-:W-:-:S03]  /*10be0*/  IMAD R26, R155, UR5, RZ ;  /* 0x000000059b1a7c24 */ /* 0x000fc6000f8e02ff */
[----:B-1----:R-:W3:Y:S04]  /*10bf0*/  LDL.LU R170, [R1+0x278] ;  /* 0x0002780001aa7983 */ /* 0x002ee80000300800 */
[----:B------:R-:W4:Y:S04]  /*10c00*/  LDL.LU R171, [R1+0x274] ;  /* 0x0002740001ab7983 */ /* 0x000f280000300800 */
        /* <DEDUP_REMOVED lines=29> */
[----:B---3--:R-:W-:-:S03]  /*10de0*/  IMAD R49, R170, UR5, RZ ;  /* 0x00000005aa317c24 */ /* 0x008fc6000f8e02ff */
[----:B------:R-:W3:Y:S01]  /*10df0*/  LDL.LU R170, [R1+0x1fc] ;  /* 0x0001fc0001aa7983 */ /* 0x000ee20000300800 */
[----:B----4-:R-:W-:-:S03]  /*10e00*/  IMAD R51, R171, UR5, RZ ;  /* 0x00000005ab337c24 */ /* 0x010fc6000f8e02ff */
[----:B------:R-:W4:Y:S01]  /*10e10*/  LDL.LU R171, [R1+0x1f8] ;  /* 0x0001f80001ab7983 */ /* 0x000f220000300800 */
[----:B--2---:R-:W-:-:S03]  /*10e20*/  IMAD R53, R168, UR5, RZ ;  /* 0x00000005a8357c24 */ /* 0x004fc6000f8e02ff */
[----:B------:R-:W2:Y:S01]  /*10e30*/  LDL.LU R168, [R1+0x1f4] ;  /* 0x0001f40001a87983 */ /* 0x000ea20000300800 */
[----:B------:R-:W-:-:S03]  /*10e40*/  IMAD R55, R169, UR5, RZ ;  /* 0x00000005a9377c24 */ /* 0x000fc6000f8e02ff */
        /* <DEDUP_REMOVED lines=16> */
[----:B------:R-:W3:Y:S01]  /*10f50*/  LDL.LU R163, [R1+0x1d0] ;  /* 0x0001d00001a37983 */ /* 0x000ee20000300800 */
[----:B------:R-:W-:-:S03]  /*10f60*/  IMAD R65, R160, UR5, RZ ;  /* 0x00000005a0417c24 */ /* 0x000fc6000f8e02ff */
[----:B------:R-:W4:Y:S01]  /*10f70*/  LDL.LU R160, [R1+0x1cc] ;  /* 0x0001cc0001a07983 */ /* 0x000f220000300800 */
[----:B------:R-:W-:-:S03]  /*10f80*/  IMAD R66, R161, UR5, RZ ;  /* 0x00000005a1427c24 */ /* 0x000fc6000f8e02ff */
[----:B------:R-:W2:Y:S01]  /*10f90*/  LDL.LU R161, [R1+0x1c8] ;  /* 0x0001c80001a17983 */ /* 0x000ea20000300800 */
[----:B------:R-:W-:-:S03]  /*10fa0*/  IMAD R67, R159, UR5, RZ ;  /* 0x000000059f437c24 */ /* 0x000fc6000f8e02ff */
[----:B------:R-:W3:Y:S01]  /*10fb0*/  LDL.LU R159, [R1+0x1c4] ;  /* 0x0001c400019f7983 */ /* 0x000ee20000300800 */
[----:B------:R-:W-:-:S03]  /*10fc0*/  IMAD R68, R158, UR5, RZ ;  /* 0x000000059e447c24 */ /* 0x000fc6000f8e02ff */
[----:B------:R-:W4:Y:S01]  /*10fd0*/  LDL.LU R158, [R1+0x1c0] ;  /* 0x0001c000019e7983 */ /* 0x000f220000300800 */
[----:B------:R-:W-:-:S03]  /*10fe0*/  IMAD R69, R234, UR5, RZ ;  /* 0x00000005ea457c24 */ /* 0x000fc6000f8e02ff */
[----:B------:R-:W3:Y:S01]  /*10ff0*/  LDL.LU R234, [R1+0x1bc] ;  /* 0x0001bc0001ea7983 */ /* 0x000ee20000300800 */
[----:B------:R-:W-:-:S03]  /*11000*/  IMAD R70, R235, UR5, RZ ;  /* 0x00000005eb467c24 */ /* 0x000fc6000f8e02ff */
[----:B------:R-:W2:Y:S01]  /*11010*/  LDL.LU R235, [R1+0x1b8] ;  /* 0x0001b80001eb7983 */ /* 0x000ea20000300800 */
[----:B------:R-:W-:-:S03]  /*11020*/  IMAD R71, R154, UR5, RZ ;  /* 0x000000059a477c24 */ /* 0x000fc6000f8e02ff */
[----:B------:R-:W4:Y:S01]  /*11030*/  LDL.LU R154, [R1+0x1b4] ;  /* 0x0001b400019a7983 */ /* 0x000f220000300800 */
[----:B------:R-:W-:-:S03]  /*11040*/  IMAD R72, R155, UR5, RZ ;  /* 0x000000059b487c24 */ /* 0x000fc6000f8e02ff */
[----:B------:R-:W3:Y:S01]  /*11050*/  LDL.LU R155, [R1+0x1b0] ;  /* 0x0001b000019b7983 */ /* 0x000ee20000300800 */
[----:B------:R-:W-:-:S03]  /*11060*/  IMAD R73, R156, UR5, RZ ;  /* 0x000000059c497c24 */ /* 0x000fc6000f8e02ff */
[----:B------:R-:W3:Y:S01]  /*11070*/  LDL.LU R156, [R1+0x1ac] ;  /* 0x0001ac00019c7983 */ /* 0x000ee20000300800 */
[----:B------:R-:W-:-:S03]  /*11080*/  IMAD R74, R157, UR5, RZ ;  /* 0x000000059d4a7c24 */ /* 0x000fc6000f8e02ff */
[----:B------:R-:W3:Y:S01]  /*11090*/  LDL.LU R157, [R1+0x1a8] ;  /* 0x0001a800019d7983 */ /* 0x000ee20000300800 */
        /* <DEDUP_REMOVED lines=18> */
[----:B--2---:R-:W-:-:S03]  /*111c0*/  IMAD R112, R153, UR5, RZ ;  /* 0x0000000599707c24 */ /* 0x004fc6000f8e02ff */
[----:B------:R-:W2:Y:S01]  /*111d0*/  LDL.LU R153, [R1+0x540] ;  /* 0x0005400001997983 */ /* 0x000ea20000300800 */
[----:B----4-:R-:W-:-:S03]  /*111e0*/  IMAD R114, R9, UR5, RZ ;  /* 0x0000000509727c24 */ /* 0x010fc6000f8e02ff */
[----:B------:R-:W4:Y:S01]  /*111f0*/  LDL.LU R9, [R1+0x53c] ;  /* 0x00053c0001097983 */ /* 0x000f220000300800 */
[----:B---3--:R-:W-:-:S03]  /*11200*/  IMAD R117, R244, UR5, RZ ;  /* 0x00000005f4757c24 */ /* 0x008fc6000f8e02ff */
        /* <DEDUP_REMOVED lines=9> */
[----:B------:R-:W-:Y:S02]  /*112a0*/  IMAD R101, R235, UR5, RZ ;  /* 0x00000005eb657c24 */ /* 0x000fe4000f8e02ff */
[----:B------:R-:W-:Y:S02]  /*112b0*/  IMAD R120, R249, UR5, RZ ;  /* 0x00000005f9787c24 */ /* 0x000fe4000f8e02ff */
[----:B------:R-:W3:Y:S01]  /*112c0*/  LDL.LU R249, [R1+0x524] ;  /* 0x0005240001f97983 */ /* 0x000ee20000300800 */
[----:B------:R-:W-:Y:S02]  /*112d0*/  IMAD R102, R154, UR5, RZ ;  /* 0x000000059a667c24 */ /* 0x000fe4000f8e02ff */
[----:B------:R-:W-:Y:S01]  /*112e0*/  IMAD R104, R156, UR5, RZ ;  /* 0x000000059c687c24 */ /* 0x000fe2000f8e02ff */
[----:B------:R-:W3:Y:S01]  /*112f0*/  LDL.LU R235, [R1+0x520] ;  /* 0x0005200001eb7983 */ /* 0x000ee20000300800 */
[----:B------:R-:W-:-:S03]  /*11300*/  IMAD R107, R157, UR5, RZ ;  /* 0x000000059d6b7c24 */ /* 0x000fc6000f8e02ff */
[----:B------:R-:W3:Y:S01]  /*11310*/  LDL.LU R154, [R1+0x51c] ;  /* 0x00051c00019a7983 */ /* 0x000ee20000300800 */
[----:B------:R-:W-:-:S03]  /*11320*/  IMAD R110, R152, UR5, RZ ;  /* 0x00000005986e7c24 */ /* 0x000fc6000f8e02ff */
[----:B------:R-:W3:Y:S01]  /*11330*/  LDL.LU R156, [R1+0x518] ;  /* 0x00051800019c7983 */ /* 0x000ee20000300800 */
[----:B------:R-:W-:-:S03]  /*11340*/  IMAD R97, R161, UR5, RZ ;  /* 0x00000005a1617c24 */ /* 0x000fc6000f8e02ff */
[----:B------:R-:W3:Y:S04]  /*11350*/  LDL.LU R157, [R1+0x394] ;  /* 0x00039400019d7983 */ /* 0x000ee80000300800 */
[----:B------:R-:W3:Y:S04]  /*11360*/  LDL.LU R152, [R1+0x390] ;  /* 0x0003900001987983 */ /* 0x000ee80000300800 */
[----:B------:R-:W3:Y:S01]  /*11370*/  LDL.LU R161, [R1+0x38c] ;  /* 0x00038c0001a17983 */ /* 0x000ee20000300800 */
[----:B----4-:R-:W-:Y:S01]  /*11380*/  IMAD R127, R9, UR58, RZ ;  /* 0x0000003a097f7c24 */ /* 0x010fe2000f8e02ff */
[----:B------:R-:W-:-:S02]  /*11390*/  LEA R14, P4, R8, R136, 0x2 ;  /* 0x00000088080e7211 */ /* 0x000fc400078810ff */
[----:B------:R-:W4:Y:S01]  /*113a0*/  LDL.LU R9, [R1+0x388] ;  /* 0x0003880001097983 */ /* 0x000f220000300800 */
[----:B------:R-:W-:Y:S01]  /*113b0*/  IMAD R103, R155, UR5, RZ ;  /* 0x000000059b677c24 */ /* 0x000fe2000f8e02ff */
[----:B------:R-:W-:Y:S01]  /*113c0*/  ULDC UR58, c[0x0][0x240] ;  /* 0x00009000003a7ab9 */ /* 0x000fe20000000800 */
[----:B--2---:R-:W-:Y:S01]  /*113d0*/  IMAD R126, R153, UR4, RZ ;  /* 0x00000004997e7c24 */ /* 0x004fe2000f8e02ff */
[----:B------:R-:W2:Y:S01]  /*113e0*/  LDL.LU R155, [R1+0x384] ;  /* 0x00038400019b7983 */ /* 0x000ea20000300800 */
[----:B------:R-:W-:Y:S02]  /*113f0*/  IMAD R99, R158, UR5, RZ ;  /* 0x000000059e637c24 */ /* 0x000fe4000f8e02ff */
[----:B------:R-:W-:Y:S01]  /*11400*/  IMAD R100, R234, UR5, RZ ;  /* 0x00000005ea647c24 */ /* 0x000fe2000f8e02ff */
[----:B------:R-:W2:Y:S01]  /*11410*/  LDL.LU R153, [R1+0x380] ;  /* 0x0003800001997983 */ /* 0x000ea20000300800 */
[----:B------:R-:W-:Y:S02]  /*11420*/  IMAD R96, R160, UR5, RZ ;  /* 0x00000005a0607c24 */ /* 0x000fe4000f8e02ff */
[----:B------:R-:W-:Y:S01]  /*11430*/  IMAD R98, R159, UR5, RZ ;  /* 0x000000059f627c24 */ /* 0x000fe2000f8e02ff */
[----:B------:R-:W2:Y:S01]  /*11440*/  LDL.LU R158, [R1+0x37c] ;  /* 0x00037c00019e7983 */ /* 0x000ea20000300800 */
[----:B------:R-:W-:-:S02]  /*11450*/  IMAD R85, R171, UR5, RZ ;  /* 0x00000005ab557c24 */ /* 0x000fc4000f8e02ff */
[----:B------:R-:W-:Y:S01]  /*11460*/  IMAD R95, R163, UR5, RZ ;  /* 0x00000005a35f7c24 */ /* 0x000fe2000f8e02ff */
[----:B------:R-:W2:Y:S01]  /*11470*/  LDL.LU R234, [R1+0x378] ;  /* 0x0003780001ea7983 */ /* 0x000ea20000300800 */
[----:B---3--:R-:W-:-:S03]  /*11480*/  IMAD R173, R156, UR49, RZ ;  /* 0x000000319cad7c24 */ /* 0x008fc6000f8e02ff */
[----:B------:R-:W3:Y:S01]  /*11490*/  LDL.LU R159, [R1+0x374] ;  /* 0x00037400019f7983 */ /* 0x000ee20000300800 */
[----:B------:R-:W-:Y:S01]  /*114a0*/  IMAD R160, R235, UR51, RZ ;  /* 0x00000033eba07c24 */ /* 0x000fe2000f8e02ff */
[----:B------:R-:W-:Y:S01]  /*114b0*/  ULDC UR51, c[0x0][0x240] ;  /* 0x0000900000337ab9 */ /* 0x000fe20000000800 */
[----:B------:R-:W-:Y:S01]  /*114c0*/  IMAD R171, R154, UR50, RZ ;  /* 0x000000329aab7c24 */ /* 0x000fe2000f8e02ff */
        /* <DEDUP_REMOVED lines=17> */
[----:B------:R-:W-:-:S02]  /*115e0*/  IMAD R86, R168, UR5, RZ ;  /* 0x00000005a8567c24 */ /* 0x000fc4000f8e02ff */
[----:B------:R-:W-:Y:S02]  /*115f0*/  IMAD R91, R165, UR5, RZ ;  /* 0x00000005a55b7c24 */ /* 0x000fe4000f8e02ff */
[----:B------:R-:W-:Y:S02]  /*11600*/  IMAD R90, R164, UR5, RZ ;  /* 0x00000005a45a7c24 */ /* 0x000fe4000f8e02ff */
[----:B------:R-:W-:Y:S02]  /*11610*/  IMAD R88, R232, UR5, RZ ;  /* 0x00000005e8587c24 */ /* 0x000fe4000f8e02ff */
[----:B------:R-:W-:Y:S01]  /*11620*/  IMAD R249, R249, UR52, RZ ;  /* 0x00000034f9f97c24 */ /* 0x000fe2000f8e02ff */
[----:B------:R-:W-:Y:S01]  /*11630*/  ULDC UR52, c[0x0][0x240] ;  /* 0x0000900000347ab9 */ /* 0x000fe20000000800 */
[----:B------:R-:W-:Y:S01]  /*11640*/  LEA.HI.X.SX32 R15, R8, R5, 0x2, P4 ;  /* 0x00000005080f7211 */ /* 0x000fe200020f16ff */
[----:B------:R-:W-:Y:S01]  /*11650*/  IMAD R248, R248, UR53, RZ ;  /* 0x00000035f8f87c24 */ /* 0x000fe2000f8e02ff */
[----:B------:R-:W-:Y:S01]  /*11660*/  ULDC UR53, c[0x0][0x240] ;  /* 0x0000900000357ab9 */ /* 0x000fe20000000800 */
[----:B------:R-:W-:Y:S01]  /*11670*/  IMAD R244, R244, UR57, RZ ;  /* 0x00000039f4f47c24 */ /* 0x000fe2000f8e02ff */
[----:B------:R-:W-:Y:S01]  /*11680*/  ULDC UR4, c[0x0][0x240] ;  /* 0x0000900000047ab9 */ /* 0x000fe20000000800 */
[----:B----4-:R-:W-:Y:S01]  /*11690*/  IMAD R163, R9, UR45, RZ ;  /* 0x0000002d09a37c24 */ /* 0x010fe2000f8e02ff */
[----:B------:R-:W-:Y:S01]  /*116a0*/  ULDC UR45, c[0x0][0x240] ;  /* 0x00009000002d7ab9 */ /* 0x000fe20000000800 */
[----:B------:R-:W4:Y:S01]  /*116b0*/  LDL.LU R9, [R1+0x35c] ;  /* 0x00035c0001097983 */ /* 0x000f220000300800 */
[----:B--2---:R-:W-:Y:S01]  /*116c0*/  IMAD R242, R155, UR44, RZ ;  /* 0x0000002c9bf27c24 */ /* 0x004fe2000f8e02ff */
[----:B------:R-:W-:-:S02]  /*116d0*/  ULDC UR57, c[0x0][0x240] ;  /* 0x0000900000397ab9 */ /* 0x000fc40000000800 */
[----:B------:R-:W2:Y:S01]  /*116e0*/  LDL.LU R155, [R1+0x358] ;  /* 0x00035800019b7983 */ /* 0x000ea20000300800 */
[----:B------:R-:W-:Y:S01]  /*116f0*/  IMAD R243, R153, UR43, RZ ;  /* 0x0000002b99f37c24 */ /* 0x000fe2000f8e02ff */
[----:B------:R-:W-:Y:S02]  /*11700*/  ULDC UR43, c[0x0][0x240] ;  /* 0x00009000002b7ab9 */ /* 0x000fe40000000800 */
[----:B------:R-:W2:Y:S01]  /*11710*/  LDL.LU R153, [R1+0x354] ;  /* 0x0003540001997983 */ /* 0x000ea20000300800 */
[----:B------:R-:W-:Y:S01]  /*11720*/  IMAD R178, R158, UR42, RZ ;  /* 0x0000002a9eb27c24 */ /* 0x000fe2000f8e02ff */
[----:B------:R-:W-:Y:S02]  /*11730*/  ULDC UR44, c[0x0][0x240] ;  /* 0x00009000002c7ab9 */ /* 0x000fe40000000800 */
[----:B------:R-:W2:Y:S01]  /*11740*/  LDL.LU R158, [R1+0x350] ;  /* 0x00035000019e7983 */ /* 0x000ea20000300800 */
[----:B------:R-:W-:Y:S01]  /*11750*/  IMAD R179, R234, UR41, RZ ;  /* 0x00000029eab37c24 */ /* 0x000fe2000f8e02ff */
[----:B------:R-:W-:-:S02]  /*11760*/  ULDC UR42, c[0x0][0x240] ;  /* 0x00009000002a7ab9 */ /* 0x000fc40000000800 */
[----:B------:R-:W2:Y:S01]  /*11770*/  LDL.LU R234, [R1+0x34c] ;  /* 0x00034c0001ea7983 */ /* 0x000ea20000300800 */
[----:B---3--:R-:W-:Y:S01]  /*11780*/  IMAD R181, R235, UR39, RZ ;  /* 0x00000027ebb57c24 */ /* 0x008fe2000f8e02ff */
[----:B------:R-:W-:Y:S02]  /*11790*/  ULDC UR41, c[0x0][0x240] ;  /* 0x0000900000297ab9 */ /* 0x000fe40000000800 */
[----:B------:R-:W3:Y:S01]  /*117a0*/  LDL.LU R235, [R1+0x348] ;  /* 0x0003480001eb7983 */ /* 0x000ee20000300800 */
[----:B------:R-:W-:Y:S01]  /*117b0*/  IMAD R182, R156, UR38, RZ ;  /* 0x000000269cb67c24 */ /* 0x000fe2000f8e02ff */
[----:B------:R-:W-:Y:S02]  /*117c0*/  ULDC UR39, c[0x0][0x240] ;  /* 0x0000900000277ab9 */ /* 0x000fe40000000800 */
[----:B------:R-:W3:Y:S01]  /*117d0*/  LDL.LU R156, [R1+0x344] ;  /* 0x00034400019c7983 */ /* 0x000ee20000300800 */
[----:B------:R-:W-:Y:S01]  /*117e0*/  IMAD R183, R154, UR37, RZ ;  /* 0x000000259ab77c24 */ /* 0x000fe2000f8e02ff */
[----:B------:R-:W-:Y:S01]  /*117f0*/  ULDC UR37, c[0x0][0x240] ;  /* 0x0000900000257ab9 */ /* 0x000fe20000000800 */
[----:B------:R-:W-:Y:S01]  /*11800*/  IMAD R170, R157, UR36, RZ ;  /* 0x000000249daa7c24 */ /* 0x000fe2000f8e02ff */
[----:B------:R-:W-:Y:S01]  /*11810*/  ULDC UR38, c[0x0][0x240] ;  /* 0x0000900000267ab9 */ /* 0x000fe20000000800 */
[----:B------:R-:W3:Y:S01]  /*11820*/  LDL.LU R157, [R1+0x340] ;  /* 0x00034000019d7983 */ /* 0x000ee20000300800 */
[----:B------:R-:W-:Y:S01]  /*11830*/  IMAD R169, R152, UR35, RZ ;  /* 0x0000002398a97c24 */ /* 0x000fe2000f8e02ff */
[----:B------:R-:W-:-:S02]  /*11840*/  ULDC UR35, c[0x0][0x240] ;  /* 0x0000900000237ab9 */ /* 0x000fc40000000800 */
[----:B------:R-:W3:Y:S01]  /*11850*/  LDL.LU R154, [R1+0x33c] ;  /* 0x00033c00019a7983 */ /* 0x000ee20000300800 */
[----:B----4-:R-:W-:-:S03]  /*11860*/  IMAD R186, R9, UR34, RZ ;  /* 0x0000002209ba7c24 */ /* 0x010fc6000f8e02ff */
[----:B------:R-:W4:Y:S01]  /*11870*/  LDL.LU R152, [R1+0x338] ;  /* 0x0003380001987983 */ /* 0x000f220000300800 */
[----:B--2---:R-:W-:-:S03]  /*11880*/  IMAD R187, R155, UR33, RZ ;  /* 0x000000219bbb7c24 */ /* 0x004fc6000f8e02ff */
[----:B------:R-:W2:Y:S01]  /*11890*/  LDL.LU R9, [R1+0x334] ;  /* 0x0003340001097983 */ /* 0x000ea20000300800 */
[----:B------:R-:W-:-:S03]  /*118a0*/  IMAD R240, R153, UR32, RZ ;  /* 0x0000002099f07c24 */ /* 0x000fc6000f8e02ff */
[----:B------:R-:W2:Y:S01]  /*118b0*/  LDL.LU R155, [R1+0x330] ;  /* 0x00033000019b7983 */ /* 0x000ea20000300800 */
[----:B------:R-:W-:Y:S01]  /*118c0*/  IMAD R166, R161, UR46, RZ ;  /* 0x0000002ea1a67c24 */ /* 0x000fe2000f8e02ff */
[----:B------:R-:W-:Y:S01]  /*118d0*/  ULDC UR46, c[0x0][0x240] ;  /* 0x00009000002e7ab9 */ /* 0x000fe20000000800 */
[----:B------:R-:W-:Y:S01]  /*118e0*/  IMAD R180, R159, UR40, RZ ;  /* 0x000000289fb47c24 */ /* 0x000fe2000f8e02ff */
[----:B------:R-:W2:Y:S01]  /*118f0*/  LDL.LU R153, [R1+0x32c] ;  /* 0x00032c0001997983 */ /* 0x000ea20000300800 */
[----:B------:R-:W-:Y:S01]  /*11900*/  IMAD R241, R158, UR61, RZ ;  /* 0x0000003d9ef17c24 */ /* 0x000fe2000f8e02ff */
[----:B------:R-:W-:Y:S01]  /*11910*/  ULDC UR40, c[0x0][0x240] ;  /* 0x0000900000287ab9 */ /* 0x000fe20000000800 */
[----:B------:R-:W-:Y:S01]  /*11920*/  IMAD R190, R234, UR60, RZ ;  /* 0x0000003ceabe7c24 */ /* 0x000fe2000f8e02ff */
[----:B------:R-:W2:Y:S01]  /*11930*/  LDL.LU R162, [R1+0x328] ;  /* 0x0003280001a27983 */ /* 0x000ea20000300800 */
[----:B---3--:R-:W-:-:S03]  /*11940*/  IMAD R191, R235, UR31, RZ ;  /* 0x0000001febbf7c24 */ /* 0x008fc6000f8e02ff */
[----:B------:R-:W3:Y:S01]  /*11950*/  LDL.LU R167, [R1+0x324] ;  /* 0x0003240001a77983 */ /* 0x000ee20000300800 */
[----:B------:R-:W-:-:S03]  /*11960*/  IMAD R192, R156, UR30, RZ ;  /* 0x0000001e9cc07c24 */ /* 0x000fc6000f8e02ff */
[----:B------:R-:W3:Y:S01]  /*11970*/  LDL.LU R161, [R1+0x320] ;  /* 0x0003200001a17983 */ /* 0x000ee20000300800 */
[----:B------:R-:W-:Y:S01]  /*11980*/  IMAD R245, R245, UR56, RZ ;  /* 0x00000038f5f57c24 */ /* 0x000fe2000f8e02ff */
[----:B------:R-:W-:Y:S01]  /*11990*/  ULDC UR56, c[0x0][0x240] ;  /* 0x0000900000387ab9 */ /* 0x000fe20000000800 */
[----:B------:R-:W-:Y:S01]  /*119a0*/  IMAD R247, R247, UR54, RZ ;  /* 0x00000036f7f77c24 */ /* 0x000fe2000f8e02ff */
[----:B------:R-:W3:Y:S01]  /*119b0*/  LDL.LU R159, [R1+0x31c] ;  /* 0x00031c00019f7983 */ /* 0x000ee20000300800 */
[----:B------:R-:W-:Y:S01]  /*119c0*/  ULDC UR54, c[0x0][0x240] ;  /* 0x0000900000367ab9 */ /* 0x000fe20000000800 */
[----:B------:R-:W-:Y:S01]  /*119d0*/  IMAD R246, R246, UR55, RZ ;  /* 0x00000037f6f67c24 */ /* 0x000fe2000f8e02ff */
[----:B------:R-:W-:Y:S01]  /*119e0*/  ULDC UR55, c[0x0][0x240] ;  /* 0x0000900000377ab9 */ /* 0x000fe20000000800 */
        /* <DEDUP_REMOVED lines=15> */
[----:B----4-:R-:W-:Y:S01]  /*11ae0*/  IMAD R195, R152, UR27, RZ ;  /* 0x0000001b98c37c24 */ /* 0x010fe2000f8e02ff */
[----:B------:R-:W4:Y:S01]  /*11af0*/  LDL.LU R157, [R1+0x308] ;  /* 0x00030800019d7983 */ /* 0x000f220000300800 */
[----:B--2---:R-:W-:-:S03]  /*11b00*/  IMAD R198, R9, UR26, RZ ;  /* 0x0000001a09c67c24 */ /* 0x004fc6000f8e02ff */
[----:B------:R-:W2:Y:S01]  /*11b10*/  LDL.LU R152, [R1+0x304] ;  /* 0x0003040001987983 */ /* 0x000ea20000300800 */
[----:B------:R-:W-:-:S03]  /*11b20*/  IMAD R155, R155, UR25, RZ ;  /* 0x000000199b9b7c24 */ /* 0x000fc6000f8e02ff */
[----:B------:R-:W4:Y:S01]  /*11b30*/  LDL.LU R9, [R1+0x300] ;  /* 0x0003000001097983 */ /* 0x000f220000300800 */
[----:B------:R-:W-:Y:S01]  /*11b40*/  IMAD R132, R132, UR40, RZ ;  /* 0x0000002884847c24 */ /* 0x000fe2000f8e02ff */
[----:B------:R-:W-:Y:S01]  /*11b50*/  ULDC UR61, c[0x0][0x240] ;  /* 0x00009000003d7ab9 */ /* 0x000fe20000000800 */
[----:B------:R-:W-:Y:S01]  /*11b60*/  IMAD R154, R153, UR24, RZ ;  /* 0x00000018999a7c24 */ /* 0x000fe2000f8e02ff */
[----:B------:R-:W-:Y:S01]  /*11b70*/  ULDC UR24, c[0x0][0x240] ;  /* 0x0000900000187ab9 */ /* 0x000fe20000000800 */
[----:B------:R-:W2:Y:S01]  /*11b80*/  LDL.LU R153, [R1+0x2fc] ;  /* 0x0002fc0001997983 */ /* 0x000ea20000300800 */
[----:B------:R-:W-:Y:S01]  /*11b90*/  IMAD R129, R129, UR37, RZ ;  /* 0x0000002581817c24 */ /* 0x000fe2000f8e02ff */
[----:B------:R-:W-:Y:S01]  /*11ba0*/  ULDC UR31, c[0x0][0x240] ;  /* 0x00009000001f7ab9 */ /* 0x000fe20000000800 */
[----:B------:R-:W-:Y:S01]  /*11bb0*/  IMAD R162, R162, UR23, RZ ;  /* 0x00000017a2a27c24 */ /* 0x000fe2000f8e02ff */
[----:B------:R-:W2:Y:S01]  /*11bc0*/  LDL.LU R239, [R1+0x2f8] ;  /* 0x0002f80001ef7983 */ /* 0x000ea20000300800 */
[----:B------:R-:W-:Y:S01]  /*11bd0*/  ULDC UR23, c[0x0][0x240] ;  /* 0x0000900000177ab9 */ /* 0x000fe20000000800 */
[----:B------:R-:W-:Y:S01]  /*11be0*/  IMAD R125, R125, UR35, RZ ;  /* 0x000000237d7d7c24 */ /* 0x000fe2000f8e02ff */
[----:B------:R-:W-:Y:S01]  /*11bf0*/  ULDC UR29, c[0x0][0x240] ;  /* 0x00009000001d7ab9 */ /* 0x000fe20000000800 */
[----:B------:R-:W2:Y:S01]  /*11c00*/  LDL.LU R200, [R1+0x2f4] ;  /* 0x0002f40001c87983 */ /* 0x000ea20000300800 */
[----:B------:R-:W-:Y:S01]  /*11c10*/  IMAD R130, R130, UR38, RZ ;  /* 0x0000002682827c24 */ /* 0x000fe2000f8e02ff */
[----:B------:R-:W-:Y:S01]  /*11c20*/  ULDC UR60, c[0x0][0x240] ;  /* 0x00009000003c7ab9 */ /* 0x000fe20000000800 */
[----:B------:R-:W-:Y:S01]  /*11c30*/  ULDC UR30, c[0x0][0x240] ;  /* 0x00009000001e7ab9 */ /* 0x000fe20000000800 */
[----:B------:R-:W2:Y:S01]  /*11c40*/  LDL.LU R201, [R1+0x2f0] ;  /* 0x0002f00001c97983 */ /* 0x000ea20000300800 */
[----:B---3--:R-:W-:-:S03]  /*11c50*/  IMAD R189, R167, UR22, RZ ;  /* 0x00000016a7bd7c24 */ /* 0x008fc6000f8e02ff */
[----:B------:R-:W3:Y:S01]  /*11c60*/  LDL.LU R202, [R1+0x2ec] ;  /* 0x0002ec0001ca7983 */ /* 0x000ee20000300800 */
[----:B------:R-:W-:Y:S01]  /*11c70*/  ULDC UR22, c[0x0][0x240] ;  /* 0x0000900000167ab9 */ /* 0x000fe20000000800 */
[----:B------:R-:W-:Y:S02]  /*11c80*/  IMAD R188, R161, UR21, RZ ;  /* 0x00000015a1bc7c24 */ /* 0x000fe4000f8e02ff */
[----:B------:R-:W3:Y:S01]  /*11c90*/  LDL.LU R203, [R1+0x180] ;  /* 0x0001800001cb7983 */ /* 0x000ee20000300800 */
[----:B------:R-:W-:Y:S01]  /*11ca0*/  ULDC UR21, c[0x0][0x240] ;  /* 0x0000900000157ab9 */ /* 0x000fe20000000800 */
[----:B------:R-:W-:Y:S02]  /*11cb0*/  IMAD R168, R159, UR20, RZ ;  /* 0x000000149fa87c24 */ /* 0x000fe4000f8e02ff */
[----:B------:R-:W3:Y:S01]  /*11cc0*/  LDL.LU R204, [R1+0x17c] ;  /* 0x00017c0001cc7983 */ /* 0x000ee20000300800 */
[----:B------:R-:W-:Y:S01]  /*11cd0*/  ULDC UR20, c[0x0][0x240] ;  /* 0x0000900000147ab9 */ /* 0x000fe20000000800 */
[----:B------:R-:W-:Y:S01]  /*11ce0*/  IMAD R128, R128, UR36, RZ ;  /* 0x0000002480807c24 */ /* 0x000fe2000f8e02ff */
        /* <DEDUP_REMOVED lines=15> */
[----:B----4-:R-:W-:Y:S01]  /*11de0*/  IMAD R197, R9, UR13, RZ ;  /* 0x0000000d09c57c24 */ /* 0x010fe2000f8e02ff */
[----:B------:R-:W-:Y:S01]  /*11df0*/  ULDC UR13, c[0x0][0x240] ;  /* 0x00009000000d7ab9 */ /* 0x000fe20000000800 */
[----:B------:R-:W4:Y:S04]  /*11e00*/  LDL.LU R9, [R1+0x5a0] ;  /* 0x0005a00001097983 */ /* 0x000f280000300800 */
[----:B------:R-:W3:Y:S04]  /*11e10*/  LDL.LU R205, [R1+0x59c] ;  /* 0x00059c0001cd7983 */ /* 0x000ee80000300800 */
        /* <DEDUP_REMOVED lines=10> */
[----:B------:R-:W3:Y:S01]  /*11ec0*/  LDL.LU R235, [R1+0x570] ;  /* 0x0005700001eb7983 */ /* 0x000ee20000300800 */
[----:B------:R-:W-:Y:S01]  /*11ed0*/  IMAD R199, R157, UR15, RZ ;  /* 0x0000000f9dc77c24 */ /* 0x000fe2000f8e02ff */
[----:B------:R-:W-:-:S02]  /*11ee0*/  ULDC UR15, c[0x0][0x240] ;  /* 0x00009000000f7ab9 */ /* 0x000fc40000000800 */
[----:B------:R-:W3:Y:S04]  /*11ef0*/  LDL.LU R156, [R1+0x56c] ;  /* 0x00056c00019c7983 */ /* 0x000ee80000300800 */
[----:B------:R-:W3:Y:S01]  /*11f00*/  LDL.LU R157, [R1+0x568] ;  /* 0x00056800019d7983 */ /* 0x000ee20000300800 */
[----:B--2---:R-:W-:Y:S01]  /*11f10*/  IMAD R196, R152, UR14, RZ ;  /* 0x0000000e98c47c24 */ /* 0x004fe2000f8e02ff */
[----:B------:R-:W-:Y:S02]  /*11f20*/  ULDC UR14, c[0x0][0x240] ;  /* 0x00009000000e7ab9 */ /* 0x000fe40000000800 */
[----:B------:R-:W2:Y:S01]  /*11f30*/  LDL.LU R152, [R1+0x564] ;  /* 0x0005640001987983 */ /* 0x000ea20000300800 */
[----:B------:R-:W-:Y:S01]  /*11f40*/  IMAD R238, R153, UR12, RZ ;  /* 0x0000000c99ee7c24 */ /* 0x000fe2000f8e02ff */
[----:B------:R-:W-:-:S02]  /*11f50*/  ULDC UR12, c[0x0][0x240] ;  /* 0x00009000000c7ab9 */ /* 0x000fc40000000800 */
[----:B------:R-:W2:Y:S01]  /*11f60*/  LDL.LU R153, [R1+0x560] ;  /* 0x0005600001997983 */ /* 0x000ea20000300800 */
[----:B----4-:R-:W-:Y:S01]  /*11f70*/  IMAD R9, R9, UR5, RZ ;  /* 0x0000000509097c24 */ /* 0x010fe2000f8e02ff */
[----:B------:R-:W-:Y:S01]  /*11f80*/  ULDC UR5, c[0x0][0x230] ;  /* 0x00008c0000057ab9 */ /* 0x000fe20000000800 */
[----:B---3--:R-:W-:Y:S02]  /*11f90*/  IMAD R211, R159, UR52, RZ ;  /* 0x000000349fd37c24 */ /* 0x008fe4000f8e02ff */
[----:B------:R-:W-:Y:S01]  /*11fa0*/  IMAD R214, R158, UR51, RZ ;  /* 0x000000339ed67c24 */ /* 0x000fe2000f8e02ff */
[-C--:B------:R-:W-:Y:S01]  /*11fb0*/  LEA R158, P6, R7, R136.reuse, 0x2 ;  /* 0x00000088079e7211 */ /* 0x080fe200078c10ff */
[----:B------:R-:W-:Y:S01]  /*11fc0*/  IMAD R215, R234, UR50, RZ ;  /* 0x00000032ead77c24 */ /* 0x000fe2000f8e02ff */
[-C--:B------:R-:W-:Y:S01]  /*11fd0*/  LEA R234, P5, R6, R136.reuse, 0x2 ;  /* 0x0000008806ea7211 */ /* 0x080fe200078a10ff */
[----:B------:R-:W-:Y:S01]  /*11fe0*/  IMAD R237, R156, UR48, RZ ;  /* 0x000000309ced7c24 */ /* 0x000fe2000f8e02ff */
[----:B------:R-:W-:Y:S01]  /*11ff0*/  LEA R156, P1, R9, R136, 0x2 ;  /* 0x00000088099c7211 */ /* 0x000fe200078210ff */
[----:B------:R-:W-:-:S03]  /*12000*/  IMAD R216, R157, UR47, RZ ;  /* 0x0000002f9dd87c24 */ /* 0x000fc6000f8e02ff */
[-C--:B------:R-:W-:Y:S01]  /*12010*/  LEA.HI.X.SX32 R157, R9, R5.reuse, 0x2, P1 ;  /* 0x00000005099d7211 */ /* 0x080fe200008f16ff */
[----:B------:R-:W-:Y:S01]  /*12020*/  IMAD R236, R235, UR49, RZ ;  /* 0x00000031ebec7c24 */ /* 0x000fe2000f8e02ff */
[-C--:B------:R-:W-:Y:S02]  /*12030*/  LEA.HI.X.SX32 R159, R7, R5.reuse, 0x2, P6 ;  /* 0x00000005079f7211 */ /* 0x080fe400030f16ff */
[----:B------:R-:W-:Y:S01]  /*12040*/  LEA.HI.X.SX32 R235, R6, R5, 0x2, P5 ;  /* 0x0000000506eb7211 */ /* 0x000fe200028f16ff */
[----:B------:R-:W-:Y:S04]  /*12050*/  STL.64 [R1+0x390], R156 ;  /* 0x0003909c01007387 */ /* 0x000fe80000100a00 */
[----:B------:R1:W-:Y:S04]  /*12060*/  STL.64 [R1+0x388], R158 ;  /* 0x0003889e01007387 */ /* 0x0003e80000100a00 */
[----:B-1----:R-:W3:Y:S04]  /*12070*/  LDL.LU R159, [R1+0xf68] ;  /* 0x000f6800019f7983 */ /* 0x002ee80000300800 */
[----:B------:R-:W-:Y:S04]  /*12080*/  STL.64 [R1+0x380], R234 ;  /* 0x000380ea01007387 */ /* 0x000fe80000100a00 */
[----:B------:R1:W-:Y:S04]  /*12090*/  STL.64 [R1+0x5e0], R14 ;  /* 0x0005e00e01007387 */ /* 0x0003e80000100a00 */
[----:B-1----:R-:W4:Y:S01]  /*120a0*/  LDL.LU.64 R14, [R1+0xf60] ;  /* 0x000f6000010e7983 */ /* 0x002f220000300a00 */
[----:B--2---:R-:W-:Y:S01]  /*120b0*/  IMAD R217, R152, UR46, RZ ;  /* 0x0000002e98d97c24 */ /* 0x004fe2000f8e02ff */
[-C--:B------:R-:W-:Y:S01]  /*120c0*/  LEA R152, P3, R10, R136.reuse, 0x2 ;  /* 0x000000880a987211 */ /* 0x080fe200078610ff */
[----:B------:R-:W-:Y:S01]  /*120d0*/  IMAD R224, R153, UR45, RZ ;  /* 0x0000002d99e07c24 */ /* 0x000fe2000f8e02ff */
[----:B------:R-:W-:-:S02]  /*120e0*/  LEA R156, P2, R11, R136, 0x2 ;  /* 0x000000880b9c7211 */ /* 0x000fc400078410ff */
[-C--:B------:R-:W-:Y:S02]  /*120f0*/  LEA R158, P1, R12, R136.reuse, 0x2 ;  /* 0x000000880c9e7211 */ /* 0x080fe400078210ff */
[-C--:B------:R-:W-:Y:S02]  /*12100*/  LEA.HI.X.SX32 R153, R10, R5.reuse, 0x2, P3 ;  /* 0x000000050a997211 */ /* 0x080fe400018f16ff */
[----:B------:R-:W-:Y:S01]  /*12110*/  LEA R234, P5, R13, R136, 0x2 ;  /* 0x000000880dea7211 */ /* 0x000fe200078a10ff */
[----:B------:R-:W-:Y:S01]  /*12120*/  STL [R1+0x368], R158 ;  /* 0x0003689e01007387 */ /* 0x000fe20000100800 */
[-C--:B------:R-:W-:Y:S01]  /*12130*/  LEA.HI.X.SX32 R157, R11, R5.reuse, 0x2, P2 ;  /* 0x000000050b9d7211 */ /* 0x080fe200010f16ff */
[----:B------:R-:W-:Y:S01]  /*12140*/  IMAD.MOV.U32 R8, RZ, RZ, R158 ;  /* 0x000000ffff087224 */ /* 0x000fe200078e009e */
[----:B------:R-:W-:Y:S01]  /*12150*/  LEA.HI.X.SX32 R235, R13, R5, 0x2, P5 ;  /* 0x000000050deb7211 */ /* 0x000fe200028f16ff */
[----:B------:R-:W-:Y:S01]  /*12160*/  IMAD R201, R201, UR9, RZ ;  /* 0x00000009c9c97c24 */ /* 0x000fe2000f8e02ff */
[----:B------:R1:W-:Y:S01]  /*12170*/  STL.64 [R1+0x378], R152 ;  /* 0x0003789801007387 */ /* 0x0003e20000100a00 */
[----:B------:R-:W-:Y:S01]  /*12180*/  ULDC UR9, c[0x0][0x240] ;  /* 0x0000900000097ab9 */ /* 0x000fe20000000800 */
[----:B------:R-:W-:-:S02]  /*12190*/  IMAD.MOV.U32 R11, RZ, RZ, R7 ;  /* 0x000000ffff0b7224 */ /* 0x000fc400078e0007 */
[----:B------:R-:W-:Y:S02]  /*121a0*/  IMAD R0, R23, UR9, RZ ;  /* 0x0000000917007c24 */ /* 0x000fe4000f8e02ff */
[----:B------:R-:W-:Y:S01]  /*121b0*/  IMAD.MOV.U32 R7, RZ, RZ, R160 ;  /* 0x000000ffff077224 */ /* 0x000fe200078e00a0 */
[C---:B------:R-:W-:Y:S01]  /*121c0*/  LEA R160, P2, R16.reuse, R136, 0x2 ;  /* 0x0000008810a07211 */ /* 0x040fe200078410ff */
[----:B------:R-:W-:Y:S01]  /*121d0*/  IMAD.MOV.U32 R23, RZ, RZ, R154 ;  /* 0x000000ffff177224 */ /* 0x000fe200078e009a */
[----:B-1----:R-:W2:Y:S04]  /*121e0*/  LDL.LU.64 R152, [R1+0xf58] ;  /* 0x000f580001987983 */ /* 0x002ea80000300a00 */
[----:B------:R1:W-:Y:S01]  /*121f0*/  STL.64 [R1+0x370], R156 ;  /* 0x0003709c01007387 */ /* 0x0003e20000100a00 */
[----:B------:R-:W-:Y:S01]  /*12200*/  IMAD R210, R161, UR53, RZ ;  /* 0x00000035a1d27c24 */ /* 0x000fe2000f8e02ff */
[----:B------:R-:W-:-:S02]  /*12210*/  LEA.HI.X.SX32 R161, R16, R5, 0x2, P2 ;  /* 0x0000000510a17211 */ /* 0x000fc400010f16ff */
[----:B-1----:R-:W2:Y:S01]  /*12220*/  LDL.LU.64 R156, [R1+0xf50] ;  /* 0x000f5000019c7983 */ /* 0x002ea20000300a00 */
[----:B------:R-:W-:Y:S02]  /*12230*/  IMAD.MOV.U32 R8, RZ, RZ, R7 ;  /* 0x000000ffff087224 */ /* 0x000fe400078e0007 */
[----:B------:R-:W-:Y:S01]  /*12240*/  IMAD R200, R200, UR10, RZ ;  /* 0x0000000ac8c87c24 */ /* 0x000fe2000f8e02ff */
[----:B------:R-:W-:Y:S01]  /*12250*/  ULDC UR10, c[0x0][0x240] ;  /* 0x00009000000a7ab9 */ /* 0x000fe20000000800 */
[----:B------:R-:W-:Y:S02]  /*12260*/  IMAD R213, R233, UR54, RZ ;  /* 0x00000036e9d57c24 */ /* 0x000fe4000f8e02ff */
[----:B------:R-:W-:Y:S02]  /*12270*/  IMAD R233, R27, UR10, RZ ;  /* 0x0000000a1be97c24 */ /* 0x000fe4000f8e02ff */
[----:B------:R-:W-:Y:S02]  /*12280*/  IMAD R209, R174, UR56, RZ ;  /* 0x00000038aed17c24 */ /* 0x000fe4000f8e02ff */
[----:B------:R-:W-:-:S02]  /*12290*/  IMAD R174, R29, UR12, RZ ;  /* 0x0000000c1dae7c24 */ /* 0x000fc4000f8e02ff */
[----:B------:R-:W-:Y:S01]  /*122a0*/  IMAD R239, R239, UR11, RZ ;  /* 0x0000000befef7c24 */ /* 0x000fe2000f8e02ff */
[----:B------:R-:W-:Y:S01]  /*122b0*/  ULDC UR11, c[0x0][0x240] ;  /* 0x00009000000b7ab9 */ /* 0x000fe20000000800 */
[----:B------:R-:W-:Y:S02]  /*122c0*/  IMAD R212, R175, UR55, RZ ;  /* 0x00000037afd47c24 */ /* 0x000fe4000f8e02ff */
[----:B------:R-:W-:Y:S02]  /*122d0*/  IMAD R175, R28, UR11, RZ ;  /* 0x0000000b1caf7c24 */ /* 0x000fe4000f8e02ff */
[----:B---3--:R-:W-:Y:S01]  /*122e0*/  IMAD.MOV.U32 R9, RZ, RZ, R159 ;  /* 0x000000ffff097224 */ /* 0x008fe200078e009f */
[----:B------:R-:W-:Y:S02]  /*122f0*/  LEA.HI.X.SX32 R9, R12, R5, 0x2, P1 ;  /* 0x000000050c097211 */ /* 0x000fe400008f16ff */
[-C--:B------:R-:W-:Y:S02]  /*12300*/  LEA R154, P1, R17, R136.reuse, 0x2 ;  /* 0x00000088119a7211 */ /* 0x080fe400078210ff */
[----:B----4-:R-:W-:-:S02]  /*12310*/  LEA R158, P4, R14, R136, 0x2 ;  /* 0x000000880e9e7211 */ /* 0x010fc400078810ff */
[----:B------:R-:W-:Y:S02]  /*12320*/  LEA R6, P3, R15, R136, 0x2 ;  /* 0x000000880f067211 */ /* 0x000fe400078610ff */
[----:B------:R-:W-:-:S03]  /*12330*/  LEA.HI.X.SX32 R159, R14, R5, 0x2, P4 ;  /* 0x000000050e9f7211 */ /* 0x000fc600020f16ff */
[----:B------:R-:W-:Y:S01]  /*12340*/  STL [R1+0x350], R6 ;  /* 0x0003500601007387 */ /* 0x000fe20000100800 */
[----:B------:R-:W-:-:S03]  /*12350*/  LEA.HI.X.SX32 R11, R15, R5, 0x2, P3 ;  /* 0x000000050f0b7211 */ /* 0x000fc600018f16ff */
[----:B------:R1:W-:Y:S04]  /*12360*/  STL [R1+0x36c], R9 ;  /* 0x00036c0901007387 */ /* 0x0003e80000100800 */
[----:B------:R3:W-:Y:S04]  /*12370*/  STL.64 [R1+0x360], R234 ;  /* 0x000360ea01007387 */ /* 0x0007e80000100a00 */
[----:B------:R4:W-:Y:S01]  /*12380*/  STL.64 [R1+0x358], R158 ;  /* 0x0003589e01007387 */ /* 0x0009e20000100a00 */
[----:B-1----:R-:W-:Y:S01]  /*12390*/  IMAD.MOV.U32 R9, RZ, RZ, R155 ;  /* 0x000000ffff097224 */ /* 0x002fe200078e009b */
[----:B------:R-:W-:-:S02]  /*123a0*/  LEA.HI.X.SX32 R155, R17, R5, 0x2, P1 ;  /* 0x00000005119b7211 */ /* 0x000fc400008f16ff */
[CC--:B---3--:R-:W-:Y:S01]  /*123b0*/  LEA R234, P5, R18.reuse, R136.reuse, 0x2 ;  /* 0x0000008812ea7211 */ /* 0x0c8fe200078a10ff */
[----:B------:R-:W-:Y:S01]  /*123c0*/  IMAD.MOV.U32 R10, RZ, RZ, R6 ;  /* 0x000000ffff0a7224 */ /* 0x000fe200078e0006 */
[CC--:B----4-:R-:W-:Y:S01]  /*123d0*/  LEA R158, P4, R19.reuse, R136.reuse, 0x2 ;  /* 0x00000088139e7211 */ /* 0x0d0fe200078810ff */
[----:B------:R1:W-:Y:S01]  /*123e0*/  STL [R1+0x354], R11 ;  /* 0x0003540b01007387 */ /* 0x0003e20000100800 */
[-C--:B------:R-:W-:Y:S02]  /*123f0*/  LEA.HI.X.SX32 R235, R18, R5.reuse, 0x2, P5 ;  /* 0x0000000512eb7211 */ /* 0x080fe400028f16ff */
[-C--:B------:R-:W-:Y:S01]  /*12400*/  LEA R10, P3, R20, R136.reuse, 0x2 ;  /* 0x00000088140a7211 */ /* 0x080fe200078610ff */
[----:B------:R3:W-:Y:S01]  /*12410*/  STL.64 [R1+0x348], R160 ;  /* 0x000348a001007387 */ /* 0x0007e20000100a00 */
[----:B------:R-:W-:Y:S02]  /*12420*/  LEA.HI.X.SX32 R159, R19, R5, 0x2, P4 ;  /* 0x00000005139f7211 */ /* 0x000fe400020f16ff */
[-C--:B------:R-:W-:Y:S01]  /*12430*/  LEA R14, P1, R22, R136.reuse, 0x2 ;  /* 0x00000088160e7211 */ /* 0x080fe200078210ff */
[----:B------:R4:W-:Y:S01]  /*12440*/  STL.64 [R1+0x5d8], R154 ;  /* 0x0005d89a01007387 */ /* 0x0009e20000100a00 */
[----:B------:R-:W-:-:S02]  /*12450*/  LEA R12, P5, R26, R136, 0x2 ;  /* 0x000000881a0c7211 */ /* 0x000fc400078a10ff */
[-C--:B-1----:R-:W-:Y:S01]  /*12460*/  LEA.HI.X.SX32 R11, R20, R5.reuse, 0x2, P3 ;  /* 0x00000005140b7211 */ /* 0x082fe200018f16ff */
[----:B------:R-:W-:Y:S01]  /*12470*/  IMAD.MOV.U32 R18, RZ, RZ, R14 ;  /* 0x000000ffff127224 */ /* 0x000fe200078e000e */
[C---:B---3--:R-:W-:Y:S01]  /*12480*/  LEA R160, P2, R21.reuse, R136, 0x2 ;  /* 0x0000008815a07211 */ /* 0x048fe200078410ff */
[----:B----4-:R-:W3:Y:S04]  /*12490*/  LDL.LU.64 R154, [R1+0xf48] ;  /* 0x000f4800019a7983 */ /* 0x010ee80000300a00 */
[----:B------:R1:W-:Y:S01]  /*124a0*/  STL.64 [R1+0x340], R234 ;  /* 0x000340ea01007387 */ /* 0x0003e20000100a00 */
[-C--:B------:R-:W-:Y:S01]  /*124b0*/  LEA.HI.X.SX32 R161, R21, R5.reuse, 0x2, P2 ;  /* 0x0000000515a17211 */ /* 0x080fe200010f16ff */
[----:B------:R-:W-:Y:S01]  /*124c0*/  IMAD.MOV.U32 R19, RZ, RZ, R15 ;  /* 0x000000ffff137224 */ /* 0x000fe200078e000f */
[-C--:B------:R-:W-:Y:S01]  /*124d0*/  LEA.HI.X.SX32 R19, R22, R5.reuse, 0x2, P1 ;  /* 0x0000000516137211 */ /* 0x080fe200008f16ff */
[----:B------:R-:W-:Y:S01]  /*124e0*/  IMAD.MOV.U32 R20, RZ, RZ, R12 ;  /* 0x000000ffff147224 */ /* 0x000fe200078e000c */
[----:B-1----:R-:W4:Y:S04]  /*124f0*/  LDL.LU.64 R234, [R1+0xf40] ;  /* 0x000f400001ea7983 */ /* 0x002f280000300a00 */
[----:B------:R1:W-:Y:S01]  /*12500*/  STL.64 [R1+0x338], R158 ;  /* 0x0003389e01007387 */ /* 0x0003e20000100a00 */
[----:B------:R-:W-:Y:S01]  /*12510*/  IMAD.MOV.U32 R21, RZ, RZ, R13 ;  /* 0x000000ffff157224 */ /* 0x000fe200078e000d */
[----:B------:R-:W-:-:S02]  /*12520*/  LEA.HI.X.SX32 R21, R26, R5, 0x2, P5 ;  /* 0x000000051a157211 */ /* 0x000fc400028f16ff */
[----:B-1----:R-:W4:Y:S04]  /*12530*/  LDL.LU.64 R158, [R1+0xf38] ;  /* 0x000f3800019e7983 */ /* 0x002f280000300a00 */
[----:B------:R1:W-:Y:S04]  /*12540*/  STL [R1+0x320], R14 ;  /* 0x0003200e01007387 */ /* 0x0003e80000100800 */
[----:B------:R2:W-:Y:S04]  /*12550*/  STL [R1+0x318], R12 ;  /* 0x0003180c01007387 */ /* 0x0005e80000100800 */
[----:B------:R2:W-:Y:S01]  /*12560*/  STL.64 [R1+0x330], R10 ;  /* 0x0003300a01007387 */ /* 0x0005e20000100a00 */
[----:B-1----:R-:W-:-:S03]  /*12570*/  LEA R14, P4, R30, R136, 0x2 ;  /* 0x000000881e0e7211 */ /* 0x002fc600078810ff */
[----:B------:R1:W-:Y:S01]  /*12580*/  STL.64 [R1+0x328], R160 ;  /* 0x000328a001007387 */ /* 0x0003e20000100a00 */
[CC--:B--2---:R-:W-:Y:S02]  /*12590*/  LEA R12, P2, R33.reuse, R136.reuse, 0x2 ;  /* 0x00000088210c7211 */ /* 0x0c4fe400078410ff */
[-C--:B------:R-:W-:Y:S02]  /*125a0*/  LEA.HI.X.SX32 R15, R30, R5.reuse, 0x2, P4 ;  /* 0x000000051e0f7211 */ /* 0x080fe400020f16ff */
[CC--:B------:R-:W-:Y:S02]  /*125b0*/  LEA R10, P3, R32.reuse, R136.reuse, 0x2 ;  /* 0x00000088200a7211 */ /* 0x0c0fe400078610ff */
[-C--:B------:R-:W-:Y:S02]  /*125c0*/  LEA.HI.X.SX32 R13, R33, R5.reuse, 0x2, P2 ;  /* 0x00000005210d7211 */ /* 0x080fe400010f16ff */
[----:B------:R-:W-:Y:S01]  /*125d0*/  LEA.HI.X.SX32 R11, R32, R5, 0x2, P3 ;  /* 0x00000005200b7211 */ /* 0x000fe200018f16ff */
[----:B-1----:R-:W2:Y:S01]  /*125e0*/  LDL.LU.64 R160, [R1+0xf30] ;  /* 0x000f300001a07983 */ /* 0x002ea20000300a00 */
[----:B------:R-:W-:-:S03]  /*125f0*/  LEA R18, P1, R34, R136, 0x2 ;  /* 0x0000008822127211 */ /* 0x000fc600078210ff */
[----:B------:R1:W-:Y:S01]  /*12600*/  STL [R1+0x324], R19 ;  /* 0x0003241301007387 */ /* 0x0003e20000100800 */
[----:B------:R-:W-:-:S03]  /*12610*/  LEA R20, P5, R35, R136, 0x2 ;  /* 0x0000008823147211 */ /* 0x000fc600078a10ff */
[----:B------:R1:W-:Y:S04]  /*12620*/  STL [R1+0x31c], R21 ;  /* 0x00031c1501007387 */ /* 0x0003e80000100800 */
[----:B------:R1:W-:Y:S02]  /*12630*/  STL.64 [R1+0x310], R14 ;  /* 0x0003100e01007387 */ /* 0x0003e40000100a00 */
[-C--:B-1----:R-:W-:Y:S02]  /*12640*/  LEA.HI.X.SX32 R19, R34, R5.reuse, 0x2, P1 ;  /* 0x0000000522137211 */ /* 0x082fe400008f16ff */
[----:B------:R1:W-:Y:S01]  /*12650*/  STL.64 [R1+0x5d0], R10 ;  /* 0x0005d00a01007387 */ /* 0x0003e20000100a00 */
[----:B------:R-:W-:-:S03]  /*12660*/  LEA.HI.X.SX32 R21, R35, R5, 0x2, P5 ;  /* 0x0000000523157211 */ /* 0x000fc600028f16ff */
[----:B------:R1:W-:Y:S01]  /*12670*/  STL.64 [R1+0x308], R12 ;  /* 0x0003080c01007387 */ /* 0x0003e20000100a00 */
[CC--:B------:R-:W-:Y:S02]  /*12680*/  LEA R14, P4, R36.reuse, R136.reuse, 0x2 ;  /* 0x00000088240e7211 */ /* 0x0c0fe400078810ff */
[-C--:B-1----:R-:W-:Y:S02]  /*12690*/  LEA R10, P3, R39, R136.reuse, 0x2 ;  /* 0x00000088270a7211 */ /* 0x082fe400078610ff */
[-C--:B------:R-:W-:Y:S02]  /*126a0*/  LEA.HI.X.SX32 R15, R36, R5.reuse, 0x2, P4 ;  /* 0x00000005240f7211 */ /* 0x080fe400020f16ff */
[----:B------:R-:W-:Y:S02]  /*126b0*/  LEA R12, P2, R41, R136, 0x2 ;  /* 0x00000088290c7211 */ /* 0x000fe400078410ff */
[-C--:B------:R-:W-:Y:S01]  /*126c0*/  LEA.HI.X.SX32 R11, R39, R5.reuse, 0x2, P3 ;  /* 0x00000005270b7211 */ /* 0x080fe200018f16ff */
[----:B------:R1:W-:Y:S01]  /*126d0*/  STL.64 [R1+0x300], R18 ;  /* 0x0003001201007387 */ /* 0x0003e20000100a00 */
[----:B------:R-:W-:-:S03]  /*126e0*/  LEA.HI.X.SX32 R13, R41, R5, 0x2, P2 ;  /* 0x00000005290d7211 */ /* 0x000fc600010f16ff */
[----:B------:R1:W-:Y:S04]  /*126f0*/  STL.64 [R1+0x2f8], R20 ;  /* 0x0002f81401007387 */ /* 0x0003e80000100a00 */
[----:B------:R1:W-:Y:S02]  /*12700*/  STL.64 [R1+0x2f0], R14 ;  /* 0x0002f00e01007387 */ /* 0x0003e40000100a00 */
[-C--:B-1----:R-:W-:Y:S02]  /*12710*/  LEA R18, P1, R43, R136.reuse, 0x2 ;  /* 0x000000882b127211 */ /* 0x082fe400078210ff */
[----:B------:R1:W-:Y:S01]  /*12720*/  STL.64 [R1+0x2e8], R10 ;  /* 0x0002e80a01007387 */ /* 0x0003e20000100a00 */
[----:B------:R-:W-:-:S03]  /*12730*/  LEA R20, P5, R45, R136, 0x2 ;  /* 0x000000882d147211 */ /* 0x000fc600078a10ff */
[----:B------:R1:W-:Y:S01]  /*12740*/  STL.64 [R1+0x2e0], R12 ;  /* 0x0002e00c01007387 */ /* 0x0003e20000100a00 */
[-C--:B------:R-:W-:Y:S02]  /*12750*/  LEA.HI.X.SX32 R19, R43, R5.reuse, 0x2, P1 ;  /* 0x000000052b137211 */ /* 0x080fe400008f16ff */
[-C--:B------:R-:W-:Y:S02]  /*12760*/  LEA R14, P4, R47, R136.reuse, 0x2 ;  /* 0x000000882f0e7211 */ /* 0x080fe400078810ff */
[-C--:B------:R-:W-:Y:S02]  /*12770*/  LEA.HI.X.SX32 R21, R45, R5.reuse, 0x2, P5 ;  /* 0x000000052d157211 */ /* 0x080fe400028f16ff */
[-C--:B-1----:R-:W-:Y:S02]  /*12780*/  LEA R10, P3, R49, R136.reuse, 0x2 ;  /* 0x00000088310a7211 */ /* 0x082fe400078610ff */
[----:B------:R-:W-:Y:S02]  /*12790*/  LEA.HI.X.SX32 R15, R47, R5, 0x2, P4 ;  /* 0x000000052f0f7211 */ /* 0x000fe400020f16ff */
[----:B------:R-:W-:-:S02]  /*127a0*/  LEA R12, P2, R51, R136, 0x2 ;  /* 0x00000088330c7211 */ /* 0x000fc400078410ff */
        /* <DEDUP_REMOVED lines=25> */
[CC--:B------:R-:W-:Y:S02]  /*12940*/  LEA R14, P4, R62.reuse, R136.reuse, 0x2 ;  /* 0x000000883e0e7211 */ /* 0x0c0fe400078810ff */
        /* <DEDUP_REMOVED lines=36> */
[----:B------:R-:W-:Y:S02]  /*12b90*/  LEA.HI.X.SX32 R13, R74, R5, 0x2, P2 ;  /* 0x000000054a0d7211 */ /* 0x000fe400010f16ff */
[-C--:B------:R-:W-:Y:S01]  /*12ba0*/  LEA R6, P5, R76, R136.reuse, 0x2 ;  /* 0x000000884c067211 */ /* 0x080fe200078a10ff */
[----:B------:R-:W-:Y:S04]  /*12bb0*/  STL.64 [R1+0x248], R20 ;  /* 0x0002481401007387 */ /* 0x000fe80000100a00 */
[----:B------:R1:W-:Y:S02]  /*12bc0*/  STL.64 [R1+0x240], R14 ;  /* 0x0002400e01007387 */ /* 0x0003e40000100a00 */
[----:B-1----:R-:W-:-:S02]  /*12bd0*/  LEA R18, P1, R75, R136, 0x2 ;  /* 0x000000884b127211 */ /* 0x002fc400078210ff */
[----:B------:R1:W-:Y:S01]  /*12be0*/  STL.64 [R1+0x238], R10 ;  /* 0x0002380a01007387 */ /* 0x0003e20000100a00 */
[-C--:B------:R-:W-:Y:S02]  /*12bf0*/  LEA.HI.X.SX32 R7, R76, R5.reuse, 0x2, P5 ;  /* 0x000000054c077211 */ /* 0x080fe400028f16ff */
[-C--:B------:R-:W-:Y:S01]  /*12c00*/  LEA.HI.X.SX32 R19, R75, R5.reuse, 0x2, P1 ;  /* 0x000000054b137211 */ /* 0x080fe200008f16ff */
[----:B------:R3:W-:Y:S01]  /*12c10*/  STL.64 [R1+0x230], R12 ;  /* 0x0002300c01007387 */ /* 0x0007e20000100a00 */
[CC--:B------:R-:W-:Y:S02]  /*12c20*/  LEA R14, P4, R77.reuse, R136.reuse, 0x2 ;  /* 0x000000884d0e7211 */ /* 0x0c0fe400078810ff */
[-C--:B-1----:R-:W-:Y:S02]  /*12c30*/  LEA R10, P3, R78, R136.reuse, 0x2 ;  /* 0x000000884e0a7211 */ /* 0x082fe400078610ff */
[----:B------:R-:W-:Y:S02]  /*12c40*/  LEA.HI.X.SX32 R15, R77, R5, 0x2, P4 ;  /* 0x000000054d0f7211 */ /* 0x000fe400020f16ff */
[----:B---3--:R-:W-:-:S02]  /*12c50*/  LEA R12, P2, R79, R136, 0x2 ;  /* 0x000000884f0c7211 */ /* 0x008fc400078410ff */
[-C--:B------:R-:W-:Y:S01]  /*12c60*/  LEA.HI.X.SX32 R11, R78, R5.reuse, 0x2, P3 ;  /* 0x000000054e0b7211 */ /* 0x080fe200018f16ff */
[----:B------:R1:W-:Y:S01]  /*12c70*/  STL.64 [R1+0x5b0], R18 ;  /* 0x0005b01201007387 */ /* 0x0003e20000100a00 */
[----:B------:R-:W-:-:S03]  /*12c80*/  LEA.HI.X.SX32 R13, R79, R5, 0x2, P2 ;  /* 0x000000054f0d7211 */ /* 0x000fc600010f16ff */
[----:B------:R3:W-:Y:S04]  /*12c90*/  STL.64 [R1+0x228], R6 ;  /* 0x0002280601007387 */ /* 0x0007e80000100a00 */
[----:B------:R3:W-:Y:S01]  /*12ca0*/  STL.64 [R1+0x220], R14 ;  /* 0x0002200e01007387 */ /* 0x0007e20000100a00 */
[----:B-1----:R-:W-:-:S03]  /*12cb0*/  LEA R18, P1, R80, R136, 0x2 ;  /* 0x0000008850127211 */ /* 0x002fc600078210ff */
[----:B------:R1:W-:Y:S01]  /*12cc0*/  STL.64 [R1+0x218], R10 ;  /* 0x0002180a01007387 */ /* 0x0003e20000100a00 */
[----:B---3--:R-:W-:-:S03]  /*12cd0*/  LEA R6, P5, R81, R136, 0x2 ;  /* 0x0000008851067211 */ /* 0x008fc600078a10ff */
[----:B------:R3:W-:Y:S01]  /*12ce0*/  STL.64 [R1+0x210], R12 ;  /* 0x0002100c01007387 */ /* 0x0007e20000100a00 */
[-C--:B------:R-:W-:Y:S02]  /*12cf0*/  LEA.HI.X.SX32 R19, R80, R5.reuse, 0x2, P1 ;  /* 0x0000000550137211 */ /* 0x080fe400008f16ff */
[CC--:B------:R-:W-:Y:S02]  /*12d00*/  LEA R14, P4, R82.reuse, R136.reuse, 0x2 ;  /* 0x00000088520e7211 */ /* 0x0c0fe400078810ff */
[-C--:B------:R-:W-:Y:S02]  /*12d10*/  LEA.HI.X.SX32 R7, R81, R5.reuse, 0x2, P5 ;  /* 0x0000000551077211 */ /* 0x080fe400028f16ff */
        /* <DEDUP_REMOVED lines=13> */
[CC--:B----4-:R-:W-:Y:S02]  /*12df0*/  LEA R14, P4, R87.reuse, R136.reuse, 0x2 ;  /* 0x00000088570e7211 */ /* 0x0d0fe400078810ff */
[-C--:B------:R-:W-:Y:S02]  /*12e00*/  LEA.HI.X.SX32 R7, R86, R5.reuse, 0x2, P5 ;  /* 0x0000000556077211 */ /* 0x080fe400028f16ff */
[-C--:B-1----:R-:W-:Y:S02]  /*12e10*/  LEA R10, P3, R88, R136.reuse, 0x2 ;  /* 0x00000088580a7211 */ /* 0x082fe400078610ff */
[----:B------:R-:W-:Y:S02]  /*12e20*/  LEA.HI.X.SX32 R15, R87, R5, 0x2, P4 ;  /* 0x00000005570f7211 */ /* 0x000fe400020f16ff */
[----:B---3--:R-:W-:-:S02]  /*12e30*/  LEA R12, P2, R89, R136, 0x2 ;  /* 0x00000088590c7211 */ /* 0x008fc400078410ff */
[-C--:B------:R-:W-:Y:S01]  /*12e40*/  LEA.HI.X.SX32 R11, R88, R5.reuse, 0x2, P3 ;  /* 0x00000005580b7211 */ /* 0x080fe200018f16ff */
[----:B------:R1:W-:Y:S01]  /*12e50*/  STL.64 [R1+0x1e8], R18 ;  /* 0x0001e81201007387 */ /* 0x0003e20000100a00 */
[-C--:B------:R-:W-:Y:S02]  /*12e60*/  LEA.HI.X.SX32 R13, R89, R5.reuse, 0x2, P2 ;  /* 0x00000005590d7211 */ /* 0x080fe400010f16ff */
[C---:B------:R-:W-:Y:S01]  /*12e70*/  LEA R20, P1, R90.reuse, R136, 0x2 ;  /* 0x000000885a147211 */ /* 0x040fe200078210ff */
[----:B------:R-:W-:Y:S04]  /*12e80*/  STL.64 [R1+0x1e0], R6 ;  /* 0x0001e00601007387 */ /* 0x000fe80000100a00 */
[----:B------:R3:W-:Y:S01]  /*12e90*/  STL.64 [R1+0x1d8], R14 ;  /* 0x0001d80e01007387 */ /* 0x0007e20000100a00 */
[----:B------:R-:W-:-:S02]  /*12ea0*/  LEA.HI.X.SX32 R21, R90, R5, 0x2, P1 ;  /* 0x000000055a157211 */ /* 0x000fc400008f16ff */
[CC--:B-1----:R-:W-:Y:S01]  /*12eb0*/  LEA R18, P5, R91.reuse, R136.reuse, 0x2 ;  /* 0x000000885b127211 */ /* 0x0c2fe200078a10ff */
[----:B------:R1:W-:Y:S03]  /*12ec0*/  STL.64 [R1+0x1d0], R10 ;  /* 0x0001d00a01007387 */ /* 0x0003e60000100a00 */
[-C--:B------:R-:W-:Y:S01]  /*12ed0*/  LEA.HI.X.SX32 R19, R91, R5.reuse, 0x2, P5 ;  /* 0x000000055b137211 */ /* 0x080fe200028f16ff */
[----:B------:R4:W-:Y:S01]  /*12ee0*/  STL.64 [R1+0x1c8], R12 ;  /* 0x0001c80c01007387 */ /* 0x0009e20000100a00 */
[CC--:B---3--:R-:W-:Y:S02]  /*12ef0*/  LEA R14, P4, R92.reuse, R136.reuse, 0x2 ;  /* 0x000000885c0e7211 */ /* 0x0c8fe400078810ff */
[----:B-1----:R-:W-:Y:S02]  /*12f00*/  LEA R10, P3, R93, R136, 0x2 ;  /* 0x000000885d0a7211 */ /* 0x002fe400078610ff */
[----:B------:R-:W-:-:S02]  /*12f10*/  LEA.HI.X.SX32 R15, R92, R5, 0x2, P4 ;  /* 0x000000055c0f7211 */ /* 0x000fc400020f16ff */
[C---:B----4-:R-:W-:Y:S02]  /*12f20*/  LEA R12, P2, R94.reuse, R136, 0x2 ;  /* 0x000000885e0c7211 */ /* 0x050fe400078410ff */
        /* <DEDUP_REMOVED lines=10> */
[-C--:B----4-:R-:W-:Y:S02]  /*12fd0*/  LEA R14, P4, R97, R136.reuse, 0x2 ;  /* 0x00000088610e7211 */ /* 0x090fe400078810ff */
[-C--:B------:R-:W-:Y:S02]  /*12fe0*/  LEA.HI.X.SX32 R19, R96, R5.reuse, 0x2, P5 ;  /* 0x0000000560137211 */ /* 0x080fe400028f16ff */
[CC--:B-1----:R-:W-:Y:S01]  /*12ff0*/  LEA R10, P3, R98.reuse, R136.reuse, 0x2 ;  /* 0x00000088620a7211 */ /* 0x0c2fe200078610ff */
[----:B------:R-:W-:Y:S01]  /*13000*/  IMAD.MOV.U32 R7, RZ, RZ, R23 ;  /* 0x000000ffff077224 */ /* 0x000fe200078e0017 */
[----:B---3--:R-:W-:Y:S02]  /*13010*/  LEA R12, P2, R99, R136, 0x2 ;  /* 0x00000088630c7211 */ /* 0x008fe400078410ff */
[-C--:B------:R-:W-:Y:S01]  /*13020*/  LEA.HI.X.SX32 R11, R98, R5.reuse, 0x2, P3 ;  /* 0x00000005620b7211 */ /* 0x080fe200018f16ff */
[----:B------:R-:W-:Y:S01]  /*13030*/  IMAD.MOV.U32 R23, RZ, RZ, R162 ;  /* 0x000000ffff177224 */ /* 0x000fe200078e00a2 */
[-C--:B------:R-:W-:Y:S01]  /*13040*/  LEA.HI.X.SX32 R15, R97, R5.reuse, 0x2, P4 ;  /* 0x00000005610f7211 */ /* 0x080fe200020f16ff */
[----:B------:R1:W-:Y:S01]  /*13050*/  STL.64 [R1+0x1a0], R20 ;  /* 0x0001a01401007387 */ /* 0x0003e20000100a00 */
[----:B------:R-:W-:-:S02]  /*13060*/  LEA.HI.X.SX32 R13, R99, R5, 0x2, P2 ;  /* 0x00000005630d7211 */ /* 0x000fc400010f16ff */
[CC--:B------:R-:W-:Y:S01]  /*13070*/  LEA R162, P1, R100.reuse, R136.reuse, 0x2 ;  /* 0x0000008864a27211 */ /* 0x0c0fe200078210ff */
[----:B------:R3:W-:Y:S01]  /*13080*/  STL.64 [R1+0x198], R18 ;  /* 0x0001981201007387 */ /* 0x0007e20000100a00 */
[----:B------:R-:W-:Y:S02]  /*13090*/  IMAD.MOV.U32 R6, RZ, RZ, R9 ;  /* 0x000000ffff067224 */ /* 0x000fe400078e0009 */
[----:B------:R-:W-:Y:S01]  /*130a0*/  IMAD.MOV.U32 R9, RZ, RZ, R163 ;  /* 0x000000ffff097224 */ /* 0x000fe200078e00a3 */
[----:B------:R4:W-:Y:S01]  /*130b0*/  STL.64 [R1+0x188], R10 ;  /* 0x0001880a01007387 */ /* 0x0009e20000100a00 */
[----:B------:R-:W-:Y:S02]  /*130c0*/  LEA.HI.X.SX32 R163, R100, R5, 0x2, P1 ;  /* 0x0000000564a37211 */ /* 0x000fe400008f16ff */
[-C--:B-1----:R-:W-:Y:S01]  /*130d0*/  LEA R20, P5, R101, R136.reuse, 0x2 ;  /* 0x0000008865147211 */ /* 0x082fe200078a10ff */
[----:B------:R1:W-:Y:S01]  /*130e0*/  STL.64 [R1+0x190], R14 ;  /* 0x0001900e01007387 */ /* 0x0003e20000100a00 */
[----:B---3--:R-:W-:-:S03]  /*130f0*/  LEA R18, P4, R102, R136, 0x2 ;  /* 0x0000008866127211 */ /* 0x008fc600078810ff */
[----:B------:R3:W-:Y:S01]  /*13100*/  STL.64 [R1+0x598], R12 ;  /* 0x0005980c01007387 */ /* 0x0007e20000100a00 */
[-C--:B------:R-:W-:Y:S02]  /*13110*/  LEA.HI.X.SX32 R21, R101, R5.reuse, 0x2, P5 ;  /* 0x0000000565157211 */ /* 0x080fe400028f16ff */
[-C--:B------:R-:W-:Y:S01]  /*13120*/  LEA.HI.X.SX32 R19, R102, R5.reuse, 0x2, P4 ;  /* 0x0000000566137211 */ /* 0x080fe200020f16ff */
[----:B----4-:R-:W-:Y:S01]  /*13130*/  IMAD.MOV.U32 R11, RZ, RZ, R8 ;  /* 0x000000ffff0b7224 */ /* 0x010fe200078e0008 */
[CC--:B-1----:R-:W-:Y:S02]  /*13140*/  LEA R14, P3, R103.reuse, R136.reuse, 0x2 ;  /* 0x00000088670e7211 */ /* 0x0c2fe400078610ff */
[CC--:B---3--:R-:W-:Y:S01]  /*13150*/  LEA R12, P2, R104.reuse, R136.reuse, 0x2 ;  /* 0x00000088680c7211 */ /* 0x0c8fe200078410ff */
[----:B------:R1:W-:Y:S01]  /*13160*/  STL.64 [R1+0x180], R162 ;  /* 0x000180a201007387 */ /* 0x0003e20000100a00 */
[-C--:B------:R-:W-:Y:S01]  /*13170*/  LEA.HI.X.SX32 R15, R103, R5.reuse, 0x2, P3 ;  /* 0x00000005670f7211 */ /* 0x080fe200018f16ff */
[----:B------:R-:W-:Y:S01]  /*13180*/  IMAD.MOV.U32 R8, RZ, RZ, R23 ;  /* 0x000000ffff087224 */ /* 0x000fe200078e0017 */
[----:B------:R-:W-:Y:S01]  /*13190*/  LEA.HI.X.SX32 R13, R104, R5, 0x2, P2 ;  /* 0x00000005680d7211 */ /* 0x000fe200010f16ff */
[----:B------:R-:W-:Y:S01]  /*131a0*/  IMAD.MOV.U32 R23, RZ, RZ, R166 ;  /* 0x000000ffff177224 */ /* 0x000fe200078e00a6 */
[----:B------:R-:W-:Y:S01]  /*131b0*/  LEA R166, P1, R107, R136, 0x2 ;  /* 0x000000886ba67211 */ /* 0x000fe200078210ff */
[----:B------:R-:W-:-:S02]  /*131c0*/  IMAD.MOV.U32 R10, RZ, RZ, R9 ;  /* 0x000000ffff0a7224 */ /* 0x000fc400078e0009 */
[----:B------:R-:W-:Y:S01]  /*131d0*/  IMAD.MOV.U32 R9, RZ, RZ, R167 ;  /* 0x000000ffff097224 */ /* 0x000fe200078e00a7 */
[----:B-1----:R-:W3:Y:S04]  /*131e0*/  LDL.LU.64 R162, [R1+0xf28] ;  /* 0x000f280001a27983 */ /* 0x002ee80000300a00 */
[----:B------:R1:W-:Y:S01]  /*131f0*/  STL.64 [R1+0x178], R20 ;  /* 0x0001781401007387 */ /* 0x0003e20000100a00 */
[----:B------:R-:W-:-:S03]  /*13200*/  LEA.HI.X.SX32 R167, R107, R5, 0x2, P1 ;  /* 0x000000056ba77211 */ /* 0x000fc600008f16ff */
[----:B------:R4:W-:Y:S04]  /*13210*/  STL.64 [R1+0x170], R18 ;  /* 0x0001701201007387 */ /* 0x0009e80000100a00 */
[----:B------:R2:W-:Y:S01]  /*13220*/  STL.64 [R1+0x168], R14 ;  /* 0x0001680e01007387 */ /* 0x0005e20000100a00 */
[----:B-1----:R-:W-:-:S03]  /*13230*/  LEA R20, P5, R110, R136, 0x2 ;  /* 0x000000886e147211 */ /* 0x002fc600078a10ff */
[----:B------:R1:W-:Y:S01]  /*13240*/  STL.64 [R1+0x160], R12 ;  /* 0x0001600c01007387 */ /* 0x0003e20000100a00 */
[-C--:B----4-:R-:W-:Y:S02]  /*13250*/  LEA R18, P4, R112, R136.reuse, 0x2 ;  /* 0x0000008870127211 */ /* 0x090fe400078810ff */
[-C--:B------:R-:W-:Y:S02]  /*13260*/  LEA.HI.X.SX32 R21, R110, R5.reuse, 0x2, P5 ;  /* 0x000000056e157211 */ /* 0x080fe400028f16ff */
[-C--:B--2---:R-:W-:Y:S02]  /*13270*/  LEA R14, P3, R114, R136.reuse, 0x2 ;  /* 0x00000088720e7211 */ /* 0x084fe400078610ff */
[-C--:B------:R-:W-:Y:S02]  /*13280*/  LEA.HI.X.SX32 R19, R112, R5.reuse, 0x2, P4 ;  /* 0x0000000570137211 */ /* 0x080fe400020f16ff */
[C---:B-1----:R-:W-:Y:S02]  /*13290*/  LEA R12, P2, R117.reuse, R136, 0x2 ;  /* 0x00000088750c7211 */ /* 0x042fe400078410ff */
[-C--:B------:R-:W-:Y:S01]  /*132a0*/  LEA.HI.X.SX32 R15, R114, R5.reuse, 0x2, P3 ;  /* 0x00000005720f7211 */ /* 0x080fe200018f16ff */
[----:B------:R1:W-:Y:S01]  /*132b0*/  STL.64 [R1+0x158], R166 ;  /* 0x000158a601007387 */ /* 0x0003e20000100a00 */
[----:B------:R-:W-:-:S03]  /*132c0*/  LEA.HI.X.SX32 R13, R117, R5, 0x2, P2 ;  /* 0x00000005750d7211 */ /* 0x000fc600010f16ff */
[----:B------:R2:W-:Y:S04]  /*132d0*/  STL.64 [R1+0x150], R20 ;  /* 0x0001501401007387 */ /* 0x0005e80000100a00 */
[----:B------:R4:W-:Y:S01]  /*132e0*/  STL.64 [R1+0x590], R18 ;  /* 0x0005901201007387 */ /* 0x0009e20000100a00 */
[----:B-1----:R-:W-:-:S03]  /*132f0*/  LEA R166, P1, R124, R136, 0x2 ;  /* 0x000000887ca67211 */ /* 0x002fc600078210ff */
[----:B------:R1:W-:Y:S01]  /*13300*/  STL.64 [R1+0x148], R14 ;  /* 0x0001480e01007387 */ /* 0x0003e20000100a00 */
[----:B--2---:R-:W-:-:S03]  /*13310*/  LEA R20, P5, R123, R136, 0x2 ;  /* 0x000000887b147211 */ /* 0x004fc600078a10ff */
[----:B------:R2:W-:Y:S01]  /*13320*/  STL.64 [R1+0x140], R12 ;  /* 0x0001400c01007387 */ /* 0x0005e20000100a00 */
[-C--:B------:R-:W-:Y:S02]  /*13330*/  LEA.HI.X.SX32 R167, R124, R5.reuse, 0x2, P1 ;  /* 0x000000057ca77211 */ /* 0x080fe400008f16ff */
[-C--:B----4-:R-:W-:Y:S02]  /*13340*/  LEA R18, P4, R122, R136.reuse, 0x2 ;  /* 0x000000887a127211 */ /* 0x090fe400078810ff */
[-C--:B------:R-:W-:Y:S02]  /*13350*/  LEA.HI.X.SX32 R21, R123, R5.reuse, 0x2, P5 ;  /* 0x000000057b157211 */ /* 0x080fe400028f16ff */
[-C--:B-1----:R-:W-:Y:S02]  /*13360*/  LEA R14, P3, R121, R136.reuse, 0x2 ;  /* 0x00000088790e7211 */ /* 0x082fe400078610ff */
[----:B--2---:R-:W-:Y:S02]  /*13370*/  LEA R12, P2, R120, R136, 0x2 ;  /* 0x00000088780c7211 */ /* 0x004fe400078410ff */
[-C--:B------:R-:W-:Y:S01]  /*13380*/  LEA.HI.X.SX32 R19, R122, R5.reuse, 0x2, P4 ;  /* 0x000000057a137211 */ /* 0x080fe200020f16ff */
[----:B------:R1:W-:Y:S01]  /*13390*/  STL.64 [R1+0x138], R166 ;  /* 0x000138a601007387 */ /* 0x0003e20000100a00 */
[----:B------:R-:W-:-:S02]  /*133a0*/  LEA.HI.X.SX32 R13, R120, R5, 0x2, P2 ;  /* 0x00000005780d7211 */ /* 0x000fc400010f16ff */
[----:B------:R-:W-:Y:S01]  /*133b0*/  LEA.HI.X.SX32 R15, R121, R5, 0x2, P3 ;  /* 0x00000005790f7211 */ /* 0x000fe200018f16ff */
[----:B-1----:R-:W2:Y:S04]  /*133c0*/  LDL.LU.64 R166, [R1+0xf20] ;  /* 0x000f200001a67983 */ /* 0x002ea80000300a00 */
[----:B------:R1:W-:Y:S04]  /*133d0*/  STL.64 [R1+0x130], R20 ;  /* 0x0001301401007387 */ /* 0x0003e80000100a00 */
[----:B------:R4:W-:Y:S04]  /*133e0*/  STL.64 [R1+0x128], R18 ;  /* 0x0001281201007387 */ /* 0x0009e80000100a00 */
[----:B------:R4:W-:Y:S04]  /*133f0*/  STL.64 [R1+0x118], R12 ;  /* 0x0001180c01007387 */ /* 0x0009e80000100a00 */
[----:B------:R4:W-:Y:S01]  /*13400*/  STL.64 [R1+0x120], R14 ;  /* 0x0001200e01007387 */ /* 0x0009e20000100a00 */
[----:B-1----:R-:W-:Y:S01]  /*13410*/  IMAD.MOV.U32 R21, RZ, RZ, R169 ;  /* 0x000000ffff157224 */ /* 0x002fe200078e00a9 */
[----:B----4-:R-:W-:Y:S01]  /*13420*/  LEA R18, P2, R127, R136, 0x2 ;  /* 0x000000887f127211 */ /* 0x010fe200078410ff */
[----:B------:R-:W-:-:S02]  /*13430*/  IMAD.MOV.U32 R22, RZ, RZ, R23 ;  /* 0x000000ffff167224 */ /* 0x000fc400078e0017 */
[----:B------:R-:W-:Y:S02]  /*13440*/  IMAD.MOV.U32 R13, RZ, RZ, R8 ;  /* 0x000000ffff0d7224 */ /* 0x000fe400078e0008 */
[----:B------:R-:W-:Y:S01]  /*13450*/  IMAD.MOV.U32 R15, RZ, RZ, R168 ;  /* 0x000000ffff0f7224 */ /* 0x000fe200078e00a8 */
[-C--:B------:R-:W-:Y:S01]  /*13460*/  LEA R168, P3, R126, R136.reuse, 0x2 ;  /* 0x000000887ea87211 */ /* 0x080fe200078610ff */
[----:B------:R-:W-:Y:S01]  /*13470*/  IMAD.MOV.U32 R14, RZ, RZ, R164 ;  /* 0x000000ffff0e7224 */ /* 0x000fe200078e00a4 */
[-C--:B------:R-:W-:Y:S01]  /*13480*/  LEA R164, P1, R244, R136.reuse, 0x2 ;  /* 0x00000088f4a47211 */ /* 0x080fe200078210ff */
[----:B------:R-:W-:Y:S01]  /*13490*/  IMAD.MOV.U32 R8, RZ, RZ, R232 ;  /* 0x000000ffff087224 */ /* 0x000fe200078e00e8 */
[-C--:B------:R-:W-:Y:S01]  /*134a0*/  LEA R232, P4, R245, R136.reuse, 0x2 ;  /* 0x00000088f5e87211 */ /* 0x080fe200078810ff */
[----:B------:R-:W-:Y:S01]  /*134b0*/  IMAD.MOV.U32 R20, RZ, RZ, R10 ;  /* 0x000000ffff147224 */ /* 0x000fe200078e000a */
[-C--:B------:R-:W-:Y:S01]  /*134c0*/  LEA.HI.X.SX32 R169, R126, R5.reuse, 0x2, P3 ;  /* 0x000000057ea97211 */ /* 0x080fe200018f16ff */
[----:B------:R-:W-:Y:S01]  /*134d0*/  IMAD.MOV.U32 R23, RZ, RZ, R165 ;  /* 0x000000ffff177224 */ /* 0x000fe200078e00a5 */
[-C--:B------:R-:W-:Y:S01]  /*134e0*/  LEA.HI.X.SX32 R19, R127, R5.reuse, 0x2, P2 ;  /* 0x000000057f137211 */ /* 0x080fe200010f16ff */
[----:B------:R-:W-:Y:S01]  /*134f0*/  IMAD.MOV.U32 R12, RZ, RZ, R9 ;  /* 0x000000ffff0c7224 */ /* 0x000fe200078e0009 */
[----:B------:R-:W-:Y:S01]  /*13500*/  LEA R10, P5, R246, R136, 0x2 ;  /* 0x00000088f60a7211 */ /* 0x000fe200078a10ff */
[----:B------:R-:W-:Y:S01]  /*13510*/  IMAD.MOV.U32 R9, RZ, RZ, R233 ;  /* 0x000000ffff097224 */ /* 0x000fe200078e00e9 */
[-C--:B------:R-:W-:Y:S01]  /*13520*/  LEA.HI.X.SX32 R165, R244, R5.reuse, 0x2, P1 ;  /* 0x00000005f4a57211 */ /* 0x080fe200008f16ff */
[----:B------:R-:W-:Y:S01]  /*13530*/  IMAD.MOV.U32 R16, RZ, RZ, R11 ;  /* 0x000000ffff107224 */ /* 0x000fe200078e000b */
[-C--:B------:R-:W-:Y:S01]  /*13540*/  LEA.HI.X.SX32 R233, R245, R5.reuse, 0x2, P4 ;  /* 0x00000005f5e97211 */ /* 0x080fe200020f16ff */
[----:B------:R1:W-:Y:S01]  /*13550*/  STL.64 [R1+0x518], R168 ;  /* 0x000518a801007387 */ /* 0x0003e20000100a00 */
[----:B------:R-:W-:Y:S01]  /*13560*/  LEA.HI.X.SX32 R11, R246, R5, 0x2, P5 ;  /* 0x00000005f60b7211 */ /* 0x000fe200028f16ff */
[----:B------:R-:W-:-:S02]  /*13570*/  IMAD.MOV.U32 R245, RZ, RZ, R16 ;  /* 0x000000fffff57224 */ /* 0x000fc400078e0010 */
[----:B------:R-:W-:Y:S04]  /*13580*/  STL.64 [R1+0x588], R18 ;  /* 0x0005881201007387 */ /* 0x000fe80000100a00 */
[----:B------:R4:W-:Y:S01]  /*13590*/  STL.64 [R1+0x110], R164 ;  /* 0x000110a401007387 */ /* 0x0009e20000100a00 */
[----:B-1----:R-:W-:Y:S01]  /*135a0*/  IMAD.MOV.U32 R169, RZ, RZ, R171 ;  /* 0x000000ffffa97224 */ /* 0x002fe200078e00ab */
[-C--:B------:R-:W-:Y:S01]  /*135b0*/  LEA R168, P3, R247, R136.reuse, 0x2 ;  /* 0x00000088f7a87211 */ /* 0x080fe200078610ff */
[----:B------:R-:W-:Y:S01]  /*135c0*/  IMAD.MOV.U32 R244, RZ, RZ, R170 ;  /* 0x000000fffff47224 */ /* 0x000fe200078e00aa */
[-C--:B------:R-:W-:Y:S01]  /*135d0*/  LEA R170, P1, R249, R136.reuse, 0x2 ;  /* 0x00000088f9aa7211 */ /* 0x080fe200078210ff */
[----:B----4-:R-:W4:Y:S01]  /*135e0*/  LDL.LU.64 R164, [R1+0xf18] ;  /* 0x000f180001a47983 */ /* 0x010f220000300a00 */
[----:B------:R-:W-:-:S03]  /*135f0*/  LEA R18, P2, R248, R136, 0x2 ;  /* 0x00000088f8127211 */ /* 0x000fc600078410ff */
[----:B------:R1:W-:Y:S01]  /*13600*/  STL.64 [R1+0x108], R232 ;  /* 0x000108e801007387 */ /* 0x0003e20000100a00 */
[----:B------:R-:W-:Y:S02]  /*13610*/  LEA R16, P4, R245, R136, 0x2 ;  /* 0x00000088f5107211 */ /* 0x000fe400078810ff */
[-C--:B------:R-:W-:Y:S02]  /*13620*/  LEA.HI.X.SX32 R19, R248, R5.reuse, 0x2, P2 ;  /* 0x00000005f8137211 */ /* 0x080fe400010f16ff */
[----:B------:R-:W-:Y:S01]  /*13630*/  LEA.HI.X.SX32 R171, R249, R5, 0x2, P1 ;  /* 0x00000005f9ab7211 */ /* 0x000fe200008f16ff */
[----:B-1----:R-:W4:Y:S04]  /*13640*/  LDL.LU.64 R232, [R1+0xf10] ;  /* 0x000f100001e87983 */ /* 0x002f280000300a00 */
[----:B------:R1:W-:Y:S01]  /*13650*/  STL.64 [R1+0x100], R10 ;  /* 0x0001000a01007387 */ /* 0x0003e20000100a00 */
[----:B------:R-:W-:-:S03]  /*13660*/  IMAD.MOV.U32 R246, RZ, RZ, R16 ;  /* 0x000000fffff67224 */ /* 0x000fc600078e0010 */
[----:B------:R1:W-:Y:S02]  /*13670*/  STL [R1+0xe0], R16 ;  /* 0x0000e01001007387 */ /* 0x0003e40000100800 */
[----:B-1----:R-:W-:Y:S01]  /*13680*/  IMAD.MOV.U32 R11, RZ, RZ, R6 ;  /* 0x000000ffff0b7224 */ /* 0x002fe200078e0006 */
[-C--:B------:R-:W-:Y:S01]  /*13690*/  LEA R6, P5, R169, R136.reuse, 0x2 ;  /* 0x00000088a9067211 */ /* 0x080fe200078a10ff */
[----:B------:R-:W-:Y:S02]  /*136a0*/  IMAD.MOV.U32 R10, RZ, RZ, R7 ;  /* 0x000000ffff0a7224 */ /* 0x000fe400078e0007 */
[----:B------:R-:W-:Y:S01]  /*136b0*/  IMAD.MOV.U32 R7, RZ, RZ, R169 ;  /* 0x000000ffff077224 */ /* 0x000fe200078e00a9 */
[-C--:B------:R-:W-:Y:S01]  /*136c0*/  LEA.HI.X.SX32 R169, R247, R5.reuse, 0x2, P3 ;  /* 0x00000005f7a97211 */ /* 0x080fe200018f16ff */
[----:B------:R-:W-:Y:S01]  /*136d0*/  IMAD.MOV.U32 R247, RZ, RZ, R17 ;  /* 0x000000fffff77224 */ /* 0x000fe200078e0011 */
[-C--:B------:R-:W-:Y:S02]  /*136e0*/  LEA.HI.X.SX32 R247, R245, R5.reuse, 0x2, P4 ;  /* 0x00000005f5f77211 */ /* 0x080fe400020f16ff */
[-C--:B------:R-:W-:Y:S01]  /*136f0*/  LEA R16, P3, R173, R136.reuse, 0x2 ;  /* 0x00000088ad107211 */ /* 0x080fe200078610ff */
[----:B------:R1:W-:Y:S01]  /*13700*/  STL.64 [R1+0xf8], R168 ;  /* 0x0000f8a801007387 */ /* 0x0003e20000100a00 */
[----:B------:R-:W-:Y:S01]  /*13710*/  LEA.HI.X.SX32 R7, R7, R5, 0x2, P5 ;  /* 0x0000000507077211 */ /* 0x000fe200028f16ff */
[----:B------:R-:W-:Y:S01]  /*13720*/  IMAD.MOV.U32 R246, RZ, RZ, R244 ;  /* 0x000000fffff67224 */ /* 0x000fe200078e00f4 */
[----:B------:R-:W-:-:S02]  /*13730*/  LEA R248, P1, R177, R136, 0x2 ;  /* 0x00000088b1f87211 */ /* 0x000fc400078210ff */
[----:B------:R-:W-:Y:S01]  /*13740*/  LEA.HI.X.SX32 R17, R173, R5, 0x2, P3 ;  /* 0x00000005ad117211 */ /* 0x000fe200018f16ff */
[----:B-1----:R-:W4:Y:S04]  /*13750*/  LDL.LU.64 R168, [R1+0xf08] ;  /* 0x000f080001a87983 */ /* 0x002f280000300a00 */
[----:B------:R1:W-:Y:S04]  /*13760*/  STL.64 [R1+0xf0], R18 ;  /* 0x0000f01201007387 */ /* 0x0003e80000100a00 */
[----:B------:R1:W-:Y:S01]  /*13770*/  STL.64 [R1+0xe8], R170 ;  /* 0x0000e8aa01007387 */ /* 0x0003e20000100a00 */
[----:B------:R-:W-:-:S02]  /*13780*/  LEA R244, P4, R22, R136, 0x2 ;  /* 0x0000008816f47211 */ /* 0x000fc400078810ff */
[C---:B-1----:R-:W-:Y:S01]  /*13790*/  LEA R18, P2, R176.reuse, R136, 0x2 ;  /* 0x00000088b0127211 */ /* 0x042fe200078410ff */
[----:B------:R-:W4:Y:S03]  /*137a0*/  LDL.LU.64 R170, [R1+0xf00] ;  /* 0x000f000001aa7983 */ /* 0x000f260000300a00 */
[-C--:B------:R-:W-:Y:S01]  /*137b0*/  LEA.HI.X.SX32 R19, R176, R5.reuse, 0x2, P2 ;  /* 0x00000005b0137211 */ /* 0x080fe200010f16ff */
[----:B------:R-:W-:Y:S01]  /*137c0*/  STL [R1+0xe4], R247 ;  /* 0x0000e4f701007387 */ /* 0x000fe20000100800 */
[----:B------:R-:W-:-:S03]  /*137d0*/  LEA.HI.X.SX32 R249, R177, R5, 0x2, P1 ;  /* 0x00000005b1f97211 */ /* 0x000fc600008f16ff */
[----:B------:R1:W-:Y:S01]  /*137e0*/  STL.64 [R1+0x580], R6 ;  /* 0x0005800601007387 */ /* 0x0003e20000100a00 */
[----:B------:R-:W-:-:S03]  /*137f0*/  LEA.HI.X.SX32 R245, R22, R5, 0x2, P4 ;  /* 0x0000000516f57211 */ /* 0x000fc600020f16ff */
[----:B------:R-:W4:Y:S04]  /*13800*/  LDL.LU R173, [R1+0xef8] ;  /* 0x000ef80001ad7983 */ /* 0x000f280000300800 */
[----:B------:R1:W-:Y:S02]  /*13810*/  STL.64 [R1+0xd8], R16 ;  /* 0x0000d81001007387 */ /* 0x0003e40000100a00 */
[----:B-1----:R-:W-:Y:S01]  /*13820*/  IMAD.MOV.U32 R6, RZ, RZ, R174 ;  /* 0x000000ffff067224 */ /* 0x002fe200078e00ae */
[C---:B------:R-:W-:Y:S01]  /*13830*/  LEA R174, P5, R20.reuse, R136, 0x2 ;  /* 0x0000008814ae7211 */ /* 0x040fe200078a10ff */
[----:B------:R-:W-:Y:S01]  /*13840*/  IMAD.MOV.U32 R7, RZ, RZ, R175 ;  /* 0x000000ffff077224 */ /* 0x000fe200078e00af */
[----:B------:R-:W4:Y:S02]  /*13850*/  LDL.LU R176, [R1+0xef4] ;  /* 0x000ef40001b07983 */ /* 0x000f240000300800 */
[----:B------:R-:W-:-:S02]  /*13860*/  LEA.HI.X.SX32 R175, R20, R5, 0x2, P5 ;  /* 0x0000000514af7211 */ /* 0x000fc400028f16ff */
[----:B------:R1:W-:Y:S01]  /*13870*/  STL.64 [R1+0xd0], R18 ;  /* 0x0000d01201007387 */ /* 0x0003e20000100a00 */
[----:B------:R-:W-:-:S03]  /*13880*/  LEA R16, P3, R242, R136, 0x2 ;  /* 0x00000088f2107211 */ /* 0x000fc600078610ff */
[----:B------:R-:W4:Y:S01]  /*13890*/  LDL.LU R177, [R1+0xef0] ;  /* 0x000ef00001b17983 */ /* 0x000f220000300800 */
[----:B------:R-:W-:-:S03]  /*138a0*/  LEA.HI.X.SX32 R17, R242, R5, 0x2, P3 ;  /* 0x00000005f2117211 */ /* 0x000fc600018f16ff */
[----:B------:R1:W-:Y:S02]  /*138b0*/  STL.64 [R1+0xc8], R248 ;  /* 0x0000c8f801007387 */ /* 0x0003e40000100a00 */
[CC--:B-1----:R-:W-:Y:S02]  /*138c0*/  LEA R18, P2, R243.reuse, R136.reuse, 0x2 ;  /* 0x00000088f3127211 */ /* 0x0c2fe400078410ff */
[----:B------:R1:W-:Y:S01]  /*138d0*/  STL.64 [R1+0xc0], R244 ;  /* 0x0000c0f401007387 */ /* 0x0003e20000100a00 */
[----:B------:R-:W-:Y:S01]  /*138e0*/  IMAD.MOV.U32 R20, RZ, RZ, R12 ;  /* 0x000000ffff147224 */ /* 0x000fe200078e000c */
[----:B------:R-:W-:Y:S02]  /*138f0*/  LEA.HI.X.SX32 R19, R243, R5, 0x2, P2 ;  /* 0x00000005f3137211 */ /* 0x000fe400010f16ff */
[----:B------:R1:W-:Y:S01]  /*13900*/  STL.64 [R1+0xb8], R174 ;  /* 0x0000b8ae01007387 */ /* 0x0003e20000100a00 */
[-C--:B------:R-:W-:Y:S01]  /*13910*/  LEA R248, P1, R178, R136.reuse, 0x2 ;  /* 0x00000088b2f87211 */ /* 0x080fe200078210ff */
[----:B------:R-:W-:Y:S01]  /*13920*/  IMAD.MOV.U32 R12, RZ, RZ, R188 ;  /* 0x000000ffff0c7224 */ /* 0x000fe200078e00bc */
[----:B------:R-:W-:-:S02]  /*13930*/  LEA R188, P5, R180, R136, 0x2 ;  /* 0x00000088b4bc7211 */ /* 0x000fc400078a10ff */
[C---:B-1----:R-:W-:Y:S02]  /*13940*/  LEA R244, P4, R179.reuse, R136, 0x2 ;  /* 0x00000088b3f47211 */ /* 0x042fe400078810ff */
[-C--:B------:R-:W-:Y:S01]  /*13950*/  LEA.HI.X.SX32 R249, R178, R5.reuse, 0x2, P1 ;  /* 0x00000005b2f97211 */ /* 0x080fe200008f16ff */
[----:B------:R-:W4:Y:S01]  /*13960*/  LDL.LU.64 R174, [R1+0xee8] ;  /* 0x000ee80001ae7983 */ /* 0x000f220000300a00 */
[----:B------:R-:W-:Y:S01]  /*13970*/  IMAD.MOV.U32 R22, RZ, RZ, R13 ;  /* 0x000000ffff167224 */ /* 0x000fe200078e000d */
[----:B------:R-:W-:Y:S02]  /*13980*/  LEA.HI.X.SX32 R245, R179, R5, 0x2, P4 ;  /* 0x00000005b3f57211 */ /* 0x000fe400020f16ff */
[----:B------:R-:W4:Y:S01]  /*13990*/  LDL.LU R242, [R1+0xee4] ;  /* 0x000ee40001f27983 */ /* 0x000f220000300800 */
[----:B------:R-:W-:-:S03]  /*139a0*/  IMAD.MOV.U32 R13, RZ, RZ, R189 ;  /* 0x000000ffff0d7224 */ /* 0x000fc600078e00bd */
[----:B------:R1:W-:Y:S01]  /*139b0*/  STL.64 [R1+0xb0], R16 ;  /* 0x0000b01001007387 */ /* 0x0003e20000100a00 */
[----:B------:R-:W-:-:S03]  /*139c0*/  LEA.HI.X.SX32 R189, R180, R5, 0x2, P5 ;  /* 0x00000005b4bd7211 */ /* 0x000fc600028f16ff */
[----:B------:R-:W4:Y:S04]  /*139d0*/  LDL.LU R243, [R1+0xee0] ;  /* 0x000ee00001f37983 */ /* 0x000f280000300800 */
[----:B------:R3:W-:Y:S01]  /*139e0*/  STL.64 [R1+0xa8], R18 ;  /* 0x0000a81201007387 */ /* 0x0007e20000100a00 */
[----:B-1----:R-:W-:-:S03]  /*139f0*/  LEA R16, P3, R181, R136, 0x2 ;  /* 0x00000088b5107211 */ /* 0x002fc600078610ff */
[----:B------:R-:W4:Y:S04]  /*13a00*/  LDL.LU R178, [R1+0xedc] ;  /* 0x000edc0001b27983 */ /* 0x000f280000300800 */
[----:B------:R1:W-:Y:S01]  /*13a10*/  STL.64 [R1+0x578], R248 ;  /* 0x000578f801007387 */ /* 0x0003e20000100a00 */
[-C--:B------:R-:W-:Y:S02]  /*13a20*/  LEA.HI.X.SX32 R17, R181, R5.reuse, 0x2, P3 ;  /* 0x00000005b5117211 */ /* 0x080fe400018f16ff */
[C---:B---3--:R-:W-:Y:S01]  /*13a30*/  LEA R18, P2, R182.reuse, R136, 0x2 ;  /* 0x00000088b6127211 */ /* 0x048fe200078410ff */
[----:B------:R-:W3:Y:S04]  /*13a40*/  LDL.LU R179, [R1+0xed8] ;  /* 0x000ed80001b37983 */ /* 0x000ee80000300800 */
[----:B------:R1:W-:Y:S01]  /*13a50*/  STL.64 [R1+0xa0], R244 ;  /* 0x0000a0f401007387 */ /* 0x0003e20000100a00 */
[----:B------:R-:W-:-:S02]  /*13a60*/  LEA.HI.X.SX32 R19, R182, R5, 0x2, P2 ;  /* 0x00000005b6137211 */ /* 0x000fc400010f16ff */
[-C--:B-1----:R-:W-:Y:S01]  /*13a70*/  LEA R248, P1, R183, R136.reuse, 0x2 ;  /* 0x00000088b7f87211 */ /* 0x082fe200078210ff */
[----:B------:R-:W3:Y:S04]  /*13a80*/  LDL.LU R180, [R1+0xed4] ;  /* 0x000ed40001b47983 */ /* 0x000ee80000300800 */
[----:B------:R1:W-:Y:S01]  /*13a90*/  STL.64 [R1+0x98], R188 ;  /* 0x000098bc01007387 */ /* 0x0003e20000100a00 */
[----:B------:R-:W-:-:S03]  /*13aa0*/  LEA R244, P4, R246, R136, 0x2 ;  /* 0x00000088f6f47211 */ /* 0x000fc600078810ff */
[----:B------:R-:W3:Y:S01]  /*13ab0*/  LDL.LU R181, [R1+0xed0] ;  /* 0x000ed00001b57983 */ /* 0x000ee20000300800 */
[-C--:B------:R-:W-:Y:S02]  /*13ac0*/  LEA.HI.X.SX32 R249, R183, R5.reuse, 0x2, P1 ;  /* 0x00000005b7f97211 */ /* 0x080fe400008f16ff */
[-C--:B------:R-:W-:Y:S01]  /*13ad0*/  LEA.HI.X.SX32 R245, R246, R5.reuse, 0x2, P4 ;  /* 0x00000005f6f57211 */ /* 0x080fe200020f16ff */
[----:B------:R1:W-:Y:S02]  /*13ae0*/  STL.64 [R1+0x90], R16 ;  /* 0x0000901001007387 */ /* 0x0003e40000100a00 */
[C---:B-1----:R-:W-:Y:S02]  /*13af0*/  LEA R188, P5, R21.reuse, R136, 0x2 ;  /* 0x0000008815bc7211 */ /* 0x042fe400078a10ff */
[----:B------:R-:W3:Y:S01]  /*13b00*/  LDL.LU R182, [R1+0xecc] ;  /* 0x000ecc0001b67983 */ /* 0x000ee20000300800 */
[----:B------:R-:W-:Y:S01]  /*13b10*/  IMAD.MOV.U32 R247, RZ, RZ, R10 ;  /* 0x000000fffff77224 */ /* 0x000fe200078e000a */
[----:B------:R-:W-:-:S02]  /*13b20*/  LEA.HI.X.SX32 R189, R21, R5, 0x2, P5 ;  /* 0x0000000515bd7211 */ /* 0x000fc400028f16ff */
[----:B------:R1:W-:Y:S01]  /*13b30*/  STL.64 [R1+0x88], R18 ;  /* 0x0000881201007387 */ /* 0x0003e20000100a00 */
[----:B------:R-:W-:-:S03]  /*13b40*/  LEA R16, P3, R186, R136, 0x2 ;  /* 0x00000088ba107211 */ /* 0x000fc600078610ff */
[----:B------:R-:W3:Y:S01]  /*13b50*/  LDL.LU R183, [R1+0xec8] ;  /* 0x000ec80001b77983 */ /* 0x000ee20000300800 */
[-C--:B------:R-:W-:Y:S01]  /*13b60*/  LEA R10, P1, R240, R136.reuse, 0x2 ;  /* 0x00000088f00a7211 */ /* 0x080fe200078210ff */
[----:B------:R-:W-:Y:S01]  /*13b70*/  IMAD.MOV.U32 R246, RZ, RZ, R22 ;  /* 0x000000fffff67224 */ /* 0x000fe200078e0016 */
[-C--:B------:R-:W-:Y:S01]  /*13b80*/  LEA.HI.X.SX32 R17, R186, R5.reuse, 0x2, P3 ;  /* 0x00000005ba117211 */ /* 0x080fe200018f16ff */
[----:B------:R1:W-:Y:S01]  /*13b90*/  STL.64 [R1+0x80], R248 ;  /* 0x000080f801007387 */ /* 0x0003e20000100a00 */
[----:B------:R-:W-:Y:S01]  /*13ba0*/  IMAD.MOV.U32 R22, RZ, RZ, R12 ;  /* 0x000000ffff167224 */ /* 0x000fe200078e000c */
[-C--:B-1----:R-:W-:Y:S02]  /*13bb0*/  LEA R18, P2, R187, R136.reuse, 0x2 ;  /* 0x00000088bb127211 */ /* 0x082fe400078410ff */
[----:B------:R1:W-:Y:S01]  /*13bc0*/  STL.64 [R1+0x78], R244 ;  /* 0x000078f401007387 */ /* 0x0003e20000100a00 */
[-C--:B------:R-:W-:Y:S02]  /*13bd0*/  LEA R12, P4, R241, R136.reuse, 0x2 ;  /* 0x00000088f10c7211 */ /* 0x080fe400078810ff */
[-C--:B------:R-:W-:Y:S01]  /*13be0*/  LEA.HI.X.SX32 R19, R187, R5.reuse, 0x2, P2 ;  /* 0x00000005bb137211 */ /* 0x080fe200010f16ff */
[----:B------:R1:W-:Y:S01]  /*13bf0*/  STL.64 [R1+0x70], R188 ;  /* 0x000070bc01007387 */ /* 0x0003e20000100a00 */
[----:B------:R-:W-:Y:S01]  /*13c00*/  IMAD.MOV.U32 R248, RZ, RZ, R11 ;  /* 0x000000fffff87224 */ /* 0x000fe200078e000b */
[-C--:B------:R-:W-:Y:S01]  /*13c10*/  LEA.HI.X.SX32 R11, R240, R5.reuse, 0x2, P1 ;  /* 0x00000005f00b7211 */ /* 0x080fe200008f16ff */
[----:B-1----:R-:W-:Y:S01]  /*13c20*/  IMAD.MOV.U32 R244, RZ, RZ, R14 ;  /* 0x000000fffff47224 */ /* 0x002fe200078e000e */
[----:B------:R-:W-:Y:S01]  /*13c30*/  LEA R14, P5, R190, R136, 0x2 ;  /* 0x00000088be0e7211 */ /* 0x000fe200078a10ff */
[----:B------:R-:W-:Y:S01]  /*13c40*/  IMAD.MOV.U32 R245, RZ, RZ, R13 ;  /* 0x000000fffff57224 */ /* 0x000fe200078e000d */
[----:B------:R-:W3:Y:S01]  /*13c50*/  LDL.LU.64 R188, [R1+0xec0] ;  /* 0x000ec00001bc7983 */ /* 0x000ee20000300a00 */
[----:B------:R-:W-:-:S03]  /*13c60*/  LEA.HI.X.SX32 R13, R241, R5, 0x2, P4 ;  /* 0x00000005f10d7211 */ /* 0x000fc600020f16ff */
[----:B------:R-:W3:Y:S01]  /*13c70*/  LDL.LU R186, [R1+0xebc] ;  /* 0x000ebc0001ba7983 */ /* 0x000ee20000300800 */
[----:B------:R-:W-:-:S03]  /*13c80*/  IMAD.MOV.U32 R21, RZ, RZ, R15 ;  /* 0x000000ffff157224 */ /* 0x000fc600078e000f */
[----:B------:R1:W-:Y:S01]  /*13c90*/  STL.64 [R1+0x570], R16 ;  /* 0x0005701001007387 */ /* 0x0003e20000100a00 */
[----:B------:R-:W-:-:S03]  /*13ca0*/  LEA.HI.X.SX32 R15, R190, R5, 0x2, P5 ;  /* 0x00000005be0f7211 */ /* 0x000fc600028f16ff */
[----:B------:R-:W3:Y:S04]  /*13cb0*/  LDL.LU R187, [R1+0xeb8] ;  /* 0x000eb80001bb7983 */ /* 0x000ee80000300800 */
[----:B------:R2:W-:Y:S01]  /*13cc0*/  STL.64 [R1+0x68], R18 ;  /* 0x0000681201007387 */ /* 0x0005e20000100a00 */
[----:B-1----:R-:W-:-:S03]  /*13cd0*/  LEA R16, P3, R191, R136, 0x2 ;  /* 0x00000088bf107211 */ /* 0x002fc600078610ff */
[----:B------:R-:W3:Y:S01]  /*13ce0*/  LDL.LU R240, [R1+0xeb4] ;  /* 0x000eb40001f07983 */ /* 0x000ee20000300800 */
[----:B------:R-:W-:-:S03]  /*13cf0*/  LEA.HI.X.SX32 R17, R191, R5, 0x2, P3 ;  /* 0x00000005bf117211 */ /* 0x000fc600018f16ff */
[----:B------:R1:W-:Y:S01]  /*13d00*/  STL.64 [R1+0x60], R10 ;  /* 0x0000600a01007387 */ /* 0x0003e20000100a00 */
[----:B--2---:R-:W-:-:S03]  /*13d10*/  LEA R18, P2, R192, R136, 0x2 ;  /* 0x00000088c0127211 */ /* 0x004fc600078410ff */
[----:B------:R-:W2:Y:S01]  /*13d20*/  LDL.LU R241, [R1+0xeb0] ;  /* 0x000eb00001f17983 */ /* 0x000ea20000300800 */
[----:B------:R-:W-:-:S03]  /*13d30*/  LEA.HI.X.SX32 R19, R192, R5, 0x2, P2 ;  /* 0x00000005c0137211 */ /* 0x000fc600010f16ff */
[----:B------:R1:W-:Y:S02]  /*13d40*/  STL.64 [R1+0x58], R12 ;  /* 0x0000580c01007387 */ /* 0x0003e40000100a00 */
[CC--:B-1----:R-:W-:Y:S02]  /*13d50*/  LEA R10, P1, R193.reuse, R136.reuse, 0x2 ;  /* 0x00000088c10a7211 */ /* 0x0c2fe400078210ff */
[----:B------:R-:W2:Y:S02]  /*13d60*/  LDL.LU R190, [R1+0xeac] ;  /* 0x000eac0001be7983 */ /* 0x000ea40000300800 */
[----:B------:R-:W-:Y:S02]  /*13d70*/  LEA.HI.X.SX32 R11, R193, R5, 0x2, P1 ;  /* 0x00000005c10b7211 */ /* 0x000fe400008f16ff */
[----:B------:R1:W-:Y:S01]  /*13d80*/  STL.64 [R1+0x50], R14 ;  /* 0x0000500e01007387 */ /* 0x0003e20000100a00 */
[----:B------:R-:W-:-:S03]  /*13d90*/  LEA R12, P4, R194, R136, 0x2 ;  /* 0x00000088c20c7211 */ /* 0x000fc600078810ff */
        /* <DEDUP_REMOVED lines=16> */
[----:B------:R-:W2:Y:S04]  /*13ea0*/  LDL.LU R195, [R1+0xe98] ;  /* 0x000e980001c37983 */ /* 0x000ea80000300800 */
[----:B------:R1:W-:Y:S01]  /*13eb0*/  STL.64 [R1+0x30], R14 ;  /* 0x0000300e01007387 */ /* 0x0003e20000100a00 */
[-C--:B------:R-:W-:Y:S02]  /*13ec0*/  LEA.HI.X.SX32 R11, R247, R5.reuse, 0x2, P1 ;  /* 0x00000005f70b7211 */ /* 0x080fe400008f16ff */
[C---:B-1----:R-:W-:Y:S01]  /*13ed0*/  LEA R12, P4, R246.reuse, R136, 0x2 ;  /* 0x00000088f60c7211 */ /* 0x042fe200078810ff */
[----:B------:R-:W2:Y:S04]  /*13ee0*/  LDL.LU R198, [R1+0xe94] ;  /* 0x000e940001c67983 */ /* 0x000ea80000300800 */
[----:B------:R1:W-:Y:S01]  /*13ef0*/  STL.64 [R1+0x28], R16 ;  /* 0x0000281001007387 */ /* 0x0003e20000100a00 */
[----:B------:R-:W-:-:S02]  /*13f00*/  LEA.HI.X.SX32 R13, R246, R5, 0x2, P4 ;  /* 0x00000005f60d7211 */ /* 0x000fc400020f16ff */
[CC--:B------:R-:W-:Y:S01]  /*13f10*/  LEA R14, P5, R245.reuse, R136.reuse, 0x2 ;  /* 0x00000088f50e7211 */ /* 0x0c0fe200078a10ff */
[----:B------:R1:W-:Y:S03]  /*13f20*/  STL.64 [R1+0x20], R18 ;  /* 0x0000201201007387 */ /* 0x0003e60000100a00 */
[-C--:B------:R-:W-:Y:S02]  /*13f30*/  LEA.HI.X.SX32 R15, R245, R5.reuse, 0x2, P5 ;  /* 0x00000005f50f7211 */ /* 0x080fe400028f16ff */
[CC--:B-1----:R-:W-:Y:S01]  /*13f40*/  LEA R16, P3, R22.reuse, R136.reuse, 0x2 ;  /* 0x0000008816107211 */ /* 0x0c2fe200078610ff */
[----:B------:R-:W-:Y:S01]  /*13f50*/  STL.64 [R1+0x18], R10 ;  /* 0x0000180a01007387 */ /* 0x000fe20000100a00 */
[C---:B------:R-:W-:Y:S02]  /*13f60*/  LEA R18, P2, R21.reuse, R136, 0x2 ;  /* 0x0000008815127211 */ /* 0x040fe400078410ff */
[-C--:B------:R-:W-:Y:S01]  /*13f70*/  LEA.HI.X.SX32 R17, R22, R5.reuse, 0x2, P3 ;  /* 0x0000000516117211 */ /* 0x080fe200018f16ff */
[----:B------:R1:W-:Y:S01]  /*13f80*/  STL.64 [R1+0x10], R12 ;  /* 0x0000100c01007387 */ /* 0x0003e20000100a00 */
[----:B------:R-:W-:-:S03]  /*13f90*/  LEA.HI.X.SX32 R19, R21, R5, 0x2, P2 ;  /* 0x0000000515137211 */ /* 0x000fc600010f16ff */
[----:B------:R1:W-:Y:S04]  /*13fa0*/  STL.64 [R1+0x8], R14 ;  /* 0x0000080e01007387 */ /* 0x0003e80000100a00 */
[----:B------:R1:W-:Y:S02]  /*13fb0*/  STL.64 [R1], R16 ;  /* 0x0000001001007387 */ /* 0x0003e40000100a00 */
[CC--:B-1----:R-:W-:Y:S02]  /*13fc0*/  LEA R12, P4, R23.reuse, R136.reuse, 0x2 ;  /* 0x00000088170c7211 */ /* 0x0c2fe400078810ff */
[----:B------:R1:W-:Y:S01]  /*13fd0*/  STL.64 [R1+0x560], R18 ;  /* 0x0005601201007387 */ /* 0x0003e20000100a00 */
[----:B------:R-:W-:Y:S02]  /*13fe0*/  LEA R14, P5, R244, R136, 0x2 ;  /* 0x00000088f40e7211 */ /* 0x000fe400078a10ff */
[----:B------:R-:W-:-:S02]  /*13ff0*/  LEA.HI.X.SX32 R13, R23, R5, 0x2, P4 ;  /* 0x00000005170d7211 */ /* 0x000fc400020f16ff */
[-C--:B------:R-:W-:Y:S02]  /*14000*/  LEA R16, P3, R8, R136.reuse, 0x2 ;  /* 0x0000008808107211 */ /* 0x080fe400078610ff */
[-C--:B------:R-:W-:Y:S02]  /*14010*/  LEA R10, P1, R20, R136.reuse, 0x2 ;  /* 0x00000088140a7211 */ /* 0x080fe400078210ff */
[-C--:B------:R-:W-:Y:S02]  /*14020*/  LEA.HI.X.SX32 R15, R244, R5.reuse, 0x2, P5 ;  /* 0x00000005f40f7211 */ /* 0x080fe400028f16ff */
[----:B-1----:R-:W-:Y:S02]  /*14030*/  LEA R18, P2, R199, R136, 0x2 ;  /* 0x00000088c7127211 */ /* 0x002fe400078410ff */
[-C--:B------:R-:W-:Y:S01]  /*14040*/  LEA.HI.X.SX32 R17, R8, R5.reuse, 0x2, P3 ;  /* 0x0000000508117211 */ /* 0x080fe200018f16ff */
[----:B------:R1:W-:Y:S01]  /*14050*/  STL.64 [R1+0xdf0], R12 ;  /* 0x000df00c01007387 */ /* 0x0003e20000100a00 */
[----:B------:R-:W-:-:S02]  /*14060*/  LEA.HI.X.SX32 R11, R20, R5, 0x2, P1 ;  /* 0x00000005140b7211 */ /* 0x000fc400008f16ff */
[-C--:B------:R-:W-:Y:S01]  /*14070*/  LEA.HI.X.SX32 R19, R199, R5.reuse, 0x2, P2 ;  /* 0x00000005c7137211 */ /* 0x080fe200010f16ff */
[----:B------:R-:W-:Y:S01]  /*14080*/  STL.64 [R1+0xde8], R14 ;  /* 0x000de80e01007387 */ /* 0x000fe20000100a00 */
[-C--:B------:R-:W-:Y:S02]  /*14090*/  LEA R20, P1, R196, R136.reuse, 0x2 ;  /* 0x00000088c4147211 */ /* 0x080fe400078210ff */
[-C--:B------:R-:W-:Y:S01]  /*140a0*/  LEA R22, P4, R197, R136.reuse, 0x2 ;  /* 0x00000088c5167211 */ /* 0x080fe200078810ff */
[----:B------:R-:W-:Y:S01]  /*140b0*/  STL.64 [R1+0xdd8], R16 ;  /* 0x000dd81001007387 */ /* 0x000fe20000100a00 */
[----:B------:R-:W-:Y:S01]  /*140c0*/  IMAD R202, R202, UR8, RZ ;  /* 0x00000008caca7c24 */ /* 0x000fe2000f8e02ff */
[-C--:B-1----:R-:W-:Y:S02]  /*140d0*/  LEA R12, P5, R238, R136.reuse, 0x2 ;  /* 0x00000088ee0c7211 */ /* 0x082fe400078a10ff */
[----:B------:R-:W2:Y:S01]  /*140e0*/  LDL.LU R199, [R1+0xe90] ;  /* 0x000e900001c77983 */ /* 0x000ea20000300800 */
[-C--:B------:R-:W-:Y:S01]  /*140f0*/  LEA R26, P3, R239, R136.reuse, 0x2 ;  /* 0x00000088ef1a7211 */ /* 0x080fe200078610ff */
[----:B------:R-:W-:Y:S01]  /*14100*/  IMAD R203, R203, UR7, RZ ;  /* 0x00000007cbcb7c24 */ /* 0x000fe2000f8e02ff */
[-C--:B------:R-:W-:Y:S01]  /*14110*/  LEA.HI.X.SX32 R21, R196, R5.reuse, 0x2, P1 ;  /* 0x00000005c4157211 */ /* 0x080fe200008f16ff */
[----:B------:R-:W-:Y:S01]  /*14120*/  STL.64 [R1+0xde0], R18 ;  /* 0x000de01201007387 */ /* 0x000fe20000100a00 */
[-C--:B------:R-:W-:Y:S01]  /*14130*/  LEA.HI.X.SX32 R13, R238, R5.reuse, 0x2, P5 ;  /* 0x00000005ee0d7211 */ /* 0x080fe200028f16ff */
[----:B------:R-:W-:Y:S01]  /*14140*/  IMAD R204, R204, UR6, RZ ;  /* 0x00000006cccc7c24 */ /* 0x000fe2000f8e02ff */
[-C--:B------:R-:W-:Y:S01]  /*14150*/  LEA R30, P1, R201, R136.reuse, 0x2 ;  /* 0x00000088c91e7211 */ /* 0x080fe200078210ff */
[----:B------:R-:W-:Y:S01]  /*14160*/  IMAD R206, R206, UR4, RZ ;  /* 0x00000004cece7c24 */ /* 0x000fe2000f8e02ff */
[----:B------:R-:W2:Y:S01]  /*14170*/  LDL.LU R196, [R1+0xe8c] ;  /* 0x000e8c0001c47983 */ /* 0x000ea20000300800 */
[-C--:B------:R-:W-:Y:S01]  /*14180*/  LEA.HI.X.SX32 R23, R197, R5.reuse, 0x2, P4 ;  /* 0x00000005c5177211 */ /* 0x080fe200020f16ff */
[----:B------:R-:W-:Y:S01]  /*14190*/  IMAD R205, R205, UR59, RZ ;  /* 0x0000003bcdcd7c24 */ /* 0x000fe2000f8e02ff */
[-C--:B------:R-:W-:Y:S01]  /*141a0*/  LEA R28, P2, R200, R136.reuse, 0x2 ;  /* 0x00000088c81c7211 */ /* 0x080fe200078410ff */
[----:B------:R-:W2:Y:S01]  /*141b0*/  LDL.LU R197, [R1+0xe88] ;  /* 0x000e880001c57983 */ /* 0x000ea20000300800 */
[-C--:B------:R-:W-:Y:S01]  /*141c0*/  LEA.HI.X.SX32 R27, R239, R5.reuse, 0x2, P3 ;  /* 0x00000005ef1b7211 */ /* 0x080fe200018f16ff */
[----:B------:R-:W-:Y:S01]  /*141d0*/  IMAD R207, R207, UR58, RZ ;  /* 0x0000003acfcf7c24 */ /* 0x000fe2000f8e02ff */
[-C--:B------:R-:W-:Y:S01]  /*141e0*/  LEA R32, P4, R202, R136.reuse, 0x2 ;  /* 0x00000088ca207211 */ /* 0x080fe200078810ff */
[----:B------:R-:W2:Y:S01]  /*141f0*/  LDL.LU R238, [R1+0xe84] ;  /* 0x000e840001ee7983 */ /* 0x000ea20000300800 */
[----:B------:R-:W-:Y:S01]  /*14200*/  IMAD R229, R31, UR13, RZ ;  /* 0x0000000d1fe57c24 */ /* 0x000fe2000f8e02ff */
[-C--:B------:R-:W-:Y:S01]  /*14210*/  LEA R34, P5, R203, R136.reuse, 0x2 ;  /* 0x00000088cb227211 */ /* 0x080fe200078a10ff */
[----:B------:R-:W-:Y:S01]  /*14220*/  IMAD R231, R38, UR15, RZ ;  /* 0x0000000f26e77c24 */ /* 0x000fe2000f8e02ff */
[----:B------:R-:W2:Y:S01]  /*14230*/  LDL.LU R239, [R1+0xe80] ;  /* 0x000e800001ef7983 */ /* 0x000ea20000300800 */
[-C--:B------:R-:W-:Y:S01]  /*14240*/  LEA.HI.X.SX32 R31, R201, R5.reuse, 0x2, P1 ;  /* 0x00000005c91f7211 */ /* 0x080fe200008f16ff */
[----:B------:R-:W-:Y:S01]  /*14250*/  IMAD R208, R208, UR57, RZ ;  /* 0x00000039d0d07c24 */ /* 0x000fe2000f8e02ff */
[-C--:B------:R-:W-:Y:S01]  /*14260*/  LEA R36, P3, R204, R136.reuse, 0x2 ;  /* 0x00000088cc247211 */ /* 0x080fe200078610ff */
[----:B------:R1:W-:Y:S01]  /*14270*/  STL.64 [R1+0x558], R12 ;  /* 0x0005580c01007387 */ /* 0x0003e20000100a00 */
        /* <DEDUP_REMOVED lines=8> */
[-C--:B------:R-:W-:Y:S01]  /*14300*/  LEA.HI.X.SX32 R35, R203, R5.reuse, 0x2, P5 ;  /* 0x00000005cb237211 */ /* 0x080fe200028f16ff */
[----:B------:R-:W-:Y:S01]  /*14310*/  IMAD R226, R44, UR18, RZ ;  /* 0x000000122ce27c24 */ /* 0x000fe2000f8e02ff */
[----:B------:R-:W-:Y:S01]  /*14320*/  ULDC UR6, c[0x0][0x240] ;  /* 0x0000900000067ab9 */ /* 0x000fe20000000800 */
[-C--:B-1----:R-:W-:Y:S01]  /*14330*/  LEA R12, P1, R206, R136.reuse, 0x2 ;  /* 0x00000088ce0c7211 */ /* 0x082fe200078210ff */
[----:B------:R-:W2:Y:S01]  /*14340*/  LDL.LU R202, [R1+0xe74] ;  /* 0x000e740001ca7983 */ /* 0x000ea20000300800 */
[-C--:B------:R-:W-:Y:S01]  /*14350*/  LEA.HI.X.SX32 R37, R204, R5.reuse, 0x2, P3 ;  /* 0x00000005cc257211 */ /* 0x080fe200018f16ff */
[----:B------:R-:W-:Y:S01]  /*14360*/  IMAD R227, R42, UR17, RZ ;  /* 0x000000112ae37c24 */ /* 0x000fe2000f8e02ff */
[-C--:B------:R-:W-:Y:S01]  /*14370*/  LEA.HI.X.SX32 R13, R206, R5.reuse, 0x2, P1 ;  /* 0x00000005ce0d7211 */ /* 0x080fe200008f16ff */
[----:B------:R-:W2:Y:S01]  /*14380*/  LDL.LU R203, [R1+0xe70] ;  /* 0x000e700001cb7983 */ /* 0x000ea20000300800 */
[-C--:B------:R-:W-:Y:S01]  /*14390*/  LEA R44, P3, R209, R136.reuse, 0x2 ;  /* 0x00000088d12c7211 */ /* 0x080fe200078610ff */
        /* <DEDUP_REMOVED lines=9> */
[----:B------:R-:W-:Y:S01]  /*14430*/  ULDC UR7, c[0x0][0x240] ;  /* 0x0000900000077ab9 */ /* 0x000fe20000000800 */
        /* <DEDUP_REMOVED lines=8> */
[----:B------:R1:W-:Y:S01]  /*144c0*/  STL.64 [R1+0x550], R12 ;  /* 0x0005500c01007387 */ /* 0x0003e20000100a00 */
        /* <DEDUP_REMOVED lines=8> */
[----:B------:R-:W-:Y:S01]  /*14550*/  IMAD R111, R111, UR31, RZ ;  /* 0x0000001f6f6f7c24 */ /* 0x000fe2000f8e02ff */
[----:B------:R-:W-:Y:S01]  /*14560*/  ULDC UR8, c[0x0][0x240] ;  /* 0x0000900000087ab9 */ /* 0x000fe20000000800 */
[----:B------:R-:W-:Y:S01]  /*14570*/  IMAD R185, R185, UR29, RZ ;  /* 0x0000001db9b97c24 */ /* 0x000fe2000f8e02ff */
[-C--:B-1----:R-:W-:Y:S01]  /*14580*/  LEA R12, P3, R214, R136.reuse, 0x2 ;  /* 0x00000088d60c7211 */ /* 0x082fe200078610ff */
[----:B------:R-:W2:Y:S01]  /*14590*/  LDL.LU R212, [R1+0xe54] ;  /* 0x000e540001d47983 */ /* 0x000ea20000300800 */
[-C--:B------:R-:W-:Y:S01]  /*145a0*/  LEA.HI.X.SX32 R51, R210, R5.reuse, 0x2, P4 ;  /* 0x00000005d2337211 */ /* 0x080fe200020f16ff */
[----:B------:R-:W-:Y:S01]  /*145b0*/  IMAD R113, R113, UR60, RZ ;  /* 0x0000003c71717c24 */ /* 0x000fe2000f8e02ff */
[-C--:B------:R-:W-:Y:S01]  /*145c0*/  LEA.HI.X.SX32 R13, R214, R5.reuse, 0x2, P3 ;  /* 0x00000005d60d7211 */ /* 0x080fe200018f16ff */
[----:B------:R-:W2:Y:S01]  /*145d0*/  LDL.LU R213, [R1+0xe50] ;  /* 0x000e500001d57983 */ /* 0x000ea20000300800 */
[----:B------:R-:W-:Y:S01]  /*145e0*/  LEA R58, P4, R237, R136, 0x2 ;  /* 0x00000088ed3a7211 */ /* 0x000fe200078810ff */
[----:B------:R-:W-:Y:S01]  /*145f0*/  IMAD R184, R184, UR30, RZ ;  /* 0x0000001eb8b87c24 */ /* 0x000fe2000f8e02ff */
[-C--:B------:R-:W-:Y:S01]  /*14600*/  LEA.HI.X.SX32 R53, R211, R5.reuse, 0x2, P5 ;  /* 0x00000005d3357211 */ /* 0x080fe200028f16ff */
[----:B------:R-:W2:Y:S01]  /*14610*/  LDL.LU R210, [R1+0xe4c] ;  /* 0x000e4c0001d27983 */ /* 0x000ea20000300800 */
[----:B------:R-:W-:Y:S01]  /*14620*/  LEA.HI.X.SX32 R55, R215, R5, 0x2, P2 ;  /* 0x00000005d7377211 */ /* 0x000fe200010f16ff */
[----:B------:R-:W-:-:S02]  /*14630*/  IMAD R109, R109, UR28, RZ ;  /* 0x0000001c6d6d7c24 */ /* 0x000fc4000f8e02ff */
[----:B------:R-:W-:Y:S01]  /*14640*/  IMAD R225, R106, UR26, RZ ;  /* 0x0000001a6ae17c24 */ /* 0x000fe2000f8e02ff */
[----:B------:R-:W2:Y:S01]  /*14650*/  LDL.LU R211, [R1+0xe48] ;  /* 0x000e480001d37983 */ /* 0x000ea20000300800 */
[-C--:B------:R-:W-:Y:S01]  /*14660*/  LEA R56, P1, R236, R136.reuse, 0x2 ;  /* 0x00000088ec387211 */ /* 0x080fe200078210ff */
[----:B------:R-:W-:Y:S02]  /*14670*/  IMAD R108, R108, UR27, RZ ;  /* 0x0000001b6c6c7c24 */ /* 0x000fe4000f8e02ff */
[----:B------:R-:W-:Y:S01]  /*14680*/  IMAD R105, R105, UR25, RZ ;  /* 0x0000001969697c24 */ /* 0x000fe2000f8e02ff */
[----:B------:R-:W2:Y:S01]  /*14690*/  LDL.LU R214, [R1+0xe44] ;  /* 0x000e440001d67983 */ /* 0x000ea20000300800 */
[----:B------:R-:W-:Y:S01]  /*146a0*/  LEA.HI.X.SX32 R59, R237, R5, 0x2, P4 ;  /* 0x00000005ed3b7211 */ /* 0x000fe200020f16ff */
[----:B------:R-:W-:Y:S02]  /*146b0*/  ULDC UR4, c[0x0][0x230] ;  /* 0x00008c0000047ab9 */ /* 0x000fe40000000800 */
[----:B------:R-:W2:Y:S01]  /*146c0*/  LDL.LU R215, [R1+0xe40] ;  /* 0x000e400001d77983 */ /* 0x000ea20000300800 */
[----:B------:R-:W-:-:S02]  /*146d0*/  LEA R60, P5, R216, R136, 0x2 ;  /* 0x00000088d83c7211 */ /* 0x000fc400078a10ff */
[-C--:B------:R-:W-:Y:S01]  /*146e0*/  LEA R64, P2, R224, R136.reuse, 0x2 ;  /* 0x00000088e0407211 */ /* 0x080fe200078410ff */
[----:B------:R1:W-:Y:S01]  /*146f0*/  STL.64 [R1+0x548], R12 ;  /* 0x0005480c01007387 */ /* 0x0003e20000100a00 */
[-C--:B------:R-:W-:Y:S02]  /*14700*/  LEA R62, P3, R217, R136.reuse, 0x2 ;  /* 0x00000088d93e7211 */ /* 0x080fe400078610ff */
[-C--:B------:R-:W-:Y:S02]  /*14710*/  LEA.HI.X.SX32 R57, R236, R5.reuse, 0x2, P1 ;  /* 0x00000005ec397211 */ /* 0x080fe400008f16ff */
[----:B------:R-:W2:Y:S01]  /*14720*/  LDL.LU R236, [R1+0xe3c] ;  /* 0x000e3c0001ec7983 */ /* 0x000ea20000300800 */
[-C--:B------:R-:W-:Y:S02]  /*14730*/  LEA.HI.X.SX32 R61, R216, R5.reuse, 0x2, P5 ;  /* 0x00000005d83d7211 */ /* 0x080fe400028f16ff */
[----:B------:R-:W-:Y:S01]  /*14740*/  LEA.HI.X.SX32 R65, R224, R5, 0x2, P2 ;  /* 0x00000005e0417211 */ /* 0x000fe200010f16ff */
[----:B------:R-:W2:Y:S01]  /*14750*/  LDL.LU R237, [R1+0xe38] ;  /* 0x000e380001ed7983 */ /* 0x000ea20000300800 */
[----:B-1----:R-:W-:-:S03]  /*14760*/  LEA R12, P4, R135, R136, 0x2 ;  /* 0x00000088870c7211 */ /* 0x002fc600078810ff */
[----:B------:R-:W2:Y:S01]  /*14770*/  LDL.LU R216, [R1+0xe34] ;  /* 0x000e340001d87983 */ /* 0x000ea20000300800 */
[-C--:B------:R-:W-:Y:S02]  /*14780*/  LEA R66, P1, R137, R136.reuse, 0x2 ;  /* 0x0000008889427211 */ /* 0x080fe400078210ff */
[-C--:B------:R-:W-:Y:S02]  /*14790*/  LEA.HI.X.SX32 R13, R135, R5.reuse, 0x2, P4 ;  /* 0x00000005870d7211 */ /* 0x080fe400020f16ff */
[-C--:B------:R-:W-:Y:S02]  /*147a0*/  LEA R68, P5, R134, R136.reuse, 0x2 ;  /* 0x0000008886447211 */ /* 0x080fe400078a10ff */
[----:B------:R-:W-:Y:S02]  /*147b0*/  LEA R72, P2, R132, R136, 0x2 ;  /* 0x0000008884487211 */ /* 0x000fe400078410ff */
[-C--:B------:R-:W-:Y:S02]  /*147c0*/  LEA.HI.X.SX32 R63, R217, R5.reuse, 0x2, P3 ;  /* 0x00000005d93f7211 */ /* 0x080fe400018f16ff */
[----:B------:R-:W2:Y:S01]  /*147d0*/  LDL.LU R217, [R1+0xe30] ;  /* 0x000e300001d97983 */ /* 0x000ea20000300800 */
[----:B------:R-:W-:-:S02]  /*147e0*/  LEA.HI.X.SX32 R67, R137, R5, 0x2, P1 ;  /* 0x0000000589437211 */ /* 0x000fc400008f16ff */
[-C--:B------:R-:W-:Y:S01]  /*147f0*/  LEA.HI.X.SX32 R69, R134, R5.reuse, 0x2, P5 ;  /* 0x0000000586457211 */ /* 0x080fe200028f16ff */
[----:B------:R-:W2:Y:S01]  /*14800*/  LDL.LU R224, [R1+0xe2c] ;  /* 0x000e2c0001e07983 */ /* 0x000ea20000300800 */
[----:B------:R-:W-:Y:S02]  /*14810*/  LEA.HI.X.SX32 R73, R132, R5, 0x2, P2 ;  /* 0x0000000584497211 */ /* 0x000fe400010f16ff */
[-C--:B------:R-:W-:Y:S01]  /*14820*/  LEA R70, P3, R133, R136.reuse, 0x2 ;  /* 0x0000008885467211 */ /* 0x080fe200078610ff */
[----:B------:R1:W-:Y:S01]  /*14830*/  STL.64 [R1+0x540], R12 ;  /* 0x0005400c01007387 */ /* 0x0003e20000100a00 */
[-C--:B------:R-:W-:Y:S02]  /*14840*/  LEA R74, P1, R131, R136.reuse, 0x2 ;  /* 0x00000088834a7211 */ /* 0x080fe400078210ff */
[-C--:B------:R-:W-:Y:S02]  /*14850*/  LEA R78, P5, R129, R136.reuse, 0x2 ;  /* 0x00000088814e7211 */ /* 0x080fe400078a10ff */
[----:B------:R-:W-:-:S02]  /*14860*/  LEA R76, P4, R130, R136, 0x2 ;  /* 0x00000088824c7211 */ /* 0x000fc400078810ff */
[-C--:B------:R-:W-:Y:S02]  /*14870*/  LEA.HI.X.SX32 R71, R133, R5.reuse, 0x2, P3 ;  /* 0x0000000585477211 */ /* 0x080fe400018f16ff */
[-C--:B-1----:R-:W-:Y:S02]  /*14880*/  LEA R12, P2, R125, R136.reuse, 0x2 ;  /* 0x000000887d0c7211 */ /* 0x082fe400078410ff */
[-C--:B------:R-:W-:Y:S02]  /*14890*/  LEA.HI.X.SX32 R75, R131, R5.reuse, 0x2, P1 ;  /* 0x00000005834b7211 */ /* 0x080fe400008f16ff */
[-C--:B------:R-:W-:Y:S02]  /*148a0*/  LEA.HI.X.SX32 R79, R129, R5.reuse, 0x2, P5 ;  /* 0x00000005814f7211 */ /* 0x080fe400028f16ff */
[----:B------:R-:W-:Y:S02]  /*148b0*/  LEA.HI.X.SX32 R13, R125, R5, 0x2, P2 ;  /* 0x000000057d0d7211 */ /* 0x000fe400010f16ff */
[----:B------:R-:W-:-:S02]  /*148c0*/  LEA R80, P3, R128, R136, 0x2 ;  /* 0x0000008880507211 */ /* 0x000fc400078610ff */
[CC--:B------:R-:W-:Y:S02]  /*148d0*/  LEA R82, P1, R119.reuse, R136.reuse, 0x2 ;  /* 0x0000008877527211 */ /* 0x0c0fe400078210ff */
[-C--:B------:R-:W-:Y:S02]  /*148e0*/  LEA R86, P5, R116, R136.reuse, 0x2 ;  /* 0x0000008874567211 */ /* 0x080fe400078a10ff */
[-C--:B------:R-:W-:Y:S01]  /*148f0*/  LEA.HI.X.SX32 R77, R130, R5.reuse, 0x2, P4 ;  /* 0x00000005824d7211 */ /* 0x080fe200020f16ff */
[----:B------:R1:W-:Y:S01]  /*14900*/  STL.64 [R1+0x538], R12 ;  /* 0x0005380c01007387 */ /* 0x0003e20000100a00 */
[----:B------:R-:W-:Y:S02]  /*14910*/  LEA R84, P4, R118, R136, 0x2 ;  /* 0x0000008876547211 */ /* 0x000fe400078810ff */
[-C--:B------:R-:W-:Y:S02]  /*14920*/  LEA.HI.X.SX32 R81, R128, R5.reuse, 0x2, P3 ;  /* 0x0000000580517211 */ /* 0x080fe400018f16ff */
[----:B------:R-:W-:-:S02]  /*14930*/  LEA.HI.X.SX32 R83, R119, R5, 0x2, P1 ;  /* 0x0000000577537211 */ /* 0x000fc400008f16ff */
[-C--:B------:R-:W-:Y:S02]  /*14940*/  LEA.HI.X.SX32 R87, R116, R5.reuse, 0x2, P5 ;  /* 0x0000000574577211 */ /* 0x080fe400028f16ff */
[-C--:B------:R-:W-:Y:S02]  /*14950*/  LEA R88, P3, R115, R136.reuse, 0x2 ;  /* 0x0000008873587211 */ /* 0x080fe400078610ff */
[-C--:B------:R-:W-:Y:S02]  /*14960*/  LEA R92, P1, R111, R136.reuse, 0x2 ;  /* 0x000000886f5c7211 */ /* 0x080fe400078210ff */
[-C--:B-1----:R-:W-:Y:S02]  /*14970*/  LEA R12, P5, R185, R136.reuse, 0x2 ;  /* 0x00000088b90c7211 */ /* 0x082fe400078a10ff */
[----:B------:R-:W-:Y:S02]  /*14980*/  LEA R90, P2, R113, R136, 0x2 ;  /* 0x00000088715a7211 */ /* 0x000fe400078410ff */
[----:B------:R-:W-:-:S02]  /*14990*/  LEA.HI.X.SX32 R85, R118, R5, 0x2, P4 ;  /* 0x0000000576557211 */ /* 0x000fc400020f16ff */
[-C--:B------:R-:W-:Y:S02]  /*149a0*/  LEA R94, P4, R184, R136.reuse, 0x2 ;  /* 0x00000088b85e7211 */ /* 0x080fe400078810ff */
[-C--:B------:R-:W-:Y:S02]  /*149b0*/  LEA.HI.X.SX32 R89, R115, R5.reuse, 0x2, P3 ;  /* 0x0000000573597211 */ /* 0x080fe400018f16ff */
[-C--:B------:R-:W-:Y:S02]  /*149c0*/  LEA.HI.X.SX32 R93, R111, R5.reuse, 0x2, P1 ;  /* 0x000000056f5d7211 */ /* 0x080fe400008f16ff */
[-C--:B------:R-:W-:Y:S02]  /*149d0*/  LEA.HI.X.SX32 R13, R185, R5.reuse, 0x2, P5 ;  /* 0x00000005b90d7211 */ /* 0x080fe400028f16ff */
[----:B------:R-:W-:Y:S02]  /*149e0*/  LEA R96, P3, R109, R136, 0x2 ;  /* 0x000000886d607211 */ /* 0x000fe400078610ff */
[----:B------:R-:W-:-:S02]  /*149f0*/  LEA.HI.X.SX32 R91, R113, R5, 0x2, P2 ;  /* 0x00000005715b7211 */ /* 0x000fc400010f16ff */
[-C--:B------:R-:W-:Y:S02]  /*14a00*/  LEA R100, P1, R225, R136.reuse, 0x2 ;  /* 0x00000088e1647211 */ /* 0x080fe400078210ff */
[-C--:B------:R-:W-:Y:S02]  /*14a10*/  LEA R98, P2, R108, R136.reuse, 0x2 ;  /* 0x000000886c627211 */ /* 0x080fe400078410ff */
[-C--:B------:R-:W-:Y:S01]  /*14a20*/  LEA.HI.X.SX32 R95, R184, R5.reuse, 0x2, P4 ;  /* 0x00000005b85f7211 */ /* 0x080fe200020f16ff */
[----:B------:R1:W-:Y:S01]  /*14a30*/  STL.64 [R1+0x530], R12 ;  /* 0x0005300c01007387 */ /* 0x0003e20000100a00 */
[-C--:B------:R-:W-:Y:S02]  /*14a40*/  LEA R102, P4, R105, R136.reuse, 0x2 ;  /* 0x0000008869667211 */ /* 0x080fe400078810ff */
[----:B------:R-:W-:Y:S02]  /*14a50*/  LEA R104, P5, R218, R136, 0x2 ;  /* 0x00000088da687211 */ /* 0x000fe400078a10ff */
[----:B------:R-:W-:-:S02]  /*14a60*/  LEA.HI.X.SX32 R97, R109, R5, 0x2, P3 ;  /* 0x000000056d617211 */ /* 0x000fc400018f16ff */
[-C--:B------:R-:W-:Y:S02]  /*14a70*/  LEA.HI.X.SX32 R101, R225, R5.reuse, 0x2, P1 ;  /* 0x00000005e1657211 */ /* 0x080fe400008f16ff */
[-C--:B------:R-:W-:Y:S01]  /*14a80*/  LEA R106, P3, R219, R136.reuse, 0x2 ;  /* 0x00000088db6a7211 */ /* 0x080fe200078610ff */
[----:B------:R-:W2:Y:S01]  /*14a90*/  LDL.LU R225, [R1+0xe28] ;  /* 0x000e280001e17983 */ /* 0x000ea20000300800 */
[-C--:B------:R-:W-:Y:S02]  /*14aa0*/  LEA.HI.X.SX32 R99, R108, R5.reuse, 0x2, P2 ;  /* 0x000000056c637211 */ /* 0x080fe400010f16ff */
[-C--:B-1----:R-:W-:Y:S02]  /*14ab0*/  LEA R12, P1, R221, R136.reuse, 0x2 ;  /* 0x00000088dd0c7211 */ /* 0x082fe400078210ff */
[----:B------:R-:W-:Y:S02]  /*14ac0*/  LEA R108, P2, R220, R136, 0x2 ;  /* 0x00000088dc6c7211 */ /* 0x000fe400078410ff */
[----:B------:R-:W-:-:S02]  /*14ad0*/  LEA.HI.X.SX32 R103, R105, R5, 0x2, P4 ;  /* 0x0000000569677211 */ /* 0x000fc400020f16ff */
[-C--:B------:R-:W-:Y:S02]  /*14ae0*/  LEA R110, P4, R222, R136.reuse, 0x2 ;  /* 0x00000088de6e7211 */ /* 0x080fe400078810ff */
[-C--:B------:R-:W-:Y:S02]  /*14af0*/  LEA.HI.X.SX32 R105, R218, R5.reuse, 0x2, P5 ;  /* 0x00000005da697211 */ /* 0x080fe400028f16ff */
[----:B------:R-:W2:Y:S01]  /*14b00*/  LDL.LU R218, [R1+0xe24] ;  /* 0x000e240001da7983 */ /* 0x000ea20000300800 */
[-C--:B------:R-:W-:Y:S02]  /*14b10*/  LEA.HI.X.SX32 R107, R219, R5.reuse, 0x2, P3 ;  /* 0x00000005db6b7211 */ /* 0x080fe400018f16ff */
[-C--:B------:R-:W-:Y:S01]  /*14b20*/  LEA.HI.X.SX32 R13, R221, R5.reuse, 0x2, P1 ;  /* 0x00000005dd0d7211 */ /* 0x080fe200008f16ff */
[----:B------:R-:W2:Y:S01]  /*14b30*/  LDL.LU R219, [R1+0xe20] ;  /* 0x000e200001db7983 */ /* 0x000ea20000300800 */
[----:B------:R-:W-:Y:S02]  /*14b40*/  LEA R114, P3, R226, R136, 0x2 ;  /* 0x00000088e2727211 */ /* 0x000fe400078610ff */
[----:B------:R-:W-:-:S02]  /*14b50*/  LEA.HI.X.SX32 R109, R220, R5, 0x2, P2 ;  /* 0x00000005dc6d7211 */ /* 0x000fc400010f16ff */
[----:B------:R-:W2:Y:S01]  /*14b60*/  LDL.LU R220, [R1+0xe1c] ;  /* 0x000e1c0001dc7983 */ /* 0x000ea20000300800 */
[-C--:B------:R-:W-:Y:S02]  /*14b70*/  LEA R112, P5, R223, R136.reuse, 0x2 ;  /* 0x00000088df707211 */ /* 0x080fe400078a10ff */
[-C--:B------:R-:W-:Y:S01]  /*14b80*/  LEA.HI.X.SX32 R111, R222, R5.reuse, 0x2, P4 ;  /* 0x00000005de6f7211 */ /* 0x080fe200020f16ff */
[----:B------:R-:W2:Y:S01]  /*14b90*/  LDL.LU R221, [R1+0xe18] ;  /* 0x000e180001dd7983 */ /* 0x000ea20000300800 */
[-C--:B------:R-:W-:Y:S02]  /*14ba0*/  LEA R116, P2, R227, R136.reuse, 0x2 ;  /* 0x00000088e3747211 */ /* 0x080fe400078410ff */
[----:B------:R-:W-:Y:S01]  /*14bb0*/  LEA.HI.X.SX32 R115, R226, R5, 0x2, P3 ;  /* 0x00000005e2737211 */ /* 0x000fe200018f16ff */
[----:B------:R-:W2:Y:S01]  /*14bc0*/  LDL.LU R222, [R1+0xe14] ;  /* 0x000e140001de7983 */ /* 0x000ea20000300800 */
[----:B------:R-:W-:-:S03]  /*14bd0*/  LEA R118, P1, R230, R136, 0x2 ;  /* 0x00000088e6767211 */ /* 0x000fc600078210ff */
[----:B------:R1:W-:Y:S01]  /*14be0*/  STL.64 [R1+0x528], R12 ;  /* 0x0005280c01007387 */ /* 0x0003e20000100a00 */
[-C--:B------:R-:W-:Y:S02]  /*14bf0*/  LEA R120, P4, R231, R136.reuse, 0x2 ;  /* 0x00000088e7787211 */ /* 0x080fe400078810ff */
[-C--:B------:R-:W-:Y:S02]  /*14c00*/  LEA.HI.X.SX32 R113, R223, R5.reuse, 0x2, P5 ;  /* 0x00000005df717211 */ /* 0x080fe400028f16ff */
[----:B------:R-:W2:Y:S01]  /*14c10*/  LDL.LU R223, [R1+0xe10] ;  /* 0x000e100001df7983 */ /* 0x000ea20000300800 */
[-C--:B------:R-:W-:Y:S02]  /*14c20*/  LEA R122, P5, R228, R136.reuse, 0x2 ;  /* 0x00000088e47a7211 */ /* 0x080fe400078a10ff */
[----:B------:R-:W-:Y:S01]  /*14c30*/  LEA.HI.X.SX32 R117, R227, R5, 0x2, P2 ;  /* 0x00000005e3757211 */ /* 0x000fe200010f16ff */
[----:B------:R-:W2:Y:S01]  /*14c40*/  LDL.LU R226, [R1+0xe0c] ;  /* 0x000e0c0001e27983 */ /* 0x000ea20000300800 */
[----:B-1----:R-:W-:-:S03]  /*14c50*/  LEA R12, P3, R229, R136, 0x2 ;  /* 0x00000088e50c7211 */ /* 0x002fc600078610ff */
[----:B------:R-:W2:Y:S01]  /*14c60*/  LDL.LU R227, [R1+0xe08] ;  /* 0x000e080001e37983 */ /* 0x000ea20000300800 */
[-C--:B------:R-:W-:Y:S02]  /*14c70*/  LEA.HI.X.SX32 R119, R230, R5.reuse, 0x2, P1 ;  /* 0x00000005e6777211 */ /* 0x080fe400008f16ff */
[-C--:B------:R-:W-:Y:S01]  /*14c80*/  LEA.HI.X.SX32 R13, R229, R5.reuse, 0x2, P3 ;  /* 0x00000005e50d7211 */ /* 0x080fe200018f16ff */
[----:B------:R-:W2:Y:S01]  /*14c90*/  LDL.LU R230, [R1+0xe04] ;  /* 0x000e040001e67983 */ /* 0x000ea20000300800 */
[-C--:B------:R-:W-:Y:S02]  /*14ca0*/  LEA.HI.X.SX32 R121, R231, R5.reuse, 0x2, P4 ;  /* 0x00000005e7797211 */ /* 0x080fe400020f16ff */
[----:B------:R-:W-:Y:S01]  /*14cb0*/  LEA.HI.X.SX32 R123, R228, R5, 0x2, P5 ;  /* 0x00000005e47b7211 */ /* 0x000fe200028f16ff */
[----:B------:R-:W2:Y:S04]  /*14cc0*/  LDL.LU R231, [R1+0xe00] ;  /* 0x000e000001e77983 */ /* 0x000ea80000300800 */
[----:B------:R-:W2:Y:S04]  /*14cd0*/  LDL.LU R228, [R1+0xdfc] ;  /* 0x000dfc0001e47983 */ /* 0x000ea80000300800 */
[----:B------:R-:W2:Y:S04]  /*14ce0*/  LDL.LU R229, [R1+0xdf8] ;  /* 0x000df80001e57983 */ /* 0x000ea80000300800 */
[----:B------:R1:W-:Y:S04]  /*14cf0*/  STL.64 [R1+0x520], R12 ;  /* 0x0005200c01007387 */ /* 0x0003e80000100a00 */
[----:B------:R-:W4:Y:S01]  /*14d00*/  LDL.64 R14, [R1+0x658] ;  /* 0x00065800010e7983 */ /* 0x000f220000100a00 */
[----:B------:R-:W-:-:S02]  /*14d10*/  LEA R130, P5, R0, R136, 0x2 ;  /* 0x0000008800827211 */ /* 0x000fc400078a10ff */
[-C--:B------:R-:W-:Y:S01]  /*14d20*/  LEA R128, P4, R9, R136.reuse, 0x2 ;  /* 0x0000008809807211 */ /* 0x080fe200078810ff */
[----:B------:R-:W-:Y:S01]  /*14d30*/  IMAD R250, R250, UR6, RZ ;  /* 0x00000006fafa7c24 */ /* 0x000fe2000f8e02ff */
[-C--:B------:R-:W-:Y:S01]  /*14d40*/  LEA.HI.X.SX32 R131, R0, R5.reuse, 0x2, P5 ;  /* 0x0000000500837211 */ /* 0x080fe200028f16ff */
[----:B------:R-:W-:Y:S01]  /*14d50*/  ULDC UR6, c[0x0][0x230] ;  /* 0x00008c0000067ab9 */ /* 0x000fe20000000800 */
[----:B------:R-:W-:Y:S01]  /*14d60*/  LOP3.LUT R0, R3, 0x40, RZ, 0xfc, !PT ;  /* 0x0000004003007812 */ /* 0x000fe200078efcff */
[----:B------:R-:W-:Y:S01]  /*14d70*/  IMAD R251, R251, UR7, RZ ;  /* 0x00000007fbfb7c24 */ /* 0x000fe2000f8e02ff */
[----:B------:R-:W-:Y:S01]  /*14d80*/  LEA.HI.X.SX32 R129, R9, R5, 0x2, P4 ;  /* 0x0000000509817211 */ /* 0x000fe200020f16ff */
[----:B------:R-:W-:Y:S01]  /*14d90*/  IMAD R252, R252, UR8, RZ ;  /* 0x00000008fcfc7c24 */ /* 0x000fe2000f8e02ff */
[----:B------:R-:W-:Y:S01]  /*14da0*/  ISETP.GE.AND P4, PT, R0, UR6, PT ;  /* 0x0000000600007c0c */ /* 0x000fe2000bf86270 */
[----:B------:R-:W3:Y:S01]  /*14db0*/  LDL.64 R248, [R1+0x650] ;  /* 0x0006500001f87983 */ /* 0x000ee20000100a00 */
[-C--:B------:R-:W-:Y:S01]  /*14dc0*/  LEA R124, P2, R6, R136.reuse, 0x2 ;  /* 0x00000088067c7211 */ /* 0x080fe200078410ff */
[----:B------:R-:W-:Y:S01]  /*14dd0*/  ULDC UR8, c[0x0][0x230] ;  /* 0x00008c0000087ab9 */ /* 0x000fe20000000800 */
[----:B------:R-:W1:Y:S01]  /*14de0*/  S2R R0, SR_CgaCtaId ;  /* 0x0000000000007919 */ /* 0x000e620000008800 */
[----:B------:R-:W-:-:S02]  /*14df0*/  LEA R126, P1, R7, R136, 0x2 ;  /* 0x00000088077e7211 */ /* 0x000fc400078210ff */
[C---:B------:R-:W-:Y:S01]  /*14e00*/  ISETP.GE.AND P0, PT, R3.reuse, UR5, PT ;  /* 0x0000000503007c0c */ /* 0x040fe2000bf06270 */
[----:B------:R-:W-:Y:S01]  /*14e10*/  ULDC UR5, c[0x0][0x230] ;  /* 0x00008c0000057ab9 */ /* 0x000fe20000000800 */
[C---:B-1----:R-:W-:Y:S02]  /*14e20*/  LOP3.LUT R12, R3.reuse, 0x2, RZ, 0xfc, !PT ;  /* 0x00000002030c7812 */ /* 0x042fe400078efcff */
[----:B------:R-:W-:Y:S02]  /*14e30*/  LOP3.LUT R9, R3, 0x20, RZ, 0xfc, !PT ;  /* 0x0000002003097812 */ /* 0x000fe400078efcff */
[-C--:B------:R-:W-:Y:S02]  /*14e40*/  LEA.HI.X.SX32 R125, R6, R5.reuse, 0x2, P2 ;  /* 0x00000005067d7211 */ /* 0x080fe400010f16ff */
[----:B------:R-:W-:Y:S02]  /*14e50*/  LEA R134, P2, R251, R136, 0x2 ;  /* 0x00000088fb867211 */ /* 0x000fe400078410ff */
[----:B------:R-:W-:-:S02]  /*14e60*/  LEA.HI.X.SX32 R127, R7, R5, 0x2, P1 ;  /* 0x00000005077f7211 */ /* 0x000fc400008f16ff */
[----:B------:R-:W-:Y:S02]  /*14e70*/  SEL R6, R4, RZ, !P0 ;  /* 0x000000ff04067207 */ /* 0x000fe40004000000 */
[----:B------:R-:W-:Y:S02]  /*14e80*/  LOP3.LUT R7, R3, 0x22, RZ, 0xfc, !PT ;  /* 0x0000002203077812 */ /* 0x000fe400078efcff */
[----:B------:R-:W-:Y:S01]  /*14e90*/  ISETP.GE.AND P0, PT, R12, UR4, PT ;  /* 0x000000040c007c0c */ /* 0x000fe2000bf06270 */
[----:B------:R-:W-:Y:S01]  /*14ea0*/  ULDC UR4, c[0x0][0x230] ;  /* 0x00008c0000047ab9 */ /* 0x000fe20000000800 */
[----:B------:R-:W-:Y:S02]  /*14eb0*/  ISETP.GE.AND P1, PT, R9, UR5, PT ;  /* 0x0000000509007c0c */ /* 0x000fe4000bf26270 */
[----:B------:R-:W-:Y:S01]  /*14ec0*/  LEA R132, P3, R252, R136, 0x2 ;  /* 0x00000088fc847211 */ /* 0x000fe200078610ff */
[----:B------:R-:W-:Y:S01]  /*14ed0*/  ULDC.64 UR6, c[0x0][0x208] ;  /* 0x0000820000067ab9 */ /* 0x000fe20000000a00 */
[----:B------:R-:W-:Y:S01]  /*14ee0*/  LEA.HI.X.SX32 R135, R251, R5, 0x2, P2 ;  /* 0x00000005fb877211 */ /* 0x000fe200010f16ff */
[----:B------:R-:W-:Y:S01]  /*14ef0*/  ULDC UR5, c[0x0][0x230] ;  /* 0x00008c0000057ab9 */ /* 0x000fe20000000800 */
[----:B------:R-:W-:Y:S01]  /*14f00*/  ISETP.GE.AND P2, PT, R7, UR4, PT ;  /* 0x0000000407007c0c */ /* 0x000fe2000bf46270 */
[----:B------:R-:W-:Y:S01]  /*14f10*/  ULDC UR4, c[0x0][0x230] ;  /* 0x00008c0000047ab9 */ /* 0x000fe20000000800 */
[----:B------:R-:W-:-:S02]  /*14f20*/  SEL R7, R4, RZ, !P1 ;  /* 0x000000ff04077207 */ /* 0x000fc40004800000 */
[----:B------:R-:W-:Y:S02]  /*14f30*/  LEA.HI.X.SX32 R133, R252, R5, 0x2, P3 ;  /* 0x00000005fc857211 */ /* 0x000fe400018f16ff */
[----:B------:R-:W-:Y:S02]  /*14f40*/  ISETP.NE.U32.AND P3, PT, R6, RZ, PT ;  /* 0x000000ff0600720c */ /* 0x000fe40003f65070 */
[----:B------:R-:W-:Y:S02]  /*14f50*/  SEL R6, R4, RZ, !P2 ;  /* 0x000000ff04067207 */ /* 0x000fe40005000000 */
[----:B------:R-:W-:Y:S02]  /*14f60*/  ISETP.NE.U32.AND P2, PT, R7, RZ, PT ;  /* 0x000000ff0700720c */ /* 0x000fe40003f45070 */
[----:B------:R-:W-:-:S04]  /*14f70*/  MOV R7, 0x400 ;  /* 0x0000040000077802 */ /* 0x000fc80000000f00 */
[----:B------:R-:W-:-:S05]  /*14f80*/  LEA R244, R0, R7, 0x18 ;  /* 0x0000000700f47211 */ /* 0x000fca00078ec0ff */
[----:B------:R-:W-:-:S05]  /*14f90*/  IMAD.IADD R246, R2, 0x1, R244 ;  /* 0x0000000102f67824 */ /* 0x000fca00078e02f4 */
[----:B------:R-:W-:Y:S01]  /*14fa0*/  @!PT LDS RZ, [RZ] ;  /* 0x00000000fffff984 */ /* 0x000fe20000000800 */
[----:B------:R-:W-:Y:S01]  /*14fb0*/  @!PT LDS RZ, [RZ] ;  /* 0x00000000fffff984 */ /* 0x000fe20000000800 */
[----:B------:R-:W-:Y:S01]  /*14fc0*/  @!PT LDS RZ, [RZ] ;  /* 0x00000000fffff984 */ /* 0x000fe20000000800 */
[----:B----4-:R-:W-:Y:S04]  /*14fd0*/  LDGSTS.E [R246+0x60000], desc[UR6][R14.64], P3 ;  /* 0x600000000ef67fae */ /* 0x010fe80009921846 */
[----:B------:R-:W4:Y:S01]  /*14fe0*/  LDL.64 R14, [R1+0x648] ;  /* 0x00064800010e7983 */ /* 0x000f220000100a00 */
[----:B------:R-:W-:-:S04]  /*14ff0*/  LEA R136, P6, R250, R136, 0x2 ;  /* 0x00000088fa887211 */ /* 0x000fc800078c10ff */
[----:B------:R-:W-:Y:S02]  /*15000*/  LEA.HI.X.SX32 R137, R250, R5, 0x2, P6 ;  /* 0x00000005fa897211 */ /* 0x000fe400030f16ff */
[----:B------:R-:W-:-:S04]  /*15010*/  SEL R5, R4, RZ, !P0 ;  /* 0x000000ff04057207 */ /* 0x000fc80004000000 */
[----:B------:R-:W-:Y:S02]  /*15020*/  ISETP.NE.U32.AND P0, PT, R5, RZ, PT ;  /* 0x000000ff0500720c */ /* 0x000fe40003f05070 */
[----:B------:R-:W-:Y:S02]  /*15030*/  SEL R5, R4, RZ, !P4 ;  /* 0x000000ff04057207 */ /* 0x000fe40006000000 */
[----:B------:R-:W-:Y:S02]  /*15040*/  LOP3.LUT R8, R3, 0x42, RZ, 0xfc, !PT ;  /* 0x0000004203087812 */ /* 0x000fe400078efcff */
[----:B------:R-:W-:Y:S02]  /*15050*/  ISETP.NE.U32.AND P1, PT, R5, RZ, PT ;  /* 0x000000ff0500720c */ /* 0x000fe40003f25070 */
[----:B------:R-:W-:Y:S02]  /*15060*/  LOP3.LUT R5, R3, 0x60, RZ, 0xfc, !PT ;  /* 0x0000006003057812 */ /* 0x000fe400078efcff */
[----:B------:R-:W-:-:S02]  /*15070*/  ISETP.NE.U32.AND P4, PT, R6, RZ, PT ;  /* 0x000000ff0600720c */ /* 0x000fc40003f85070 */
[----:B------:R-:W-:Y:S01]  /*15080*/  ISETP.GE.AND P6, PT, R8, UR4, PT ;  /* 0x0000000408007c0c */ /* 0x000fe2000bfc6270 */
[----:B------:R-:W-:Y:S01]  /*15090*/  ULDC UR4, c[0x0][0x230] ;  /* 0x00008c0000047ab9 */ /* 0x000fe20000000800 */
[----:B------:R-:W-:Y:S01]  /*150a0*/  LOP3.LUT R6, R3, 0x62, RZ, 0xfc, !PT ;  /* 0x0000006203067812 */ /* 0x000fe200078efcff */
[----:B---3--:R-:W-:Y:S01]  /*150b0*/  LDGSTS.E [R246+0x60008], desc[UR6][R248.64], P0 ;  /* 0x60008000f8f67fae */ /* 0x008fe20008121846 */
[----:B------:R-:W-:Y:S01]  /*150c0*/  ISETP.GE.AND P5, PT, R5, UR5, PT ;  /* 0x0000000505007c0c */ /* 0x000fe2000bfa6270 */
[----:B------:R-:W-:Y:S01]  /*150d0*/  ULDC UR5, c[0x0][0x230] ;  /* 0x00008c0000057ab9 */ /* 0x000fe20000000800 */
[----:B------:R-:W-:Y:S01]  /*150e0*/  LOP3.LUT R0, R3, 0x4, RZ, 0xfc, !PT ;  /* 0x0000000403007812 */ /* 0x000fe200078efcff */
[----:B------:R-:W-:Y:S01]  /*150f0*/  STL [R1+0xd3c], R153 ;  /* 0x000d3c9901007387 */ /* 0x000fe20000100800 */
[----:B------:R-:W-:Y:S02]  /*15100*/  SEL R5, R4, RZ, !P6 ;  /* 0x000000ff04057207 */ /* 0x000fe40007000000 */
[----:B------:R-:W-:Y:S01]  /*15110*/  ISETP.GE.AND P6, PT, R6, UR8, PT ;  /* 0x0000000806007c0c */ /* 0x000fe2000bfc6270 */
[----:B------:R-:W-:Y:S01]  /*15120*/  LDGSTS.E [R246+0x62000], desc[UR6][R148.64], P2 ;  /* 0x6200000094f67fae */ /* 0x000fe20009121846 */
[----:B------:R-:W-:Y:S01]  /*15130*/  SEL R7, R4, RZ, !P5 ;  /* 0x000000ff04077207 */ /* 0x000fe20006800000 */
[----:B------:R-:W-:Y:S01]  /*15140*/  ULDC UR8, c[0x0][0x230] ;  /* 0x00008c0000087ab9 */ /* 0x000fe20000000800 */
[----:B------:R-:W-:Y:S01]  /*15150*/  ISETP.GE.AND P5, PT, R0, UR4, PT ;  /* 0x0000000400007c0c */ /* 0x000fe2000bfa6270 */
[----:B------:R-:W3:Y:S01]  /*15160*/  LDL.64 R248, [R1+0x640] ;  /* 0x0006400001f87983 */ /* 0x000ee20000100a00 */
[----:B------:R-:W-:Y:S01]  /*15170*/  ISETP.NE.U32.AND P3, PT, R5, RZ, PT ;  /* 0x000000ff0500720c */ /* 0x000fe20003f65070 */
[----:B------:R-:W-:Y:S01]  /*15180*/  ULDC UR4, c[0x0][0x230] ;  /* 0x00008c0000047ab9 */ /* 0x000fe20000000800 */
[C---:B------:R-:W-:Y:S01]  /*15190*/  SEL R6, R4.reuse, RZ, !P6 ;  /* 0x000000ff04067207 */ /* 0x040fe20007000000 */
[----:B------:R-:W-:Y:S01]  /*151a0*/  LDGSTS.E [R246+0x62008], desc[UR6][R150.64], P4 ;  /* 0x6200800096f67fae */ /* 0x000fe2000a121846 */
[----:B------:R-:W-:-:S02]  /*151b0*/  SEL R5, R4, RZ, !P5 ;  /* 0x000000ff04057207 */ /* 0x000fc40006800000 */
[----:B------:R-:W-:Y:S02]  /*151c0*/  ISETP.NE.U32.AND P6, PT, R7, RZ, PT ;  /* 0x000000ff0700720c */ /* 0x000fe40003fc5070 */
[C---:B------:R-:W-:Y:S02]  /*151d0*/  LOP3.LUT R13, R3.reuse, 0x6, RZ, 0xfc, !PT ;  /* 0x00000006030d7812 */ /* 0x040fe400078efcff */
[C---:B------:R-:W-:Y:S02]  /*151e0*/  LOP3.LUT R8, R3.reuse, 0x24, RZ, 0xfc, !PT ;  /* 0x0000002403087812 */ /* 0x040fe400078efcff */
[----:B------:R-:W-:Y:S02]  /*151f0*/  LOP3.LUT R17, R2, 0x10, RZ, 0x3c, !PT ;  /* 0x0000001002117812 */ /* 0x000fe400078e3cff */
[----:B------:R-:W-:Y:S01]  /*15200*/  LOP3.LUT R0, R3, 0x44, RZ, 0xfc, !PT ;  /* 0x0000004403007812 */ /* 0x000fe200078efcff */
[----:B------:R-:W-:Y:S01]  /*15210*/  STL.64 [R1+0xd40], R156 ;  /* 0x000d409c01007387 */ /* 0x000fe20000100a00 */
[----:B------:R-:W-:-:S02]  /*15220*/  ISETP.NE.U32.AND P5, PT, R6, RZ, PT ;  /* 0x000000ff0600720c */ /* 0x000fc40003fa5070 */
[----:B------:R-:W-:Y:S01]  /*15230*/  ISETP.NE.U32.AND P0, PT, R5, RZ, PT ;  /* 0x000000ff0500720c */ /* 0x000fe20003f05070 */
[----:B------:R-:W-:Y:S01]  /*15240*/  LDGSTS.E [R246+0x64000], desc[UR6][R152.64], P1 ;  /* 0x6400000098f67fae */ /* 0x000fe20008921846 */
[----:B------:R-:W-:Y:S01]  /*15250*/  ISETP.GE.AND P2, PT, R13, UR4, PT ;  /* 0x000000040d007c0c */ /* 0x000fe2000bf46270 */
[----:B------:R-:W-:Y:S01]  /*15260*/  ULDC UR4, c[0x0][0x230] ;  /* 0x00008c0000047ab9 */ /* 0x000fe20000000800 */
[C---:B------:R-:W-:Y:S02]  /*15270*/  LOP3.LUT R7, R3.reuse, 0x26, RZ, 0xfc, !PT ;  /* 0x0000002603077812 */ /* 0x040fe400078efcff */
[----:B------:R-:W-:Y:S01]  /*15280*/  ISETP.GE.AND P4, PT, R8, UR5, PT ;  /* 0x0000000508007c0c */ /* 0x000fe2000bf86270 */
[----:B------:R-:W-:Y:S01]  /*15290*/  STL.64 [R1+0xd48], R154 ;  /* 0x000d489a01007387 */ /* 0x000fe20000100a00 */
[----:B------:R-:W-:Y:S02]  /*152a0*/  SEL R5, R4, RZ, !P2 ;  /* 0x000000ff04057207 */ /* 0x000fe40005000000 */
[----:B------:R-:W-:Y:S01]  /*152b0*/  LOP3.LUT R16, R3, 0x46, RZ, 0xfc, !PT ;  /* 0x0000004603107812 */ /* 0x000fe200078efcff */
[----:B------:R-:W-:Y:S01]  /*152c0*/  IMAD.IADD R247, R244, 0x1, R17 ;  /* 0x00000001f4f77824 */ /* 0x000fe200078e0211 */
[----:B------:R-:W-:Y:S01]  /*152d0*/  ISETP.GE.AND P2, PT, R7, UR8, PT ;  /* 0x0000000807007c0c */ /* 0x000fe2000bf46270 */
[----:B------:R-:W-:Y:S01]  /*152e0*/  STL.64 [R1+0xd50], R234 ;  /* 0x000d50ea01007387 */ /* 0x000fe20000100a00 */
[----:B------:R-:W-:Y:S01]  /*152f0*/  SEL R7, R4, RZ, !P4 ;  /* 0x000000ff04077207 */ /* 0x000fe20006000000 */
[----:B------:R-:W-:Y:S01]  /*15300*/  ULDC UR5, c[0x0][0x230] ;  /* 0x00008c0000057ab9 */ /* 0x000fe20000000800 */
[----:B------:R-:W-:Y:S01]  /*15310*/  ISETP.GE.AND P4, PT, R0, UR4, PT ;  /* 0x0000000400007c0c */ /* 0x000fe2000bf86270 */
[----:B------:R-:W-:Y:S01]  /*15320*/  LDGSTS.E [R246+0x64008], desc[UR6][R156.64], P3 ;  /* 0x640080009cf67fae */ /* 0x000fe20009921846 */
[----:B------:R-:W-:Y:S01]  /*15330*/  ULDC UR4, c[0x0][0x230] ;  /* 0x00008c0000047ab9 */ /* 0x000fe20000000800 */
[----:B------:R-:W-:Y:S01]  /*15340*/  ISETP.NE.U32.AND P1, PT, R5, RZ, PT ;  /* 0x000000ff0500720c */ /* 0x000fe20003f25070 */
[----:B------:R-:W-:Y:S01]  /*15350*/  ULDC UR8, c[0x0][0x230] ;  /* 0x00008c0000087ab9 */ /* 0x000fe20000000800 */
[----:B------:R-:W-:Y:S04]  /*15360*/  STL.64 [R1+0xd58], R158 ;  /* 0x000d589e01007387 */ /* 0x000fe80000100a00 */
[----:B------:R-:W-:Y:S01]  /*15370*/  LDGSTS.E [R246+0x66000], desc[UR6][R154.64], P6 ;  /* 0x660000009af67fae */ /* 0x000fe2000b121846 */
[----:B------:R-:W-:Y:S01]  /*15380*/  ISETP.GE.AND P6, PT, R16, UR4, PT ;  /* 0x0000000410007c0c */ /* 0x000fe2000bfc6270 */
[----:B------:R-:W-:-:S02]  /*15390*/  ULDC UR4, c[0x0][0x230] ;  /* 0x00008c0000047ab9 */ /* 0x000fc40000000800 */
[----:B------:R-:W-:Y:S04]  /*153a0*/  STL.64 [R1+0xd60], R160 ;  /* 0x000d60a001007387 */ /* 0x000fe80000100a00 */
[----:B------:R-:W-:Y:S04]  /*153b0*/  STL.64 [R1+0xd68], R162 ;  /* 0x000d68a201007387 */ /* 0x000fe80000100a00 */
[----:B------:R-:W-:Y:S04]  /*153c0*/  LDGSTS.E [R246+0x66008], desc[UR6][R234.64], P5 ;  /* 0x66008000eaf67fae */ /* 0x000fe8000a921846 */
[----:B------:R-:W2:Y:S04]  /*153d0*/  LDL.64 R16, [R1+0x638] ;  /* 0x0006380001107983 */ /* 0x000ea80000100a00 */
[----:B----4-:R-:W-:Y:S04]  /*153e0*/  LDGSTS.E [R247+0x60000], desc[UR6][R14.64], P0 ;  /* 0x600000000ef77fae */ /* 0x010fe80008121846 */
[----:B------:R-:W4:Y:S01]  /*153f0*/  LDL.64 R14, [R1+0x630] ;  /* 0x00063000010e7983 */ /* 0x000f220000100a00 */
[----:B------:R-:W-:-:S02]  /*15400*/  SEL R6, R4, RZ, !P2 ;  /* 0x000000ff04067207 */ /* 0x000fc40005000000 */
[----:B------:R-:W-:Y:S02]  /*15410*/  ISETP.NE.U32.AND P2, PT, R7, RZ, PT ;  /* 0x000000ff0700720c */ /* 0x000fe40003f45070 */
[----:B------:R-:W-:Y:S02]  /*15420*/  LOP3.LUT R13, R3, 0x64, RZ, 0xfc, !PT ;  /* 0x00000064030d7812 */ /* 0x000fe400078efcff */
[----:B------:R-:W-:Y:S02]  /*15430*/  SEL R5, R4, RZ, !P4 ;  /* 0x000000ff04057207 */ /* 0x000fe40006000000 */
[----:B------:R-:W-:Y:S02]  /*15440*/  ISETP.GE.AND P5, PT, R13, UR5, PT ;  /* 0x000000050d007c0c */ /* 0x000fe4000bfa6270 */
[C---:B------:R-:W-:Y:S02]  /*15450*/  LOP3.LUT R0, R3.reuse, 0x8, RZ, 0xfc, !PT ;  /* 0x0000000803007812 */ /* 0x040fe400078efcff */
[----:B------:R-:W-:-:S02]  /*15460*/  LOP3.LUT R8, R3, 0x66, RZ, 0xfc, !PT ;  /* 0x0000006603087812 */ /* 0x000fc400078efcff */
[----:B------:R-:W-:Y:S01]  /*15470*/  LOP3.LUT R19, R2, 0x20, RZ, 0x3c, !PT ;  /* 0x0000002002137812 */ /* 0x000fe200078e3cff */
[----:B---3--:R1:W-:Y:S01]  /*15480*/  LDGSTS.E [R247+0x60008], desc[UR6][R248.64], P1 ;  /* 0x60008000f8f77fae */ /* 0x0083e20008921846 */
[----:B------:R-:W-:Y:S01]  /*15490*/  ISETP.NE.U32.AND P4, PT, R6, RZ, PT ;  /* 0x000000ff0600720c */ /* 0x000fe20003f85070 */
[----:B------:R-:W-:Y:S01]  /*154a0*/  ULDC UR5, c[0x0][0x230] ;  /* 0x00008c0000057ab9 */ /* 0x000fe20000000800 */
[----:B------:R-:W-:Y:S01]  /*154b0*/  ISETP.NE.U32.AND P3, PT, R5, RZ, PT ;  /* 0x000000ff0500720c */ /* 0x000fe20003f65070 */
[----:B------:R-:W-:Y:S01]  /*154c0*/  LDGSTS.E [R247+0x62000], desc[UR6][R158.64], P2 ;  /* 0x620000009ef77fae */ /* 0x000fe20009121846 */
[C---:B------:R-:W-:Y:S02]  /*154d0*/  SEL R5, R4.reuse, RZ, !P6 ;  /* 0x000000ff04057207 */ /* 0x040fe40007000000 */
[----:B------:R-:W-:Y:S02]  /*154e0*/  SEL R7, R4, RZ, !P5 ;  /* 0x000000ff04077207 */ /* 0x000fe40006800000 */
[----:B------:R-:W-:Y:S01]  /*154f0*/  ISETP.GE.AND P5, PT, R0, UR4, PT ;  /* 0x0000000400007c0c */ /* 0x000fe2000bfa6270 */
[----:B------:R-:W-:Y:S01]  /*15500*/  ULDC UR4, c[0x0][0x230] ;  /* 0x00008c0000047ab9 */ /* 0x000fe20000000800 */
[----:B------:R-:W-:-:S02]  /*15510*/  LOP3.LUT R13, R3, 0xa, RZ, 0xfc, !PT ;  /* 0x0000000a030d7812 */ /* 0x000fc400078efcff */
[----:B------:R-:W-:Y:S01]  /*15520*/  ISETP.GE.AND P6, PT, R8, UR8, PT ;  /* 0x0000000808007c0c */ /* 0x000fe2000bfc6270 */
[----:B------:R-:W-:Y:S01]  /*15530*/  LDGSTS.E [R247+0x62008], desc[UR6][R160.64], P4 ;  /* 0x62008000a0f77fae */ /* 0x000fe2000a121846 */
[----:B------:R-:W-:Y:S01]  /*15540*/  ISETP.NE.U32.AND P0, PT, R5, RZ, PT ;  /* 0x000000ff0500720c */ /* 0x000fe20003f05070 */
[----:B-1----:R-:W-:Y:S01]  /*15550*/  IMAD.IADD R248, R244, 0x1, R19 ;  /* 0x00000001f4f87824 */ /* 0x002fe200078e0213 */
[C---:B------:R-:W-:Y:S01]  /*15560*/  SEL R5, R4.reuse, RZ, !P5 ;  /* 0x000000ff04057207 */ /* 0x040fe20006800000 */
[----:B------:R-:W-:Y:S01]  /*15570*/  LDGSTS.E [R247+0x64000], desc[UR6][R162.64], P3 ;  /* 0x64000000a2f77fae */ /* 0x000fe20009921846 */
[----:B------:R-:W-:Y:S01]  /*15580*/  ISETP.GE.AND P2, PT, R13, UR4, PT ;  /* 0x000000040d007c0c */ /* 0x000fe2000bf46270 */
[----:B------:R-:W-:Y:S01]  /*15590*/  ULDC UR8, c[0x0][0x230] ;  /* 0x00008c0000087ab9 */ /* 0x000fe20000000800 */
[----:B------:R-:W-:Y:S01]  /*155a0*/  SEL R6, R4, RZ, !P6 ;  /* 0x000000ff04067207 */ /* 0x000fe20007000000 */
[----:B------:R-:W-:Y:S01]  /*155b0*/  STL.64 [R1+0xd70], R166 ;  /* 0x000d70a601007387 */ /* 0x000fe20000100a00 */
[----:B------:R-:W-:Y:S01]  /*155c0*/  ISETP.NE.U32.AND P1, PT, R5, RZ, PT ;  /* 0x000000ff0500720c */ /* 0x000fe20003f25070 */
[----:B------:R-:W-:Y:S01]  /*155d0*/  ULDC UR4, c[0x0][0x230] ;  /* 0x00008c0000047ab9 */ /* 0x000fe20000000800 */
[----:B------:R-:W-:-:S02]  /*155e0*/  ISETP.NE.U32.AND P6, PT, R7, RZ, PT ;  /* 0x000000ff0700720c */ /* 0x000fc40003fc5070 */
[----:B------:R-:W-:Y:S01]  /*155f0*/  SEL R5, R4, RZ, !P2 ;  /* 0x000000ff04057207 */ /* 0x000fe20005000000 */
[----:B------:R-:W-:Y:S01]  /*15600*/  LDGSTS.E [R247+0x64008], desc[UR6][R166.64], P0 ;  /* 0x64008000a6f77fae */ /* 0x000fe20008121846 */
[----:B------:R-:W-:Y:S02]  /*15610*/  ISETP.NE.U32.AND P5, PT, R6, RZ, PT ;  /* 0x000000ff0600720c */ /* 0x000fe40003fa5070 */
[----:B------:R-:W-:Y:S01]  /*15620*/  ISETP.NE.U32.AND P3, PT, R5, RZ, PT ;  /* 0x000000ff0500720c */ /* 0x000fe20003f65070 */
[----:B------:R-:W-:Y:S04]  /*15630*/  STL.64 [R1+0xd78], R164 ;  /* 0x000d78a401007387 */ /* 0x000fe80000100a00 */
[----:B------:R-:W-:Y:S04]  /*15640*/  STL.64 [R1+0xd88], R246 ;  /* 0x000d88f601007387 */ /* 0x000fe80000100a00 */
[----:B------:R-:W-:Y:S04]  /*15650*/  LDGSTS.E [R247+0x66000], desc[UR6][R164.64], P6 ;  /* 0x66000000a4f77fae */ /* 0x000fe8000b121846 */
[----:B------:R-:W-:Y:S04]  /*15660*/  STL.64 [R1+0xd80], R232 ;  /* 0x000d80e801007387 */ /* 0x000fe80000100a00 */
[----:B------:R-:W-:Y:S04]  /*15670*/  LDGSTS.E [R247+0x66008], desc[UR6][R232.64], P5 ;  /* 0x66008000e8f77fae */ /* 0x000fe8000a921846 */
[----:B------:R-:W-:Y:S04]  /*15680*/  STL.64 [R1+0xd90], R168 ;  /* 0x000d90a801007387 */ /* 0x000fe80000100a00 */
[----:B------:R-:W-:Y:S04]  /*15690*/  STL.64 [R1+0xd98], R170 ;  /* 0x000d98aa01007387 */ /* 0x000fe80000100a00 */
[----:B--2---:R-:W-:Y:S04]  /*156a0*/  LDGSTS.E [R248+0x60000], desc[UR6][R16.64], P1 ;  /* 0x6000000010f87fae */ /* 0x004fe80008921846 */
[----:B------:R-:W2:Y:S04]  /*156b0*/  LDL.64 R16, [R1+0x628] ;  /* 0x0006280001107983 */ /* 0x000ea80000100a00 */
[----:B------:R-:W-:Y:S04]  /*156c0*/  STL.64 [R1+0xda0], R172 ;  /* 0x000da0ac01007387 */ /* 0x000fe80000100a00 */
[----:B----4-:R-:W-:Y:S04]  /*156d0*/  LDGSTS.E [R248+0x60008], desc[UR6][R14.64], P3 ;  /* 0x600080000ef87fae */ /* 0x010fe80009921846 */
[----:B------:R-:W3:Y:S01]  /*156e0*/  LDL.64 R14, [R1+0x620] ;  /* 0x00062000010e7983 */ /* 0x000ee20000100a00 */
[----:B------:R-:W-:-:S02]  /*156f0*/  LOP3.LUT R8, R3, 0x28, RZ, 0xfc, !PT ;  /* 0x0000002803087812 */ /* 0x000fc400078efcff */
[C---:B------:R-:W-:Y:S02]  /*15700*/  LOP3.LUT R7, R3.reuse, 0x2a, RZ, 0xfc, !PT ;  /* 0x0000002a03077812 */ /* 0x040fe400078efcff */
[----:B------:R-:W-:Y:S01]  /*15710*/  ISETP.GE.AND P4, PT, R8, UR5, PT ;  /* 0x0000000508007c0c */ /* 0x000fe2000bf86270 */
[----:B------:R-:W-:Y:S01]  /*15720*/  ULDC UR5, c[0x0][0x230] ;  /* 0x00008c0000057ab9 */ /* 0x000fe20000000800 */
[----:B------:R-:W-:Y:S02]  /*15730*/  LOP3.LUT R0, R3, 0x48, RZ, 0xfc, !PT ;  /* 0x0000004803007812 */ /* 0x000fe400078efcff */
[----:B------:R-:W-:Y:S01]  /*15740*/  ISETP.GE.AND P2, PT, R7, UR8, PT ;  /* 0x0000000807007c0c */ /* 0x000fe2000bf46270 */
[----:B------:R-:W-:Y:S01]  /*15750*/  ULDC UR8, c[0x0][0x230] ;  /* 0x00008c0000087ab9 */ /* 0x000fe20000000800 */
[----:B------:R-:W-:Y:S02]  /*15760*/  SEL R7, R4, RZ, !P4 ;  /* 0x000000ff04077207 */ /* 0x000fe40006000000 */
[----:B------:R-:W-:Y:S01]  /*15770*/  ISETP.GE.AND P4, PT, R0, UR4, PT ;  /* 0x0000000400007c0c */ /* 0x000fe2000bf86270 */
[----:B------:R-:W-:Y:S01]  /*15780*/  ULDC UR4, c[0x0][0x230] ;  /* 0x00008c0000047ab9 */ /* 0x000fe20000000800 */
[----:B------:R-:W-:-:S02]  /*15790*/  LOP3.LUT R18, R3, 0x4a, RZ, 0xfc, !PT ;  /* 0x0000004a03127812 */ /* 0x000fc400078efcff */
[----:B------:R-:W-:Y:S02]  /*157a0*/  SEL R5, R4, RZ, !P4 ;  /* 0x000000ff04057207 */ /* 0x000fe40006000000 */
[----:B------:R-:W-:Y:S02]  /*157b0*/  LOP3.LUT R8, R3, 0x6a, RZ, 0xfc, !PT ;  /* 0x0000006a03087812 */ /* 0x000fe400078efcff */
[----:B------:R-:W-:Y:S01]  /*157c0*/  ISETP.GE.AND P6, PT, R18, UR4, PT ;  /* 0x0000000412007c0c */ /* 0x000fe2000bfc6270 */
[----:B------:R-:W-:Y:S01]  /*157d0*/  ULDC UR4, c[0x0][0x230] ;  /* 0x00008c0000047ab9 */ /* 0x000fe20000000800 */
[----:B------:R-:W-:Y:S02]  /*157e0*/  ISETP.NE.U32.AND P0, PT, R5, RZ, PT ;  /* 0x000000ff0500720c */ /* 0x000fe40003f05070 */
[----:B------:R-:W-:Y:S02]  /*157f0*/  SEL R5, R4, RZ, !P6 ;  /* 0x000000ff04057207 */ /* 0x000fe40007000000 */
[----:B------:R-:W-:Y:S01]  /*15800*/  ISETP.GE.AND P6, PT, R8, UR8, PT ;  /* 0x0000000808007c0c */ /* 0x000fe2000bfc6270 */
[----:B------:R-:W-:Y:S01]  /*15810*/  ULDC UR8, c[0x0][0x230] ;  /* 0x00008c0000087ab9 */ /* 0x000fe20000000800 */
[----:B------:R-:W1:Y:S01]  /*15820*/  S2R R8, SR_TID.X ;  /* 0x0000000000087919 */ /* 0x000e620000002100 */
[----:B------:R-:W-:-:S02]  /*15830*/  SEL R6, R4, RZ, !P2 ;  /* 0x000000ff04067207 */ /* 0x000fc40005000000 */
[----:B------:R-:W-:Y:S02]  /*15840*/  ISETP.NE.U32.AND P2, PT, R7, RZ, PT ;  /* 0x000000ff0700720c */ /* 0x000fe40003f45070 */
[C---:B------:R-:W-:Y:S02]  /*15850*/  LOP3.LUT R13, R3.reuse, 0x68, RZ, 0xfc, !PT ;  /* 0x00000068030d7812 */ /* 0x040fe400078efcff */
[----:B------:R-:W-:Y:S02]  /*15860*/  LOP3.LUT R0, R3, 0xc, RZ, 0xfc, !PT ;  /* 0x0000000c03007812 */ /* 0x000fe400078efcff */
[----:B------:R-:W-:Y:S01]  /*15870*/  ISETP.GE.AND P5, PT, R13, UR5, PT ;  /* 0x000000050d007c0c */ /* 0x000fe2000bfa6270 */
[----:B------:R-:W-:Y:S01]  /*15880*/  STL.64 [R1+0xda8], R176 ;  /* 0x000da8b001007387 */ /* 0x000fe20000100a00 */
[----:B------:R-:W-:Y:S01]  /*15890*/  ISETP.NE.U32.AND P4, PT, R6, RZ, PT ;  /* 0x000000ff0600720c */ /* 0x000fe20003f85070 */
[----:B------:R-:W-:Y:S01]  /*158a0*/  ULDC UR5, c[0x0][0x230] ;  /* 0x00008c0000057ab9 */ /* 0x000fe20000000800 */
[----:B------:R-:W-:-:S02]  /*158b0*/  SEL R7, R4, RZ, !P5 ;  /* 0x000000ff04077207 */ /* 0x000fc40006800000 */
[----:B------:R-:W-:Y:S01]  /*158c0*/  ISETP.GE.AND P5, PT, R0, UR4, PT ;  /* 0x0000000400007c0c */ /* 0x000fe2000bfa6270 */
[----:B------:R-:W-:Y:S01]  /*158d0*/  ULDC UR4, c[0x0][0x230] ;  /* 0x00008c0000047ab9 */ /* 0x000fe20000000800 */
[----:B------:R-:W-:Y:S01]  /*158e0*/  ISETP.NE.U32.AND P1, PT, R5, RZ, PT ;  /* 0x000000ff0500720c */ /* 0x000fe20003f25070 */
[----:B------:R-:W-:Y:S01]  /*158f0*/  LDGSTS.E [R248+0x62000], desc[UR6][R168.64], P2 ;  /* 0x62000000a8f87fae */ /* 0x000fe20009121846 */
[C---:B------:R-:W-:Y:S02]  /*15900*/  SEL R5, R4.reuse, RZ, !P5 ;  /* 0x000000ff04057207 */ /* 0x040fe40006800000 */
[----:B------:R-:W-:Y:S02]  /*15910*/  SEL R6, R4, RZ, !P6 ;  /* 0x000000ff04067207 */ /* 0x000fe40007000000 */
[----:B------:R-:W-:Y:S01]  /*15920*/  ISETP.NE.U32.AND P3, PT, R5, RZ, PT ;  /* 0x000000ff0500720c */ /* 0x000fe20003f65070 */
[----:B------:R-:W-:Y:S01]  /*15930*/  LDGSTS.E [R248+0x62008], desc[UR6][R170.64], P4 ;  /* 0x62008000aaf87fae */ /* 0x000fe2000a121846 */
[----:B-1----:R-:W-:-:S03]  /*15940*/  LEA.HI R245, R8, 0xe, RZ, 0x1a ;  /* 0x0000000e08f57811 */ /* 0x002fc600078fd0ff */
[----:B------:R-:W-:Y:S01]  /*15950*/  LDGSTS.E [R248+0x64000], desc[UR6][R172.64], P0 ;  /* 0x64000000acf87fae */ /* 0x000fe20008121846 */
[----:B------:R-:W-:-:S03]  /*15960*/  ISETP.GE.AND P2, PT, R245, UR4, PT ;  /* 0x00000004f5007c0c */ /* 0x000fc6000bf46270 */
[----:B------:R-:W-:Y:S01]  /*15970*/  LDGSTS.E [R248+0x64008], desc[UR6][R176.64], P1 ;  /* 0x64008000b0f87fae */ /* 0x000fe20008921846 */
[----:B------:R-:W-:Y:S01]  /*15980*/  ISETP.NE.U32.AND P6, PT, R7, RZ, PT ;  /* 0x000000ff0700720c */ /* 0x000fe20003fc5070 */
[----:B------:R-:W-:Y:S01]  /*15990*/  ULDC UR4, c[0x0][0x230] ;  /* 0x00008c0000047ab9 */ /* 0x000fe20000000800 */
[----:B------:R-:W-:Y:S02]  /*159a0*/  LEA.HI R8, R8, 0x2e, RZ, 0x1a ;  /* 0x0000002e08087811 */ /* 0x000fe400078fd0ff */
[----:B------:R-:W-:Y:S02]  /*159b0*/  SEL R5, R4, RZ, !P2 ;  /* 0x000000ff04057207 */ /* 0x000fe40005000000 */
[----:B------:R-:W-:Y:S02]  /*159c0*/  ISETP.NE.U32.AND P5, PT, R6, RZ, PT ;  /* 0x000000ff0600720c */ /* 0x000fe40003fa5070 */
[----:B------:R-:W-:Y:S01]  /*159d0*/  ISETP.GE.AND P2, PT, R8, UR8, PT ;  /* 0x0000000808007c0c */ /* 0x000fe2000bf46270 */
[----:B------:R-:W-:Y:S01]  /*159e0*/  STL.64 [R1+0xdb0], R174 ;  /* 0x000db0ae01007387 */ /* 0x000fe20000100a00 */
[----:B------:R-:W-:Y:S01]  /*159f0*/  ISETP.NE.U32.AND P0, PT, R5, RZ, PT ;  /* 0x000000ff0500720c */ /* 0x000fe20003f05070 */
[----:B------:R-:W-:Y:S01]  /*15a00*/  ULDC UR8, c[0x0][0x230] ;  /* 0x00008c0000087ab9 */ /* 0x000fe20000000800 */
[----:B------:R-:W-:Y:S01]  /*15a10*/  LOP3.LUT R8, R2, 0x30, RZ, 0x3c, !PT ;  /* 0x0000003002087812 */ /* 0x000fe200078e3cff */
[----:B------:R-:W-:Y:S04]  /*15a20*/  LDGSTS.E [R248+0x66000], desc[UR6][R174.64], P6 ;  /* 0x66000000aef87fae */ /* 0x000fe8000b121846 */
[----:B------:R-:W-:Y:S01]  /*15a30*/  IMAD.IADD R249, R244, 0x1, R8 ;  /* 0x00000001f4f97824 */ /* 0x000fe200078e0208 */
[----:B------:R-:W-:Y:S04]  /*15a40*/  STL.64 [R1+0xdb8], R242 ;  /* 0x000db8f201007387 */ /* 0x000fe80000100a00 */
[----:B------:R-:W-:Y:S04]  /*15a50*/  LDGSTS.E [R248+0x66008], desc[UR6][R242.64], P5 ;  /* 0x66008000f2f87fae */ /* 0x000fe8000a921846 */
[----:B------:R-:W-:Y:S04]  /*15a60*/  STL.64 [R1+0xdc0], R178 ;  /* 0x000dc0b201007387 */ /* 0x000fe80000100a00 */
[----:B--2---:R-:W-:Y:S04]  /*15a70*/  LDGSTS.E [R249+0x60000], desc[UR6][R16.64], P3 ;  /* 0x6000000010f97fae */ /* 0x004fe80009921846 */
[----:B------:R-:W-:Y:S04]  /*15a80*/  STL.64 [R1+0xdc8], R180 ;  /* 0x000dc8b401007387 */ /* 0x000fe80000100a00 */
[----:B------:R-:W2:Y:S04]  /*15a90*/  LDL.64 R16, [R1+0x618] ;  /* 0x0006180001107983 */ /* 0x000ea80000100a00 */
[----:B------:R1:W-:Y:S04]  /*15aa0*/  STL.64 [R1+0xdd0], R182 ;  /* 0x000dd0b601007387 */ /* 0x0003e80000100a00 */
[----:B---3--:R-:W-:Y:S04]  /*15ab0*/  LDGSTS.E [R249+0x60008], desc[UR6][R14.64], P0 ;  /* 0x600080000ef97fae */ /* 0x008fe80008121846 */
[----:B------:R-:W3:Y:S01]  /*15ac0*/  LDL.64 R14, [R1+0x610] ;  /* 0x00061000010e7983 */ /* 0x000ee20000100a00 */
[----:B------:R-:W4:Y:S01]  /*15ad0*/  S2R R8, SR_TID.X ;  /* 0x0000000000087919 */ /* 0x000f220000002100 */
[----:B------:R-:W-:-:S04]  /*15ae0*/  LOP3.LUT R7, R3, 0x2c, RZ, 0xfc, !PT ;  /* 0x0000002c03077812 */ /* 0x000fc800078efcff */
[----:B------:R-:W-:Y:S01]  /*15af0*/  ISETP.GE.AND P4, PT, R7, UR5, PT ;  /* 0x0000000507007c0c */ /* 0x000fe2000bf86270 */
[----:B------:R-:W-:Y:S01]  /*15b00*/  ULDC UR5, c[0x0][0x230] ;  /* 0x00008c0000057ab9 */ /* 0x000fe20000000800 */
[----:B------:R-:W-:Y:S02]  /*15b10*/  LOP3.LUT R0, R3, 0x4c, RZ, 0xfc, !PT ;  /* 0x0000004c03007812 */ /* 0x000fe400078efcff */
[----:B------:R-:W-:Y:S02]  /*15b20*/  SEL R7, R4, RZ, !P4 ;  /* 0x000000ff04077207 */ /* 0x000fe40006000000 */
[----:B------:R-:W-:Y:S01]  /*15b30*/  ISETP.GE.AND P4, PT, R0, UR4, PT ;  /* 0x0000000400007c0c */ /* 0x000fe2000bf86270 */
[----:B------:R-:W-:Y:S01]  /*15b40*/  ULDC UR4, c[0x0][0x230] ;  /* 0x00008c0000047ab9 */ /* 0x000fe20000000800 */
[----:B------:R-:W-:Y:S02]  /*15b50*/  SEL R6, R4, RZ, !P2 ;  /* 0x000000ff04067207 */ /* 0x000fe40005000000 */
[----:B------:R-:W-:-:S02]  /*15b60*/  ISETP.NE.U32.AND P2, PT, R7, RZ, PT ;  /* 0x000000ff0700720c */ /* 0x000fc40003f45070 */
[----:B------:R-:W-:Y:S02]  /*15b70*/  LOP3.LUT R13, R3, 0x6c, RZ, 0xfc, !PT ;  /* 0x0000006c030d7812 */ /* 0x000fe400078efcff */
[----:B------:R-:W-:Y:S02]  /*15b80*/  SEL R5, R4, RZ, !P4 ;  /* 0x000000ff04057207 */ /* 0x000fe40006000000 */
[----:B------:R-:W-:Y:S01]  /*15b90*/  ISETP.GE.AND P5, PT, R13, UR5, PT ;  /* 0x000000050d007c0c */ /* 0x000fe2000bfa6270 */
[----:B------:R-:W-:Y:S01]  /*15ba0*/  ULDC UR5, c[0x0][0x230] ;  /* 0x00008c0000057ab9 */ /* 0x000fe20000000800 */
[----:B------:R-:W-:Y:S02]  /*15bb0*/  LOP3.LUT R0, R3, 0x10, RZ, 0xfc, !PT ;  /* 0x0000001003007812 */ /* 0x000fe400078efcff */
[----:B------:R-:W-:Y:S02]  /*15bc0*/  ISETP.NE.U32.AND P4, PT, R6, RZ, PT ;  /* 0x000000ff0600720c */ /* 0x000fe40003f85070 */
[----:B----4-:R-:W-:Y:S01]  /*15bd0*/  LEA.HI R245, R8, 0x4e, RZ, 0x1a ;  /* 0x0000004e08f57811 */ /* 0x010fe200078fd0ff */
[----:B------:R-:W-:Y:S03]  /*15be0*/  LDGSTS.E [R249+0x62000], desc[UR6][R178.64], P2 ;  /* 0x62000000b2f97fae */ /* 0x000fe60009121846 */
[----:B------:R-:W-:Y:S01]  /*15bf0*/  ISETP.GE.AND P6, PT, R245, UR4, PT ;  /* 0x00000004f5007c0c */ /* 0x000fe2000bfc6270 */
[----:B------:R-:W-:Y:S01]  /*15c00*/  ULDC UR4, c[0x0][0x230] ;  /* 0x00008c0000047ab9 */ /* 0x000fe20000000800 */
[----:B------:R-:W-:-:S05]  /*15c10*/  ISETP.NE.U32.AND P1, PT, R5, RZ, PT ;  /* 0x000000ff0500720c */ /* 0x000fca0003f25070 */
[----:B------:R-:W-:Y:S01]  /*15c20*/  LDGSTS.E [R249+0x62008], desc[UR6][R180.64], P4 ;  /* 0x62008000b4f97fae */ /* 0x000fe2000a121846 */
[----:B------:R-:W-:Y:S02]  /*15c30*/  LEA.HI R8, R8, 0x6e, RZ, 0x1a ;  /* 0x0000006e08087811 */ /* 0x000fe400078fd0ff */
[C---:B------:R-:W-:Y:S02]  /*15c40*/  SEL R5, R4.reuse, RZ, !P6 ;  /* 0x000000ff04057207 */ /* 0x040fe40007000000 */
[----:B------:R-:W-:Y:S02]  /*15c50*/  SEL R7, R4, RZ, !P5 ;  /* 0x000000ff04077207 */ /* 0x000fe40006800000 */
[----:B------:R-:W-:Y:S01]  /*15c60*/  ISETP.GE.AND P5, PT, R0, UR4, PT ;  /* 0x0000000400007c0c */ /* 0x000fe2000bfa6270 */
[----:B------:R-:W-:Y:S01]  /*15c70*/  ULDC UR4, c[0x0][0x230] ;  /* 0x00008c0000047ab9 */ /* 0x000fe20000000800 */
[----:B------:R-:W-:Y:S02]  /*15c80*/  LOP3.LUT R13, R3, 0x12, RZ, 0xfc, !PT ;  /* 0x00000012030d7812 */ /* 0x000fe400078efcff */
[----:B------:R-:W-:Y:S01]  /*15c90*/  ISETP.GE.AND P6, PT, R8, UR8, PT ;  /* 0x0000000808007c0c */ /* 0x000fe2000bfc6270 */
[----:B------:R-:W-:Y:S01]  /*15ca0*/  LDGSTS.E [R249+0x64000], desc[UR6][R182.64], P1 ;  /* 0x64000000b6f97fae */ /* 0x000fe20008921846 */
[----:B------:R-:W-:Y:S01]  /*15cb0*/  ISETP.NE.U32.AND P3, PT, R5, RZ, PT ;  /* 0x000000ff0500720c */ /* 0x000fe20003f65070 */
[----:B------:R-:W-:Y:S01]  /*15cc0*/  ULDC UR8, c[0x0][0x230] ;  /* 0x00008c0000087ab9 */ /* 0x000fe20000000800 */
[----:B------:R-:W-:-:S02]  /*15cd0*/  SEL R5, R4, RZ, !P5 ;  /* 0x000000ff04057207 */ /* 0x000fc40006800000 */
[----:B------:R-:W-:Y:S01]  /*15ce0*/  ISETP.GE.AND P2, PT, R13, UR4, PT ;  /* 0x000000040d007c0c */ /* 0x000fe2000bf46270 */
[----:B------:R-:W-:Y:S01]  /*15cf0*/  ULDC UR4, c[0x0][0x230] ;  /* 0x00008c0000047ab9 */ /* 0x000fe20000000800 */
[C---:B------:R-:W-:Y:S02]  /*15d00*/  SEL R6, R4.reuse, RZ, !P6 ;  /* 0x000000ff04067207 */ /* 0x040fe40007000000 */
[----:B------:R-:W-:Y:S02]  /*15d10*/  ISETP.NE.U32.AND P0, PT, R5, RZ, PT ;  /* 0x000000ff0500720c */ /* 0x000fe40003f05070 */
[----:B------:R-:W-:Y:S02]  /*15d20*/  SEL R5, R4, RZ, !P2 ;  /* 0x000000ff04057207 */ /* 0x000fe40005000000 */
[----:B------:R-:W-:Y:S01]  /*15d30*/  ISETP.NE.U32.AND P6, PT, R7, RZ, PT ;  /* 0x000000ff0700720c */ /* 0x000fe20003fc5070 */
[----:B------:R-:W-:Y:S01]  /*15d40*/  LDGSTS.E [R249+0x64008], desc[UR6][R188.64], P3 ;  /* 0x64008000bcf97fae */ /* 0x000fe20009921846 */
[----:B------:R-:W-:-:S02]  /*15d50*/  ISETP.NE.U32.AND P5, PT, R6, RZ, PT ;  /* 0x000000ff0600720c */ /* 0x000fc40003fa5070 */
[----:B------:R-:W-:Y:S02]  /*15d60*/  ISETP.NE.U32.AND P1, PT, R5, RZ, PT ;  /* 0x000000ff0500720c */ /* 0x000fe40003f25070 */
[----:B------:R-:W-:-:S05]  /*15d70*/  LOP3.LUT R19, R2, 0x40, RZ, 0x3c, !PT ;  /* 0x0000004002137812 */ /* 0x000fca00078e3cff */
[----:B------:R-:W-:Y:S02]  /*15d80*/  IMAD.IADD R250, R244, 0x1, R19 ;  /* 0x00000001f4fa7824 */ /* 0x000fe400078e0213 */
[----:B------:R-:W-:Y:S04]  /*15d90*/  LDGSTS.E [R249+0x66000], desc[UR6][R186.64], P6 ;  /* 0x66000000baf97fae */ /* 0x000fe8000b121846 */
[----:B------:R-:W-:Y:S04]  /*15da0*/  LDGSTS.E [R249+0x66008], desc[UR6][R240.64], P5 ;  /* 0x66008000f0f97fae */ /* 0x000fe8000a921846 */
[----:B--2---:R2:W-:Y:S04]  /*15db0*/  LDGSTS.E [R250+0x60000], desc[UR6][R16.64], P0 ;  /* 0x6000000010fa7fae */ /* 0x0045e80008121846 */
[----:B---3--:R-:W-:Y:S04]  /*15dc0*/  LDGSTS.E [R250+0x60008], desc[UR6][R14.64], P1 ;  /* 0x600080000efa7fae */ /* 0x008fe80008921846 */
        /* <DEDUP_REMOVED lines=12> */
[C---:B------:R-:W-:Y:S02]  /*15e90*/  SEL R6, R4.reuse, RZ, !P2 ;  /* 0x000000ff04067207 */ /* 0x040fe40005000000 */
[----:B------:R-:W-:Y:S02]  /*15ea0*/  ISETP.NE.U32.AND P2, PT, R7, RZ, PT ;  /* 0x000000ff0700720c */ /* 0x000fe40003f45070 */
[C---:B------:R-:W-:Y:S02]  /*15eb0*/  LOP3.LUT R13, R3.reuse, 0x70, RZ, 0xfc, !PT ;  /* 0x00000070030d7812 */ /* 0x040fe400078efcff */
[----:B------:R-:W-:Y:S02]  /*15ec0*/  SEL R5, R4, RZ, !P4 ;  /* 0x000000ff04057207 */ /* 0x000fe40006000000 */
[----:B------:R-:W-:Y:S01]  /*15ed0*/  ISETP.GE.AND P6, PT, R18, UR4, PT ;  /* 0x0000000412007c0c */ /* 0x000fe2000bfc6270 */
[----:B------:R-:W-:Y:S01]  /*15ee0*/  ULDC UR4, c[0x0][0x230] ;  /* 0x00008c0000047ab9 */ /* 0x000fe20000000800 */
[----:B------:R-:W-:-:S02]  /*15ef0*/  LOP3.LUT R8, R3, 0x72, RZ, 0xfc, !PT ;  /* 0x0000007203087812 */ /* 0x000fc400078efcff */
[----:B------:R-:W-:Y:S02]  /*15f00*/  ISETP.NE.U32.AND P4, PT, R6, RZ, PT ;  /* 0x000000ff0600720c */ /* 0x000fe40003f85070 */
[----:B------:R-:W-:Y:S01]  /*15f10*/  ISETP.GE.AND P5, PT, R13, UR5, PT ;  /* 0x000000050d007c0c */ /* 0x000fe2000bfa6270 */
[----:B------:R-:W-:Y:S01]  /*15f20*/  LDGSTS.E [R250+0x62000], desc[UR6][R190.64], P2 ;  /* 0x62000000befa7fae */ /* 0x000fe20009121846 */
[----:B------:R-:W-:Y:S01]  /*15f30*/  ISETP.NE.U32.AND P3, PT, R5, RZ, PT ;  /* 0x000000ff0500720c */ /* 0x000fe20003f65070 */
[----:B------:R-:W-:Y:S01]  /*15f40*/  ULDC UR5, c[0x0][0x230] ;  /* 0x00008c0000057ab9 */ /* 0x000fe20000000800 */
[C---:B------:R-:W-:Y:S02]  /*15f50*/  LOP3.LUT R0, R3.reuse, 0x14, RZ, 0xfc, !PT ;  /* 0x0000001403007812 */ /* 0x040fe400078efcff */
[----:B------:R-:W-:Y:S02]  /*15f60*/  SEL R5, R4, RZ, !P6 ;  /* 0x000000ff04057207 */ /* 0x000fe40007000000 */
[----:B------:R-:W-:Y:S01]  /*15f70*/  ISETP.GE.AND P6, PT, R8, UR8, PT ;  /* 0x0000000808007c0c */ /* 0x000fe2000bfc6270 */
[----:B------:R-:W-:Y:S01]  /*15f80*/  ULDC UR8, c[0x0][0x230] ;  /* 0x00008c0000087ab9 */ /* 0x000fe20000000800 */
[----:B------:R-:W-:Y:S01]  /*15f90*/  SEL R7, R4, RZ, !P5 ;  /* 0x000000ff04077207 */ /* 0x000fe20006800000 */
[----:B------:R-:W-:Y:S01]  /*15fa0*/  LDGSTS.E [R250+0x62008], desc[UR6][R192.64], P4 ;  /* 0x62008000c0fa7fae */ /* 0x000fe2000a121846 */
[----:B------:R-:W-:Y:S01]  /*15fb0*/  ISETP.GE.AND P5, PT, R0, UR4, PT ;  /* 0x0000000400007c0c */ /* 0x000fe2000bfa6270 */
[----:B------:R-:W-:Y:S01]  /*15fc0*/  ULDC UR4, c[0x0][0x230] ;  /* 0x00008c0000047ab9 */ /* 0x000fe20000000800 */
[----:B------:R-:W-:Y:S01]  /*15fd0*/  LOP3.LUT R13, R3, 0x16, RZ, 0xfc, !PT ;  /* 0x00000016030d7812 */ /* 0x000fe200078efcff */
[----:B------:R-:W-:Y:S01]  /*15fe0*/  LDGSTS.E [R250+0x64000], desc[UR6][R194.64], P3 ;  /* 0x64000000c2fa7fae */ /* 0x000fe20009921846 */
[----:B------:R-:W-:-:S02]  /*15ff0*/  SEL R6, R4, RZ, !P6 ;  /* 0x000000ff04067207 */ /* 0x000fc40007000000 */
[----:B------:R-:W-:Y:S02]  /*16000*/  ISETP.NE.U32.AND P0, PT, R5, RZ, PT ;  /* 0x000000ff0500720c */ /* 0x000fe40003f05070 */
[----:B------:R-:W-:Y:S02]  /*16010*/  ISETP.NE.U32.AND P6, PT, R7, RZ, PT ;  /* 0x000000ff0700720c */ /* 0x000fe40003fc5070 */
[----:B------:R-:W-:Y:S02]  /*16020*/  SEL R5, R4, RZ, !P5 ;  /* 0x000000ff04057207 */ /* 0x000fe40006800000 */
[----:B------:R-:W-:Y:S02]  /*16030*/  LOP3.LUT R8, R3, 0x34, RZ, 0xfc, !PT ;  /* 0x0000003403087812 */ /* 0x000fe400078efcff */
[----:B------:R-:W-:Y:S01]  /*16040*/  ISETP.GE.AND P2, PT, R13, UR4, PT ;  /* 0x000000040d007c0c */ /* 0x000fe2000bf46270 */
[----:B------:R-:W-:Y:S01]  /*16050*/  ULDC UR4, c[0x0][0x230] ;  /* 0x00008c0000047ab9 */ /* 0x000fe20000000800 */
[----:B------:R-:W-:-:S02]  /*16060*/  ISETP.NE.U32.AND P5, PT, R6, RZ, PT ;  /* 0x000000ff0600720c */ /* 0x000fc40003fa5070 */
[----:B------:R-:W-:Y:S01]  /*16070*/  LOP3.LUT R7, R3, 0x36, RZ, 0xfc, !PT ;  /* 0x0000003603077812 */ /* 0x000fe200078efcff */
[----:B------:R-:W-:Y:S01]  /*16080*/  LDGSTS.E [R250+0x64008], desc[UR6][R198.64], P0 ;  /* 0x64008000c6fa7fae */ /* 0x000fe20008121846 */
[----:B------:R-:W-:Y:S02]  /*16090*/  ISETP.NE.U32.AND P1, PT, R5, RZ, PT ;  /* 0x000000ff0500720c */ /* 0x000fe40003f25070 */
[----:B------:R-:W-:Y:S01]  /*160a0*/  LOP3.LUT R0, R3, 0x54, RZ, 0xfc, !PT ;  /* 0x0000005403007812 */ /* 0x000fe200078efcff */
[----:B------:R-:W-:Y:S01]  /*160b0*/  LDGSTS.E [R250+0x66000], desc[UR6][R196.64], P6 ;  /* 0x66000000c4fa7fae */ /* 0x000fe2000b121846 */
[----:B------:R-:W-:Y:S01]  /*160c0*/  ISETP.GE.AND P4, PT, R8, UR5, PT ;  /* 0x0000000508007c0c */ /* 0x000fe2000bf86270 */
[----:B------:R-:W-:Y:S01]  /*160d0*/  ULDC UR5, c[0x0][0x230] ;  /* 0x00008c0000057ab9 */ /* 0x000fe20000000800 */
[C---:B------:R-:W-:Y:S02]  /*160e0*/  SEL R5, R4.reuse, RZ, !P2 ;  /* 0x000000ff04057207 */ /* 0x040fe40005000000 */
[----:B------:R-:W-:Y:S01]  /*160f0*/  ISETP.GE.AND P2, PT, R7, UR8, PT ;  /* 0x0000000807007c0c */ /* 0x000fe2000bf46270 */
[----:B------:R-:W-:Y:S01]  /*16100*/  LDGSTS.E [R250+0x66008], desc[UR6][R238.64], P5 ;  /* 0x66008000eefa7fae */ /* 0x000fe2000a921846 */
[----:B------:R-:W-:Y:S01]  /*16110*/  SEL R7, R4, RZ, !P4 ;  /* 0x000000ff04077207 */ /* 0x000fe20006000000 */
[----:B------:R-:W-:Y:S01]  /*16120*/  ULDC UR8, c[0x0][0x230] ;  /* 0x00008c0000087ab9 */ /* 0x000fe20000000800 */
[----:B------:R-:W-:Y:S01]  /*16130*/  ISETP.GE.AND P3, PT, R0, UR4, PT ;  /* 0x0000000400007c0c */ /* 0x000fe2000bf66270 */
[----:B------:R-:W-:Y:S01]  /*16140*/  ULDC UR4, c[0x0][0x230] ;  /* 0x00008c0000047ab9 */ /* 0x000fe20000000800 */
[----:B------:R-:W-:-:S02]  /*16150*/  SEL R6, R4, RZ, !P2 ;  /* 0x000000ff04067207 */ /* 0x000fc40005000000 */
[----:B--2---:R-:W-:Y:S02]  /*16160*/  LOP3.LUT R16, R3, 0x56, RZ, 0xfc, !PT ;  /* 0x0000005603107812 */ /* 0x004fe400078efcff */
[----:B------:R-:W-:Y:S02]  /*16170*/  ISETP.NE.U32.AND P4, PT, R5, RZ, PT ;  /* 0x000000ff0500720c */ /* 0x000fe40003f85070 */
[----:B------:R-:W-:Y:S02]  /*16180*/  LOP3.LUT R17, R2, 0x50, RZ, 0x3c, !PT ;  /* 0x0000005002117812 */ /* 0x000fe400078e3cff */
[----:B------:R-:W-:Y:S02]  /*16190*/  LOP3.LUT R13, R3, 0x74, RZ, 0xfc, !PT ;  /* 0x00000074030d7812 */ /* 0x000fe400078efcff */
[----:B------:R-:W-:Y:S02]  /*161a0*/  ISETP.NE.U32.AND P2, PT, R7, RZ, PT ;  /* 0x000000ff0700720c */ /* 0x000fe40003f45070 */
[----:B------:R-:W-:-:S02]  /*161b0*/  SEL R5, R4, RZ, !P3 ;  /* 0x000000ff04057207 */ /* 0x000fc40005800000 */
[----:B------:R-:W-:Y:S02]  /*161c0*/  ISETP.NE.U32.AND P3, PT, R6, RZ, PT ;  /* 0x000000ff0600720c */ /* 0x000fe40003f65070 */
[----:B------:R-:W-:Y:S02]  /*161d0*/  ISETP.GE.AND P6, PT, R16, UR4, PT ;  /* 0x0000000410007c0c */ /* 0x000fe4000bfc6270 */
[----:B------:R-:W-:Y:S01]  /*161e0*/  LOP3.LUT R8, R3, 0x76, RZ, 0xfc, !PT ;  /* 0x0000007603087812 */ /* 0x000fe200078efcff */
[----:B------:R-:W-:Y:S01]  /*161f0*/  IMAD.IADD R251, R244, 0x1, R17 ;  /* 0x00000001f4fb7824 */ /* 0x000fe200078e0211 */
[----:B------:R-:W-:Y:S01]  /*16200*/  ISETP.GE.AND P5, PT, R13, UR5, PT ;  /* 0x000000050d007c0c */ /* 0x000fe2000bfa6270 */
[----:B------:R-:W-:Y:S01]  /*16210*/  ULDC UR4, c[0x0][0x230] ;  /* 0x00008c0000047ab9 */ /* 0x000fe20000000800 */
[----:B------:R-:W-:Y:S01]  /*16220*/  ISETP.NE.U32.AND P0, PT, R5, RZ, PT ;  /* 0x000000ff0500720c */ /* 0x000fe20003f05070 */
[----:B------:R-:W-:Y:S01]  /*16230*/  ULDC UR5, c[0x0][0x230] ;  /* 0x00008c0000057ab9 */ /* 0x000fe20000000800 */
[----:B------:R-:W-:Y:S01]  /*16240*/  SEL R5, R4, RZ, !P6 ;  /* 0x000000ff04057207 */ /* 0x000fe20007000000 */
[----:B------:R-:W2:Y:S01]  /*16250*/  LDC.64 R16, c[0x0][0x238] ;  /* 0x00008e00ff107b82 */ /* 0x000ea20000000a00 */
[----:B------:R-:W-:-:S02]  /*16260*/  LOP3.LUT R0, R3, 0x18, RZ, 0xfc, !PT ;  /* 0x0000001803007812 */ /* 0x000fc400078efcff */
[----:B------:R-:W-:Y:S01]  /*16270*/  ISETP.GE.AND P6, PT, R8, UR8, PT ;  /* 0x0000000808007c0c */ /* 0x000fe2000bfc6270 */
[----:B------:R-:W-:Y:S01]  /*16280*/  ULDC UR8, c[0x0][0x230] ;  /* 0x00008c0000087ab9 */ /* 0x000fe20000000800 */
[----:B------:R-:W-:Y:S02]  /*16290*/  SEL R7, R4, RZ, !P5 ;  /* 0x000000ff04077207 */ /* 0x000fe40006800000 */
[----:B------:R-:W-:Y:S01]  /*162a0*/  ISETP.GE.AND P5, PT, R0, UR4, PT ;  /* 0x0000000400007c0c */ /* 0x000fe2000bfa6270 */
[----:B------:R-:W-:Y:S01]  /*162b0*/  ULDC UR4, c[0x0][0x230] ;  /* 0x00008c0000047ab9 */ /* 0x000fe20000000800 */
[----:B------:R-:W-:Y:S02]  /*162c0*/  SEL R6, R4, RZ, !P6 ;  /* 0x000000ff04067207 */ /* 0x000fe40007000000 */
[----:B------:R-:W-:Y:S02]  /*162d0*/  ISETP.NE.U32.AND P6, PT, R7, RZ, PT ;  /* 0x000000ff0700720c */ /* 0x000fe40003fc5070 */
[----:B------:R-:W-:-:S02]  /*162e0*/  LOP3.LUT R13, R3, 0x38, RZ, 0xfc, !PT ;  /* 0x00000038030d7812 */ /* 0x000fc400078efcff */
[C---:B------:R-:W-:Y:S02]  /*162f0*/  LOP3.LUT R0, R3.reuse, 0x58, RZ, 0xfc, !PT ;  /* 0x0000005803007812 */ /* 0x040fe400078efcff */
[----:B------:R-:W-:Y:S01]  /*16300*/  LOP3.LUT R8, R3, 0x3a, RZ, 0xfc, !PT ;  /* 0x0000003a03087812 */ /* 0x000fe200078efcff */
[----:B------:R4:W-:Y:S04]  /*16310*/  STL.64 [R1+0xcd0], R2 ;  /* 0x000cd00201007387 */ /* 0x0009e80000100a00 */
[----:B-1----:R-:W4:Y:S04]  /*16320*/  LDL.64 R182, [R1+0x508] ;  /* 0x0005080001b67983 */ /* 0x002f280000100a00 */
[----:B------:R-:W4:Y:S04]  /*16330*/  LDL.64 R180, [R1+0x4c8] ;  /* 0x0004c80001b47983 */ /* 0x000f280000100a00 */
        /* <DEDUP_REMOVED lines=18> */
[----:B---3--:R1:W-:Y:S01]  /*16460*/  LDGSTS.E [R251+0x60000], desc[UR6][R14.64], P1 ;  /* 0x600000000efb7fae */ /* 0x0083e20008921846 */
[----:B------:R-:W-:-:S03]  /*16470*/  ISETP.NE.U32.AND P1, PT, R5, RZ, PT ;  /* 0x000000ff0500720c */ /* 0x000fc60003f25070 */
[----:B------:R-:W-:Y:S01]  /*16480*/  LDGSTS.E [R251+0x60008], desc[UR6][R200.64], P4 ;  /* 0x60008000c8fb7fae */ /* 0x000fe2000a121846 */
[----:B------:R-:W-:-:S03]  /*16490*/  SEL R5, R4, RZ, !P5 ;  /* 0x000000ff04057207 */ /* 0x000fc60006800000 */
[----:B------:R-:W-:Y:S01]  /*164a0*/  LDGSTS.E [R251+0x62000], desc[UR6][R202.64], P2 ;  /* 0x62000000cafb7fae */ /* 0x000fe20009121846 */
[----:B-1----:R-:W-:-:S03]  /*164b0*/  LOP3.LUT R14, R3, 0x1a, RZ, 0xfc, !PT ;  /* 0x0000001a030e7812 */ /* 0x002fc600078efcff */
[----:B------:R-:W-:Y:S01]  /*164c0*/  LDGSTS.E [R251+0x62008], desc[UR6][R204.64], P3 ;  /* 0x62008000ccfb7fae */ /* 0x000fe20009921846 */
[----:B------:R-:W-:Y:S01]  /*164d0*/  ISETP.GE.AND P3, PT, R13, UR5, PT ;  /* 0x000000050d007c0c */ /* 0x000fe2000bf66270 */
[----:B------:R-:W-:Y:S01]  /*164e0*/  ULDC UR5, c[0x0][0x230] ;  /* 0x00008c0000057ab9 */ /* 0x000fe20000000800 */
[----:B------:R-:W-:Y:S01]  /*164f0*/  ISETP.GE.AND P2, PT, R14, UR4, PT ;  /* 0x000000040e007c0c */ /* 0x000fe2000bf46270 */
[----:B------:R-:W-:Y:S01]  /*16500*/  ULDC UR4, c[0x0][0x230] ;  /* 0x00008c0000047ab9 */ /* 0x000fe20000000800 */
[----:B------:R-:W-:Y:S01]  /*16510*/  ISETP.NE.U32.AND P4, PT, R5, RZ, PT ;  /* 0x000000ff0500720c */ /* 0x000fe20003f85070 */
[----:B------:R-:W-:Y:S01]  /*16520*/  LDGSTS.E [R251+0x64000], desc[UR6][R206.64], P0 ;  /* 0x64000000cefb7fae */ /* 0x000fe20008121846 */
[C---:B------:R-:W-:Y:S02]  /*16530*/  SEL R5, R4.reuse, RZ, !P2 ;  /* 0x000000ff04057207 */ /* 0x040fe40005000000 */
[----:B------:R-:W-:Y:S01]  /*16540*/  SEL R7, R4, RZ, !P3 ;  /* 0x000000ff04077207 */ /* 0x000fe20005800000 */
[----:B------:R-:W-:Y:S01]  /*16550*/  LDGSTS.E [R251+0x64008], desc[UR6][R208.64], P1 ;  /* 0x64008000d0fb7fae */ /* 0x000fe20008921846 */
[----:B------:R-:W-:Y:S01]  /*16560*/  ISETP.GE.AND P3, PT, R0, UR4, PT ;  /* 0x0000000400007c0c */ /* 0x000fe2000bf66270 */
[----:B------:R-:W-:Y:S01]  /*16570*/  ULDC UR4, c[0x0][0x230] ;  /* 0x00008c0000047ab9 */ /* 0x000fe20000000800 */
[----:B------:R-:W-:Y:S01]  /*16580*/  LOP3.LUT R14, R3, 0x5a, RZ, 0xfc, !PT ;  /* 0x0000005a030e7812 */ /* 0x000fe200078efcff */
[----:B------:R-:W-:Y:S01]  /*16590*/  LDGSTS.E [R251+0x66000], desc[UR6][R212.64], P6 ;  /* 0x66000000d4fb7fae */ /* 0x000fe2000b121846 */
[----:B------:R-:W-:-:S02]  /*165a0*/  ISETP.NE.U32.AND P0, PT, R5, RZ, PT ;  /* 0x000000ff0500720c */ /* 0x000fc40003f05070 */
[----:B------:R-:W-:Y:S01]  /*165b0*/  ISETP.GE.AND P2, PT, R8, UR8, PT ;  /* 0x0000000808007c0c */ /* 0x000fe2000bf46270 */
[----:B------:R-:W-:Y:S01]  /*165c0*/  ULDC UR8, c[0x0][0x230] ;  /* 0x00008c0000087ab9 */ /* 0x000fe20000000800 */
[----:B------:R-:W-:Y:S02]  /*165d0*/  SEL R5, R4, RZ, !P3 ;  /* 0x000000ff04057207 */ /* 0x000fe40005800000 */
[----:B------:R-:W-:Y:S02]  /*165e0*/  LOP3.LUT R8, R3, 0x7a, RZ, 0xfc, !PT ;  /* 0x0000007a03087812 */ /* 0x000fe400078efcff */
[----:B------:R-:W-:Y:S01]  /*165f0*/  ISETP.GE.AND P6, PT, R14, UR4, PT ;  /* 0x000000040e007c0c */ /* 0x000fe2000bfc6270 */
[----:B------:R-:W-:Y:S01]  /*16600*/  ULDC UR4, c[0x0][0x230] ;  /* 0x00008c0000047ab9 */ /* 0x000fe20000000800 */
[----:B------:R-:W-:Y:S02]  /*16610*/  ISETP.NE.U32.AND P3, PT, R5, RZ, PT ;  /* 0x000000ff0500720c */ /* 0x000fe40003f65070 */
[----:B------:R-:W-:-:S02]  /*16620*/  SEL R5, R4, RZ, !P6 ;  /* 0x000000ff04057207 */ /* 0x000fc40007000000 */
[----:B------:R-:W-:Y:S01]  /*16630*/  ISETP.GE.AND P6, PT, R8, UR8, PT ;  /* 0x0000000808007c0c */ /* 0x000fe2000bfc6270 */
[----:B------:R-:W-:Y:S01]  /*16640*/  ULDC UR8, c[0x0][0x230] ;  /* 0x00008c0000087ab9 */ /* 0x000fe20000000800 */
[----:B------:R-:W1:Y:S01]  /*16650*/  S2R R8, SR_TID.X ;  /* 0x0000000000087919 */ /* 0x000e620000002100 */
[----:B------:R-:W-:Y:S02]  /*16660*/  ISETP.NE.U32.AND P5, PT, R6, RZ, PT ;  /* 0x000000ff0600720c */ /* 0x000fe40003fa5070 */
[----:B------:R-:W-:Y:S02]  /*16670*/  SEL R6, R4, RZ, !P2 ;  /* 0x000000ff04067207 */ /* 0x000fe40005000000 */
[----:B------:R-:W-:Y:S02]  /*16680*/  ISETP.NE.U32.AND P2, PT, R7, RZ, PT ;  /* 0x000000ff0700720c */ /* 0x000fe40003f45070 */
[----:B------:R-:W-:Y:S02]  /*16690*/  LOP3.LUT R15, R2, 0x60, RZ, 0x3c, !PT ;  /* 0x00000060020f7812 */ /* 0x000fe400078e3cff */
[----:B------:R-:W-:-:S02]  /*166a0*/  ISETP.NE.U32.AND P1, PT, R6, RZ, PT ;  /* 0x000000ff0600720c */ /* 0x000fc40003f25070 */
[----:B------:R-:W-:Y:S01]  /*166b0*/  LOP3.LUT R13, R3, 0x78, RZ, 0xfc, !PT ;  /* 0x00000078030d7812 */ /* 0x000fe200078efcff */
[----:B------:R-:W-:Y:S02]  /*166c0*/  IMAD.IADD R252, R244, 0x1, R15 ;  /* 0x00000001f4fc7824 */ /* 0x000fe400078e020f */
[----:B------:R-:W-:Y:S01]  /*166d0*/  LDGSTS.E [R251+0x66008], desc[UR6][R210.64], P5 ;  /* 0x66008000d2fb7fae */ /* 0x000fe2000a921846 */
[----:B------:R-:W-:Y:S01]  /*166e0*/  ISETP.GE.AND P5, PT, R13, UR5, PT ;  /* 0x000000050d007c0c */ /* 0x000fe2000bfa6270 */
[----:B------:R-:W-:Y:S01]  /*166f0*/  ULDC UR5, c[0x0][0x230] ;  /* 0x00008c0000057ab9 */ /* 0x000fe20000000800 */
[C---:B------:R-:W-:Y:S01]  /*16700*/  LOP3.LUT R0, R3.reuse, 0x1c, RZ, 0xfc, !PT ;  /* 0x0000001c03007812 */ /* 0x040fe200078efcff */
[----:B------:R-:W-:Y:S01]  /*16710*/  LDGSTS.E [R252+0x60000], desc[UR6][R214.64], P4 ;  /* 0x60000000d6fc7fae */ /* 0x000fe2000a121846 */
[----:B------:R-:W-:Y:S01]  /*16720*/  SEL R7, R4, RZ, !P5 ;  /* 0x000000ff04077207 */ /* 0x000fe20006800000 */
[----:B------:R-:W3:Y:S01]  /*16730*/  LDC R15, c[0x0][0x230] ;  /* 0x00008c00ff0f7b82 */ /* 0x000ee20000000800 */
[----:B------:R-:W-:Y:S01]  /*16740*/  ISETP.GE.AND P5, PT, R0, UR4, PT ;  /* 0x0000000400007c0c */ /* 0x000fe2000bfa6270 */
[----:B------:R-:W-:Y:S01]  /*16750*/  LDGSTS.E [R252+0x60008], desc[UR6][R236.64], P0 ;  /* 0x60008000ecfc7fae */ /* 0x000fe20008121846 */
[----:B------:R-:W-:Y:S01]  /*16760*/  ULDC UR4, c[0x0][0x230] ;  /* 0x00008c0000047ab9 */ /* 0x000fe20000000800 */
[----:B------:R-:W-:-:S02]  /*16770*/  LOP3.LUT R0, R3, 0x5c, RZ, 0xfc, !PT ;  /* 0x0000005c03007812 */ /* 0x000fc400078efcff */
[----:B------:R-:W-:Y:S04]  /*16780*/  LDGSTS.E [R252+0x62000], desc[UR6][R216.64], P2 ;  /* 0x62000000d8fc7fae */ /* 0x000fe80009121846 */
[----:B------:R-:W-:Y:S01]  /*16790*/  LDGSTS.E [R252+0x62008], desc[UR6][R224.64], P1 ;  /* 0x62008000e0fc7fae */ /* 0x000fe20008921846 */
[----:B-1----:R-:W-:-:S03]  /*167a0*/  LEA.HI R245, R8, 0x1e, RZ, 0x1a ;  /* 0x0000001e08f57811 */ /* 0x002fc600078fd0ff */
[----:B------:R-:W-:Y:S01]  /*167b0*/  LDGSTS.E [R252+0x64000], desc[UR6][R218.64], P3 ;  /* 0x64000000dafc7fae */ /* 0x000fe20009921846 */
[----:B------:R-:W-:Y:S01]  /*167c0*/  ISETP.GE.AND P2, PT, R245, UR4, PT ;  /* 0x00000004f5007c0c */ /* 0x000fe2000bf46270 */
[----:B------:R-:W-:Y:S02]  /*167d0*/  ULDC UR4, c[0x0][0x230] ;  /* 0x00008c0000047ab9 */ /* 0x000fe40000000800 */
[----:B------:R-:W-:Y:S01]  /*167e0*/  ISETP.GE.AND P3, PT, R0, UR4, PT ;  /* 0x0000000400007c0c */ /* 0x000fe2000bf66270 */
[----:B------:R-:W-:Y:S01]  /*167f0*/  ULDC UR4, c[0x0][0x230] ;  /* 0x00008c0000047ab9 */ /* 0x000fe20000000800 */
[----:B------:R-:W-:-:S05]  /*16800*/  LOP3.LUT R0, R2, 0x70, RZ, 0x3c, !PT ;  /* 0x0000007002007812 */ /* 0x000fca00078e3cff */
[----:B------:R-:W-:Y:S02]  /*16810*/  IMAD.IADD R245, R244, 0x1, R0 ;  /* 0x00000001f4f57824 */ /* 0x000fe400078e0200 */
[----:B------:R-:W1:Y:S01]  /*16820*/  S2R R0, SR_TID.X ;  /* 0x0000000000007919 */ /* 0x000e620000002100 */
[C---:B------:R-:W-:Y:S02]  /*16830*/  SEL R6, R4.reuse, RZ, !P6 ;  /* 0x000000ff04067207 */ /* 0x040fe40007000000 */
[----:B------:R-:W-:Y:S02]  /*16840*/  ISETP.NE.U32.AND P4, PT, R5, RZ, PT ;  /* 0x000000ff0500720c */ /* 0x000fe40003f85070 */
[----:B------:R-:W-:Y:S02]  /*16850*/  ISETP.NE.U32.AND P6, PT, R7, RZ, PT ;  /* 0x000000ff0700720c */ /* 0x000fe40003fc5070 */
[----:B------:R-:W-:Y:S02]  /*16860*/  SEL R5, R4, RZ, !P5 ;  /* 0x000000ff04057207 */ /* 0x000fe40006800000 */
[----:B------:R-:W-:-:S02]  /*16870*/  ISETP.NE.U32.AND P5, PT, R6, RZ, PT ;  /* 0x000000ff0600720c */ /* 0x000fc40003fa5070 */
[----:B------:R-:W-:Y:S02]  /*16880*/  LOP3.LUT R13, R3, 0x3c, RZ, 0xfc, !PT ;  /* 0x0000003c030d7812 */ /* 0x000fe400078efcff */
[----:B------:R-:W-:Y:S02]  /*16890*/  LEA.HI R8, R8, 0x3e, RZ, 0x1a ;  /* 0x0000003e08087811 */ /* 0x000fe400078fd0ff */
[----:B------:R-:W-:Y:S01]  /*168a0*/  ISETP.GE.AND P1, PT, R13, UR5, PT ;  /* 0x000000050d007c0c */ /* 0x000fe2000bf26270 */
[----:B------:R-:W-:Y:S01]  /*168b0*/  LDGSTS.E [R252+0x64008], desc[UR6][R220.64], P4 ;  /* 0x64008000dcfc7fae */ /* 0x000fe2000a121846 */
[----:B------:R-:W-:Y:S01]  /*168c0*/  ISETP.NE.U32.AND P0, PT, R5, RZ, PT ;  /* 0x000000ff0500720c */ /* 0x000fe20003f05070 */
[----:B------:R-:W-:Y:S01]  /*168d0*/  ULDC UR5, c[0x0][0x230] ;  /* 0x00008c0000057ab9 */ /* 0x000fe20000000800 */
[----:B------:R-:W-:Y:S01]  /*168e0*/  SEL R5, R4, RZ, !P2 ;  /* 0x000000ff04057207 */ /* 0x000fe20005000000 */
[----:B------:R-:W-:Y:S01]  /*168f0*/  LDGSTS.E [R252+0x66000], desc[UR6][R222.64], P6 ;  /* 0x66000000defc7fae */ /* 0x000fe2000b121846 */
[----:B------:R-:W-:Y:S01]  /*16900*/  ISETP.GE.AND P2, PT, R8, UR8, PT ;  /* 0x0000000808007c0c */ /* 0x000fe2000bf46270 */
[----:B---3--:R-:W-:Y:S01]  /*16910*/  VIADD R15, R15, 0x7f ;  /* 0x0000007f0f0f7836 */ /* 0x008fe20000000000 */
[----:B------:R-:W-:Y:S01]  /*16920*/  SEL R7, R4, RZ, !P1 ;  /* 0x000000ff04077207 */ /* 0x000fe20004800000 */
[----:B------:R-:W-:Y:S01]  /*16930*/  LDGSTS.E [R252+0x66008], desc[UR6][R226.64], P5 ;  /* 0x66008000e2fc7fae */ /* 0x000fe2000a921846 */
[----:B------:R-:W-:Y:S01]  /*16940*/  LOP3.LUT R8, R3, 0x7c, RZ, 0xfc, !PT ;  /* 0x0000007c03087812 */ /* 0x000fe200078efcff */
[----:B------:R-:W-:Y:S01]  /*16950*/  ULDC UR8, c[0x0][0x230] ;  /* 0x00008c0000087ab9 */ /* 0x000fe20000000800 */
[----:B------:R-:W-:-:S02]  /*16960*/  ISETP.NE.U32.AND P1, PT, R5, RZ, PT ;  /* 0x000000ff0500720c */ /* 0x000fc40003f25070 */
[----:B------:R-:W-:Y:S01]  /*16970*/  SEL R6, R4, RZ, !P2 ;  /* 0x000000ff04067207 */ /* 0x000fe20005000000 */
[----:B------:R-:W-:Y:S01]  /*16980*/  LDGSTS.E [R245+0x60000], desc[UR6][R230.64], P0 ;  /* 0x60000000e6f57fae */ /* 0x000fe20008121846 */
[----:B-1----:R-:W-:Y:S02]  /*16990*/  LEA.HI R13, R0, 0x5e, RZ, 0x1a ;  /* 0x0000005e000d7811 */ /* 0x002fe400078fd0ff */
[----:B------:R-:W-:Y:S02]  /*169a0*/  ISETP.NE.U32.AND P2, PT, R7, RZ, PT ;  /* 0x000000ff0700720c */ /* 0x000fe40003f45070 */
[----:B------:R-:W-:Y:S01]  /*169b0*/  ISETP.GE.AND P6, PT, R13, UR4, PT ;  /* 0x000000040d007c0c */ /* 0x000fe2000bfc6270 */
[----:B------:R-:W-:Y:S01]  /*169c0*/  ULDC UR4, c[0x0][0x230] ;  /* 0x00008c0000047ab9 */ /* 0x000fe20000000800 */
[----:B------:R-:W-:Y:S01]  /*169d0*/  ISETP.GE.AND P5, PT, R8, UR5, PT ;  /* 0x0000000508007c0c */ /* 0x000fe2000bfa6270 */
[----:B------:R-:W-:Y:S01]  /*169e0*/  ULDC UR5, c[0x0][0x230] ;  /* 0x00008c0000057ab9 */ /* 0x000fe20000000800 */
[----:B------:R-:W-:Y:S01]  /*169f0*/  LOP3.LUT R13, R0, 0x7f, RZ, 0xc0, !PT ;  /* 0x0000007f000d7812 */ /* 0x000fe200078ec0ff */
[----:B------:R-:W-:Y:S01]  /*16a00*/  LDGSTS.E [R245+0x60008], desc[UR6][R228.64], P1 ;  /* 0x60008000e4f57fae */ /* 0x000fe20008921846 */
[----:B------:R-:W-:-:S02]  /*16a10*/  ISETP.NE.U32.AND P4, PT, R6, RZ, PT ;  /* 0x000000ff0600720c */ /* 0x000fc40003f85070 */
[C---:B------:R-:W-:Y:S02]  /*16a20*/  SEL R6, R4.reuse, RZ, !P5 ;  /* 0x000000ff04067207 */ /* 0x040fe40006800000 */
[C---:B------:R-:W-:Y:S01]  /*16a30*/  ISETP.GE.AND P5, PT, R13.reuse, UR4, PT ;  /* 0x000000040d007c0c */ /* 0x040fe2000bfa6270 */
[----:B------:R-:W-:Y:S01]  /*16a40*/  UIADD3 UR4, UR5, -0x80, URZ ;  /* 0xffffff8005047890 */ /* 0x000fe2000fffe03f */
[----:B------:R-:W-:Y:S05]  /*16a50*/  LDGSTS.E [R245+0x62000], desc[UR6][R142.64], P2 ;  /* 0x620000008ef57fae */ /* 0x000fea0009121846 */
[----:B------:R-:W-:Y:S02]  /*16a60*/  ISETP.GE.AND P2, PT, R13, UR4, PT ;  /* 0x000000040d007c0c */ /* 0x000fe4000bf46270 */
[----:B------:R-:W1:Y:S01]  /*16a70*/  S2R R13, SR_TID.X ;  /* 0x00000000000d7919 */ /* 0x000e620000002100 */
[----:B------:R-:W-:-:S02]  /*16a80*/  SEL R5, R4, RZ, !P3 ;  /* 0x000000ff04057207 */ /* 0x000fc40005800000 */
[----:B------:R-:W-:Y:S01]  /*16a90*/  LEA.HI R8, R0, 0x7e, RZ, 0x1a ;  /* 0x0000007e00087811 */ /* 0x000fe200078fd0ff */
[----:B------:R-:W-:Y:S01]  /*16aa0*/  LDGSTS.E [R245+0x62008], desc[UR6][R140.64], P4 ;  /* 0x620080008cf57fae */ /* 0x000fe2000a121846 */
[----:B------:R-:W-:Y:S02]  /*16ab0*/  ISETP.NE.U32.AND P3, PT, R5, RZ, PT ;  /* 0x000000ff0500720c */ /* 0x000fe40003f65070 */
[----:B------:R-:W-:Y:S01]  /*16ac0*/  SEL R5, R4, RZ, !P6 ;  /* 0x000000ff04057207 */ /* 0x000fe20007000000 */
[----:B--2---:R-:W-:Y:S01]  /*16ad0*/  IMAD.MOV.U32 R0, RZ, RZ, R17 ;  /* 0x000000ffff007224 */ /* 0x004fe200078e0011 */
[----:B------:R-:W-:Y:S01]  /*16ae0*/  ISETP.GE.AND P6, PT, R8, UR8, PT ;  /* 0x0000000808007c0c */ /* 0x000fe2000bfc6270 */
[----:B------:R-:W-:Y:S01]  /*16af0*/  IMAD.MOV.U32 R8, RZ, RZ, R16 ;  /* 0x000000ffff087224 */ /* 0x000fe200078e0010 */
[----:B------:R-:W-:Y:S01]  /*16b00*/  ISETP.GT.AND P4, PT, R15, 0xff, PT ;  /* 0x000000ff0f00780c */ /* 0x000fe20003f84270 */
[----:B------:R-:W2:Y:S04]  /*16b10*/  LDL.64 R16, [R1+0xa0] ;  /* 0x0000a00001107983 */ /* 0x000ea80000100a00 */
[----:B------:R-:W3:Y:S04]  /*16b20*/  LDL.64 R14, [R1+0x68] ;  /* 0x00006800010e7983 */ /* 0x000ee80000100a00 */
[----:B------:R-:W-:Y:S01]  /*16b30*/  LDGSTS.E [R245+0x64000], desc[UR6][R138.64], P3 ;  /* 0x640000008af57fae */ /* 0x000fe20009921846 */
[----:B------:R-:W-:Y:S01]  /*16b40*/  ISETP.GE.AND P3, PT, R12, UR4, PT ;  /* 0x000000040c007c0c */ /* 0x000fe2000bf66270 */
[----:B-1----:R-:W-:-:S02]  /*16b50*/  IMAD R7, R13, 0x100, R13 ;  /* 0x000001000d077824 */ /* 0x002fc400078e020d */
[----:B------:R-:W3:Y:S01]  /*16b60*/  LDL.64 R12, [R1+0x30] ;  /* 0x00003000010c7983 */ /* 0x000ee20000100a00 */
[----:B------:R-:W-:Y:S01]  /*16b70*/  ISETP.NE.U32.AND P0, PT, R5, RZ, PT ;  /* 0x000000ff0500720c */ /* 0x000fe20003f05070 */
[----:B------:R-:W-:Y:S01]  /*16b80*/  IMAD.SHL.U32 R7, R7, 0x4, RZ ;  /* 0x0000000407077824 */ /* 0x000fe200078e00ff */
[C---:B------:R-:W-:Y:S02]  /*16b90*/  SEL R5, R4.reuse, RZ, !P6 ;  /* 0x000000ff04057207 */ /* 0x040fe40007000000 */
[----:B------:R-:W-:Y:S02]  /*16ba0*/  SEL R4, R4, RZ, !P5 ;  /* 0x000000ff04047207 */ /* 0x000fe40006800000 */
[----:B----4-:R-:W-:Y:S02]  /*16bb0*/  LOP3.LUT R2, R7, 0x1807c, RZ, 0xc0, !PT ;  /* 0x0001807c07027812 */ /* 0x010fe400078ec0ff */
[----:B------:R-:W-:Y:S02]  /*16bc0*/  ISETP.NE.U32.AND P1, PT, R4, RZ, PT ;  /* 0x000000ff0400720c */ /* 0x000fe40003f25070 */
[----:B------:R-:W-:-:S02]  /*16bd0*/  SEL R4, RZ, 0x4, P2 ;  /* 0x00000004ff047807 */ /* 0x000fc40001000000 */
[----:B------:R-:W-:Y:S01]  /*16be0*/  ISETP.GE.AND P2, PT, R3, UR4, PT ;  /* 0x0000000403007c0c */ /* 0x000fe2000bf46270 */
[----:B------:R-:W-:Y:S01]  /*16bf0*/  LDGSTS.E [R245+0x64008], desc[UR6][R24.64], P0 ;  /* 0x6400800018f57fae */ /* 0x000fe20008121846 */
[----:B------:R-:W-:-:S05]  /*16c00*/  LOP3.LUT R3, R2, 0x60, RZ, 0x3c, !PT ;  /* 0x0000006002037812 */ /* 0x000fca00078e3cff */
[----:B------:R-:W-:Y:S02]  /*16c10*/  IMAD.IADD R185, R244, 0x1, R3 ;  /* 0x00000001f4b97824 */ /* 0x000fe400078e0203 */
[----:B------:R-:W1:Y:S01]  /*16c20*/  S2R R3, SR_TID.X ;  /* 0x0000000000037919 */ /* 0x000e620000002100 */
[----:B------:R-:W-:Y:S02]  /*16c30*/  SEL R4, R4, RZ, P4 ;  /* 0x000000ff04047207 */ /* 0x000fe40002000000 */
[----:B------:R-:W-:Y:S02]  /*16c40*/  ISETP.NE.U32.AND P5, PT, R5, RZ, PT ;  /* 0x000000ff0500720c */ /* 0x000fe40003fa5070 */
[----:B------:R-:W-:Y:S02]  /*16c50*/  SEL R5, RZ, 0x4, P2 ;  /* 0x00000004ff057807 */ /* 0x000fe40001000000 */
[----:B------:R-:W-:Y:S02]  /*16c60*/  ISETP.NE.U32.AND P6, PT, R6, RZ, PT ;  /* 0x000000ff0600720c */ /* 0x000fe40003fc5070 */
[----:B------:R-:W-:-:S02]  /*16c70*/  ISETP.NE.U32.AND P2, PT, R4, RZ, PT ;  /* 0x000000ff0400720c */ /* 0x000fc40003f45070 */
[----:B------:R-:W-:Y:S02]  /*16c80*/  SEL R4, RZ, 0x4, P3 ;  /* 0x00000004ff047807 */ /* 0x000fe40001800000 */
[----:B------:R-:W-:Y:S02]  /*16c90*/  ISETP.GE.AND P3, PT, R9, UR4, PT ;  /* 0x0000000409007c0c */ /* 0x000fe4000bf66270 */
[----:B------:R-:W-:Y:S02]  /*16ca0*/  SEL R6, R5, RZ, P4 ;  /* 0x000000ff05067207 */ /* 0x000fe40002000000 */
[----:B------:R-:W-:Y:S02]  /*16cb0*/  SEL R5, R4, RZ, P4 ;  /* 0x000000ff04057207 */ /* 0x000fe40002000000 */
[----:B------:R-:W-:Y:S01]  /*16cc0*/  SEL R4, RZ, 0x4, P3 ;  /* 0x00000004ff047807 */ /* 0x000fe20001800000 */
[----:B------:R-:W-:Y:S03]  /*16cd0*/  LDGSTS.E [R245+0x66000], desc[UR6][R144.64], P6 ;  /* 0x6600000090f57fae */ /* 0x000fe6000b121846 */
[----:B------:R-:W-:Y:S01]  /*16ce0*/  SEL R4, R4, RZ, P4 ;  /* 0x000000ff04047207 */ /* 0x000fe20002000000 */
[----:B------:R-:W-:Y:S03]  /*16cf0*/  LDGSTS.E [R245+0x66008], desc[UR6][R146.64], P5 ;  /* 0x6600800092f57fae */ /* 0x000fe6000a921846 */
[----:B------:R-:W-:Y:S01]  /*16d00*/  ISETP.NE.U32.AND P6, PT, R4, RZ, PT ;  /* 0x000000ff0400720c */ /* 0x000fe20003fc5070 */
[----:B------:R-:W-:Y:S01]  /*16d10*/  IMAD.IADD R4, R244, 0x1, R2 ;  /* 0x00000001f4047824 */ /* 0x000fe200078e0202 */
[----:B------:R-:W0:Y:S01]  /*16d20*/  LDGDEPBAR ;  /* 0x00000000000079af */ /* 0x000e220000000000 */
[----:B-1----:R-:W-:-:S03]  /*16d30*/  SHF.R.U32.HI R153, RZ, 0x6, R3 ;  /* 0x00000006ff997819 */ /* 0x002fc60000011603 */
[----:B------:R-:W-:Y:S01]  /*16d40*/  LDGSTS.E [R4], desc[UR6][R182.64], P1 ;  /* 0x00000000b6047fae */ /* 0x000fe20008921846 */
[----:B------:R-:W-:-:S03]  /*16d50*/  SHF.R.U32.HI R3, RZ, 0x6, R3 ;  /* 0x00000006ff037819 */ /* 0x000fc60000011603 */
[----:B------:R-:W-:Y:S01]  /*16d60*/  LDGSTS.E [R4+0x400], desc[UR6][R180.64], P1 ;  /* 0x00400000b4047fae */ /* 0x000fe20008921846 */
[----:B------:R-:W-:-:S03]  /*16d70*/  SGXT.U32 R3, R3, 0x1 ;  /* 0x000000010303781a */ /* 0x000fc60000000000 */
[----:B------:R-:W-:Y:S04]  /*16d80*/  LDGSTS.E [R4+0x800], desc[UR6][R178.64], P1 ;  /* 0x00800000b2047fae */ /* 0x000fe80008921846 */
[----:B------:R-:W-:Y:S04]  /*16d90*/  LDGSTS.E [R4+0xc00], desc[UR6][R242.64], P1 ;  /* 0x00c00000f2047fae */ /* 0x000fe80008921846 */
[----:B------:R-:W-:Y:S01]  /*16da0*/  LDGSTS.E [R4+0x1000], desc[UR6][R174.64], P1 ;  /* 0x01000000ae047fae */ /* 0x000fe20008921846 */
[----:B------:R-:W-:-:S03]  /*16db0*/  ISETP.NE.U32.AND P3, PT, R6, RZ, PT ;  /* 0x000000ff0600720c */ /* 0x000fc60003f65070 */
[----:B------:R-:W-:Y:S01]  /*16dc0*/  LDGSTS.E [R4+0x1400], desc[UR6][R176.64], P1 ;  /* 0x01400000b0047fae */ /* 0x000fe20008921846 */
[----:B------:R-:W-:Y:S01]  /*16dd0*/  ISETP.NE.U32.AND P0, PT, R5, RZ, PT ;  /* 0x000000ff0500720c */ /* 0x000fe20003f05070 */
[----:B------:R-:W-:Y:S02]  /*16de0*/  IMAD.SHL.U32 R184, R8, 0x80, RZ ;  /* 0x0000008008b87824 */ /* 0x000fe400078e00ff */
[----:B------:R-:W-:Y:S01]  /*16df0*/  LDGSTS.E [R4+0x1800], desc[UR6][R172.64], P1 ;  /* 0x01800000ac047fae */ /* 0x000fe20008921846 */
[----:B------:R-:W-:-:S03]  /*16e00*/  LOP3.LUT R3, R3, 0x22, RZ, 0xfc, !PT ;  /* 0x0000002203037812 */ /* 0x000fc600078efcff */
[----:B------:R-:W-:Y:S01]  /*16e10*/  LDGSTS.E [R4+0x1c00], desc[UR6][R170.64], P1 ;  /* 0x01c00000aa047fae */ /* 0x000fe20008921846 */
[C---:B------:R-:W-:Y:S02]  /*16e20*/  LOP3.LUT R5, R2.reuse, 0x10, RZ, 0x3c, !PT ;  /* 0x0000001002057812 */ /* 0x040fe400078e3cff */
[C---:B------:R-:W-:Y:S01]  /*16e30*/  LOP3.LUT R6, R2.reuse, 0x20, RZ, 0x3c, !PT ;  /* 0x0000002002067812 */ /* 0x040fe200078e3cff */
[----:B------:R-:W-:Y:S01]  /*16e40*/  LDGSTS.E [R4+0x2000], desc[UR6][R168.64], P1 ;  /* 0x02000000a8047fae */ /* 0x000fe20008921846 */
[C---:B------:R-:W-:Y:S02]  /*16e50*/  LOP3.LUT R7, R2.reuse, 0x30, RZ, 0x3c, !PT ;  /* 0x0000003002077812 */ /* 0x040fe400078e3cff */
[C---:B------:R-:W-:Y:S01]  /*16e60*/  LOP3.LUT R8, R2.reuse, 0x40, RZ, 0x3c, !PT ;  /* 0x0000004002087812 */ /* 0x040fe200078e3cff */
[----:B------:R-:W-:Y:S01]  /*16e70*/  LDGSTS.E [R4+0x2400], desc[UR6][R232.64], P1 ;  /* 0x02400000e8047fae */ /* 0x000fe20008921846 */
[C---:B------:R-:W-:Y:S02]  /*16e80*/  LOP3.LUT R9, R2.reuse, 0x50, RZ, 0x3c, !PT ;  /* 0x0000005002097812 */ /* 0x040fe400078e3cff */
[----:B------:R-:W-:Y:S01]  /*16e90*/  LOP3.LUT R2, R2, 0x70, RZ, 0x3c, !PT ;  /* 0x0000007002027812 */ /* 0x000fe200078e3cff */
[----:B------:R-:W-:Y:S01]  /*16ea0*/  LDGSTS.E [R4+0x2800], desc[UR6][R246.64], P1 ;  /* 0x02800000f6047fae */ /* 0x000fe20008921846 */
[----:B------:R-:W-:-:S02]  /*16eb0*/  SGXT.U32 R153, R153, 0x1 ;  /* 0x000000019999781a */ /* 0x000fc40000000000 */
[----:B------:R-:W-:Y:S01]  /*16ec0*/  ISETP.GE.AND P5, PT, R3, UR4, PT ;  /* 0x0000000403007c0c */ /* 0x000fe2000bfa6270 */
[----:B------:R-:W-:Y:S01]  /*16ed0*/  LDGSTS.E [R4+0x2c00], desc[UR6][R164.64], P1 ;  /* 0x02c00000a4047fae */ /* 0x000fe20008921846 */
[----:B------:R-:W-:-:S03]  /*16ee0*/  IMAD.IADD R5, R244, 0x1, R5 ;  /* 0x00000001f4057824 */ /* 0x000fc600078e0205 */
[----:B------:R-:W-:Y:S01]  /*16ef0*/  LDGSTS.E [R4+0x3000], desc[UR6][R166.64], P1 ;  /* 0x03000000a6047fae */ /* 0x000fe20008921846 */
[C---:B------:R-:W-:Y:S02]  /*16f00*/  IMAD.IADD R6, R244.reuse, 0x1, R6 ;  /* 0x00000001f4067824 */ /* 0x040fe400078e0206 */
[C---:B------:R-:W-:Y:S01]  /*16f10*/  IMAD.IADD R7, R244.reuse, 0x1, R7 ;  /* 0x00000001f4077824 */ /* 0x040fe200078e0207 */
[----:B------:R-:W-:Y:S01]  /*16f20*/  LDGSTS.E [R4+0x3400], desc[UR6][R162.64], P1 ;  /* 0x03400000a2047fae */ /* 0x000fe20008921846 */
[C---:B------:R-:W-:Y:S02]  /*16f30*/  IMAD.IADD R8, R244.reuse, 0x1, R8 ;  /* 0x00000001f4087824 */ /* 0x040fe400078e0208 */
[C---:B------:R-:W-:Y:S01]  /*16f40*/  IMAD.IADD R9, R244.reuse, 0x1, R9 ;  /* 0x00000001f4097824 */ /* 0x040fe200078e0209 */
[----:B------:R-:W-:Y:S01]  /*16f50*/  LDGSTS.E [R4+0x3800], desc[UR6][R160.64], P1 ;  /* 0x03800000a0047fae */ /* 0x000fe20008921846 */
[----:B------:R-:W-:Y:S01]  /*16f60*/  IMAD.IADD R244, R244, 0x1, R2 ;  /* 0x00000001f4f47824 */ /* 0x000fe200078e0202 */
[----:B------:R-:W-:-:S02]  /*16f70*/  LOP3.LUT R153, R153, 0x40, RZ, 0xfc, !PT ;  /* 0x0000004099997812 */ /* 0x000fc400078efcff */
[----:B------:R-:W-:Y:S01]  /*16f80*/  LDGSTS.E [R4+0x3c00], desc[UR6][R158.64], P1 ;  /* 0x03c000009e047fae */ /* 0x000fe20008921846 */
[----:B------:R-:W-:-:S03]  /*16f90*/  SEL R2, RZ, 0x4, P5 ;  /* 0x00000004ff027807 */ /* 0x000fc60002800000 */
[----:B------:R-:W-:Y:S01]  /*16fa0*/  LDGSTS.E [R4+0x4000], desc[UR6][R234.64], P1 ;  /* 0x04000000ea047fae */ /* 0x000fe20008921846 */
[----:B------:R-:W-:-:S03]  /*16fb0*/  ISETP.GE.AND P5, PT, R153, UR4, PT ;  /* 0x0000000499007c0c */ /* 0x000fc6000bfa6270 */
[----:B------:R-:W-:Y:S01]  /*16fc0*/  LDGSTS.E [R4+0x4400], desc[UR6][R154.64], P1 ;  /* 0x044000009a047fae */ /* 0x000fe20008921846 */
[----:B------:R-:W-:-:S03]  /*16fd0*/  SEL R153, R2, RZ, P4 ;  /* 0x000000ff02997207 */ /* 0x000fc60002000000 */
[----:B------:R-:W-:Y:S04]  /*16fe0*/  LDGSTS.E [R4+0x4800], desc[UR6][R156.64], P1 ;  /* 0x048000009c047fae */ /* 0x000fe80008921846 */
[----:B------:R-:W-:Y:S04]  /*16ff0*/  LDGSTS.E [R4+0x4c00], desc[UR6][R18.64], P1 ;  /* 0x04c0000012047fae */ /* 0x000fe80008921846 */
[----:B------:R-:W4:Y:S04]  /*17000*/  LDL.LU.64 R2, [R1+0x5f0] ;  /* 0x0005f00001027983 */ /* 0x000f280000300a00 */
        /* <DEDUP_REMOVED lines=20> */
[----:B--2---:R-:W-:Y:S04]  /*17150*/  LDGSTS.E [R4+0x5000], desc[UR6][R16.64], P1 ;  /* 0x0500000010047fae */ /* 0x004fe80008921846 */
[----:B---3--:R-:W-:Y:S04]  /*17160*/  LDGSTS.E [R4+0x5400], desc[UR6][R14.64], P1 ;  /* 0x054000000e047fae */ /* 0x008fe80008921846 */
[----:B------:R-:W2:Y:S04]  /*17170*/  LDL.64 R16, [R1+0x60] ;  /* 0x0000600001107983 */ /* 0x000ea80000100a00 */
[----:B------:R-:W3:Y:S04]  /*17180*/  LDL.64 R14, [R1+0x28] ;  /* 0x00002800010e7983 */ /* 0x000ee80000100a00 */
[----:B------:R-:W-:Y:S04]  /*17190*/  LDGSTS.E [R4+0x5800], desc[UR6][R12.64], P1 ;  /* 0x058000000c047fae */ /* 0x000fe80008921846 */
[----:B------:R-:W-:Y:S04]  /*171a0*/  LDGSTS.E [R4+0x5c00], desc[UR6][R10.64], P1 ;  /* 0x05c000000a047fae */ /* 0x000fe80008921846 */
[----:B------:R-:W-:Y:S04]  /*171b0*/  LDGSTS.E [R4+0x6000], desc[UR6][R26.64], P1 ;  /* 0x060000001a047fae */ /* 0x000fe80008921846 */
[----:B------:R-:W4:Y:S04]  /*171c0*/  LDL.64 R12, [R1+0x500] ;  /* 0x00050000010c7983 */ /* 0x000f280000100a00 */
[----:B------:R-:W-:Y:S04]  /*171d0*/  LDGSTS.E [R4+0x6400], desc[UR6][R40.64], P1 ;  /* 0x0640000028047fae */ /* 0x000fe80008921846 */
[----:B------:R-:W-:Y:S04]  /*171e0*/  LDGSTS.E [R4+0x6800], desc[UR6][R54.64], P1 ;  /* 0x0680000036047fae */ /* 0x000fe80008921846 */
[----:B------:R-:W-:Y:S04]  /*171f0*/  LDGSTS.E [R4+0x6c00], desc[UR6][R68.64], P1 ;  /* 0x06c0000044047fae */ /* 0x000fe80008921846 */
[----:B------:R-:W-:Y:S04]  /*17200*/  LDGSTS.E [R4+0x7000], desc[UR6][R82.64], P1 ;  /* 0x0700000052047fae */ /* 0x000fe80008921846 */
[----:B------:R-:W-:Y:S04]  /*17210*/  LDGSTS.E [R4+0x7400], desc[UR6][R96.64], P1 ;  /* 0x0740000060047fae */ /* 0x000fe80008921846 */
[----:B------:R-:W-:Y:S04]  /*17220*/  LDGSTS.E [R4+0x7800], desc[UR6][R110.64], P1 ;  /* 0x078000006e047fae */ /* 0x000fe80008921846 */
[----:B------:R-:W-:Y:S04]  /*17230*/  LDGSTS.E [R4+0x7c00], desc[UR6][R124.64], P1 ;  /* 0x07c000007c047fae */ /* 0x000fe80008921846 */
[----:B----4-:R-:W-:Y:S04]  /*17240*/  LDGSTS.E [R5+0x80], desc[UR6][R12.64], P1 ;  /* 0x000800000c057fae */ /* 0x010fe80008921846 */
[----:B------:R-:W-:Y:S04]  /*17250*/  LDGSTS.E [R5+0x480], desc[UR6][R182.64], P1 ;  /* 0x00480000b6057fae */ /* 0x000fe80008921846 */
[----:B------:R-:W-:Y:S04]  /*17260*/  LDGSTS.E [R5+0x880], desc[UR6][R180.64], P1 ;  /* 0x00880000b4057fae */ /* 0x000fe80008921846 */
[----:B------:R-:W4:Y:S04]  /*17270*/  LDL.LU.64 R12, [R1+0xdf0] ;  /* 0x000df000010c7983 */ /* 0x000f280000300a00 */
[----:B------:R-:W-:Y:S04]  /*17280*/  LDGSTS.E [R5+0xc80], desc[UR6][R178.64], P1 ;  /* 0x00c80000b2057fae */ /* 0x000fe80008921846 */
        /* <DEDUP_REMOVED lines=17> */
[----:B--2---:R-:W-:Y:S04]  /*173a0*/  LDGSTS.E [R5+0x5480], desc[UR6][R16.64], P1 ;  /* 0x0548000010057fae */ /* 0x004fe80008921846 */
[----:B---3--:R-:W-:Y:S04]  /*173b0*/  LDGSTS.E [R5+0x5880], desc[UR6][R14.64], P1 ;  /* 0x058800000e057fae */ /* 0x008fe80008921846 */
[----:B------:R-:W2:Y:S04]  /*173c0*/  LDL.64 R182, [R1+0x480] ;  /* 0x0004800001b67983 */ /* 0x000ea80000100a00 */
[----:B------:R-:W3:Y:S04]  /*173d0*/  LDL.64 R180, [R1+0x448] ;  /* 0x0004480001b47983 */ /* 0x000ee80000100a00 */
[----:B------:R-:W2:Y:S04]  /*173e0*/  LDL.64 R14, [R1+0x4f8] ;  /* 0x0004f800010e7983 */ /* 0x000ea80000100a00 */
[----:B------:R-:W3:Y:S04]  /*173f0*/  LDL.64 R178, [R1+0x410] ;  /* 0x0004100001b27983 */ /* 0x000ee80000100a00 */
        /* <DEDUP_REMOVED lines=18> */
[----:B----4-:R-:W-:Y:S04]  /*17520*/  LDGSTS.E [R5+0x5c80], desc[UR6][R12.64], P1 ;  /* 0x05c800000c057fae */ /* 0x010fe80008921846 */
[----:B------:R1:W-:Y:S04]  /*17530*/  STL.64 [R1+0xd30], R12 ;  /* 0x000d300c01007387 */ /* 0x0003e80000100a00 */
[----:B------:R-:W-:Y:S04]  /*17540*/  LDGSTS.E [R5+0x6080], desc[UR6][R28.64], P1 ;  /* 0x060800001c057fae */ /* 0x000fe80008921846 */
[----:B------:R-:W-:Y:S04]  /*17550*/  LDGSTS.E [R5+0x6480], desc[UR6][R42.64], P1 ;  /* 0x064800002a057fae */ /* 0x000fe80008921846 */
[----:B-1----:R-:W4:Y:S04]  /*17560*/  LDL.64 R12, [R1+0x4b8] ;  /* 0x0004b800010c7983 */ /* 0x002f280000100a00 */
[----:B------:R-:W-:Y:S04]  /*17570*/  LDGSTS.E [R5+0x6880], desc[UR6][R56.64], P1 ;  /* 0x0688000038057fae */ /* 0x000fe80008921846 */
[----:B------:R-:W-:Y:S04]  /*17580*/  LDGSTS.E [R5+0x6c80], desc[UR6][R70.64], P1 ;  /* 0x06c8000046057fae */ /* 0x000fe80008921846 */
[----:B------:R-:W-:Y:S04]  /*17590*/  LDGSTS.E [R5+0x7080], desc[UR6][R84.64], P1 ;  /* 0x0708000054057fae */ /* 0x000fe80008921846 */
[----:B------:R-:W-:Y:S04]  /*175a0*/  LDGSTS.E [R5+0x7480], desc[UR6][R98.64], P1 ;  /* 0x0748000062057fae */ /* 0x000fe80008921846 */
[----:B------:R-:W-:Y:S04]  /*175b0*/  LDGSTS.E [R5+0x7880], desc[UR6][R112.64], P1 ;  /* 0x0788000070057fae */ /* 0x000fe80008921846 */
[----:B------:R-:W-:Y:S04]  /*175c0*/  LDGSTS.E [R5+0x7c80], desc[UR6][R126.64], P1 ;  /* 0x07c800007e057fae */ /* 0x000fe80008921846 */
[----:B--2---:R-:W-:Y:S04]  /*175d0*/  LDGSTS.E [R6+0x100], desc[UR6][R14.64], P1 ;  /* 0x001000000e067fae */ /* 0x004fe80008921846 */
[----:B------:R-:W2:Y:S04]  /*175e0*/  LDL.LU.64 R14, [R1+0xde8] ;  /* 0x000de800010e7983 */ /* 0x000ea80000300a00 */
[----:B----4-:R-:W-:Y:S04]  /*175f0*/  LDGSTS.E [R6+0x500], desc[UR6][R12.64], P1 ;  /* 0x005000000c067fae */ /* 0x010fe80008921846 */
[----:B------:R-:W-:Y:S04]  /*17600*/  LDGSTS.E [R6+0x900], desc[UR6][R182.64], P1 ;  /* 0x00900000b6067fae */ /* 0x000fe80008921846 */
[----:B---3--:R-:W-:Y:S04]  /*17610*/  LDGSTS.E [R6+0xd00], desc[UR6][R180.64], P1 ;  /* 0x00d00000b4067fae */ /* 0x008fe80008921846 */
        /* <DEDUP_REMOVED lines=19> */
[----:B------:R-:W3:Y:S04]  /*17750*/  LDL.64 R12, [R1+0x440] ;  /* 0x00044000010c7983 */ /* 0x000ee80000100a00 */
[----:B------:R-:W4:Y:S04]  /*17760*/  LDL.64 R18, [R1+0x4f0] ;  /* 0x0004f00001127983 */ /* 0x000f280000100a00 */
        /* <DEDUP_REMOVED lines=20> */
[----:B--2---:R-:W-:Y:S04]  /*178b0*/  LDGSTS.E [R6+0x5d00], desc[UR6][R14.64], P1 ;  /* 0x05d000000e067fae */ /* 0x004fe80008921846 */
[----:B------:R1:W-:Y:S04]  /*178c0*/  STL.64 [R1+0xd20], R14 ;  /* 0x000d200e01007387 */ /* 0x0003e80000100a00 */
[----:B------:R-:W-:Y:S04]  /*178d0*/  LDGSTS.E [R6+0x6100], desc[UR6][R30.64], P1 ;  /* 0x061000001e067fae */ /* 0x000fe80008921846 */
[----:B------:R-:W-:Y:S04]  /*178e0*/  LDGSTS.E [R6+0x6500], desc[UR6][R44.64], P1 ;  /* 0x065000002c067fae */ /* 0x000fe80008921846 */
[----:B-1----:R-:W2:Y:S04]  /*178f0*/  LDL.64 R14, [R1+0x478] ;  /* 0x00047800010e7983 */ /* 0x002ea80000100a00 */
[----:B------:R-:W-:Y:S04]  /*17900*/  LDGSTS.E [R6+0x6900], desc[UR6][R58.64], P1 ;  /* 0x069000003a067fae */ /* 0x000fe80008921846 */
[----:B------:R-:W-:Y:S04]  /*17910*/  LDGSTS.E [R6+0x6d00], desc[UR6][R72.64], P1 ;  /* 0x06d0000048067fae */ /* 0x000fe80008921846 */
[----:B------:R-:W-:Y:S04]  /*17920*/  LDGSTS.E [R6+0x7100], desc[UR6][R86.64], P1 ;  /* 0x0710000056067fae */ /* 0x000fe80008921846 */
[----:B------:R-:W-:Y:S04]  /*17930*/  LDGSTS.E [R6+0x7500], desc[UR6][R100.64], P1 ;  /* 0x0750000064067fae */ /* 0x000fe80008921846 */
[----:B------:R-:W-:Y:S04]  /*17940*/  LDGSTS.E [R6+0x7900], desc[UR6][R114.64], P1 ;  /* 0x0790000072067fae */ /* 0x000fe80008921846 */
[----:B------:R-:W-:Y:S04]  /*17950*/  LDGSTS.E [R6+0x7d00], desc[UR6][R128.64], P1 ;  /* 0x07d0000080067fae */ /* 0x000fe80008921846 */
[----:B----4-:R-:W-:Y:S04]  /*17960*/  LDGSTS.E [R7+0x180], desc[UR6][R18.64], P1 ;  /* 0x0018000012077fae */ /* 0x010fe80008921846 */
[----:B---3--:R-:W-:Y:S04]  /*17970*/  LDGSTS.E [R7+0x580], desc[UR6][R16.64], P1 ;  /* 0x0058000010077fae */ /* 0x008fe80008921846 */
[----:B------:R-:W3:Y:S04]  /*17980*/  LDL.LU.64 R18, [R1+0xde0] ;  /* 0x000de00001127983 */ /* 0x000ee80000300a00 */
[----:B------:R-:W4:Y:S04]  /*17990*/  LDL.LU.64 R16, [R1+0xdd8] ;  /* 0x000dd80001107983 */ /* 0x000f280000300a00 */
[----:B--2---:R-:W-:Y:S04]  /*179a0*/  LDGSTS.E [R7+0x980], desc[UR6][R14.64], P1 ;  /* 0x009800000e077fae */ /* 0x004fe80008921846 */
        /* <DEDUP_REMOVED lines=42> */
[----:B------:R-:W-:Y:S04]  /*17c50*/  LDGSTS.E [R7+0x6180], desc[UR6][R32.64], P1 ;  /* 0x0618000020077fae */ /* 0x000fe80008921846 */
[----:B------:R-:W-:Y:S04]  /*17c60*/  LDGSTS.E [R7+0x6580], desc[UR6][R46.64], P1 ;  /* 0x065800002e077fae */ /* 0x000fe80008921846 */
[----:B------:R-:W-:Y:S04]  /*17c70*/  LDGSTS.E [R7+0x6980], desc[UR6][R60.64], P1 ;  /* 0x069800003c077fae */ /* 0x000fe80008921846 */
[----:B------:R-:W-:Y:S04]  /*17c80*/  LDGSTS.E [R7+0x6d80], desc[UR6][R74.64], P1 ;  /* 0x06d800004a077fae */ /* 0x000fe80008921846 */
[----:B------:R-:W-:Y:S04]  /*17c90*/  LDGSTS.E [R7+0x7180], desc[UR6][R88.64], P1 ;  /* 0x0718000058077fae */ /* 0x000fe80008921846 */
[----:B------:R1:W-:Y:S04]  /*17ca0*/  STL.64 [R1+0xd18], R16 ;  /* 0x000d181001007387 */ /* 0x0003e80000100a00 */
[----:B------:R-:W-:Y:S04]  /*17cb0*/  LDGSTS.E [R7+0x7580], desc[UR6][R102.64], P1 ;  /* 0x0758000066077fae */ /* 0x000fe80008921846 */
[----:B------:R-:W-:Y:S04]  /*17cc0*/  LDGSTS.E [R7+0x7980], desc[UR6][R116.64], P1 ;  /* 0x0798000074077fae */ /* 0x000fe80008921846 */
[----:B-1----:R-:W4:Y:S04]  /*17cd0*/  LDL.64 R16, [R1+0x4a8] ;  /* 0x0004a80001107983 */ /* 0x002f280000100a00 */
[----:B------:R-:W-:Y:S04]  /*17ce0*/  LDGSTS.E [R7+0x7d80], desc[UR6][R130.64], P1 ;  /* 0x07d8000082077fae */ /* 0x000fe80008921846 */
[----:B------:R1:W-:Y:S04]  /*17cf0*/  STL.64 [R1+0xd28], R6 ;  /* 0x000d280601007387 */ /* 0x0003e80000100a00 */
[----:B-1----:R-:W2:Y:S04]  /*17d00*/  LDL.64 R6, [R1+0x4e8] ;  /* 0x0004e80001067983 */ /* 0x002ea80000100a00 */
[----:B--2---:R-:W-:Y:S04]  /*17d10*/  LDGSTS.E [R8+0x200], desc[UR6][R6.64], P1 ;  /* 0x0020000006087fae */ /* 0x004fe80008921846 */
[----:B----4-:R-:W-:Y:S04]  /*17d20*/  LDGSTS.E [R8+0x600], desc[UR6][R16.64], P1 ;  /* 0x0060000010087fae */ /* 0x010fe80008921846 */
[----:B------:R-:W-:Y:S04]  /*17d30*/  LDGSTS.E [R8+0xa00], desc[UR6][R14.64], P1 ;  /* 0x00a000000e087fae */ /* 0x000fe80008921846 */
[----:B------:R-:W2:Y:S04]  /*17d40*/  LDL.64 R6, [R1+0x4e0] ;  /* 0x0004e00001067983 */ /* 0x000ea80000100a00 */
[----:B------:R-:W4:Y:S04]  /*17d50*/  LDL.64 R16, [R1+0x4a0] ;  /* 0x0004a00001107983 */ /* 0x000f280000100a00 */
[----:B---3--:R-:W-:Y:S04]  /*17d60*/  LDGSTS.E [R8+0xe00], desc[UR6][R12.64], P1 ;  /* 0x00e000000c087fae */ /* 0x008fe80008921846 */
[----:B------:R-:W3:Y:S04]  /*17d70*/  LDL.64 R14, [R1+0x468] ;  /* 0x00046800010e7983 */ /* 0x000ee80000100a00 */
[----:B------:R-:W-:Y:S04]  /*17d80*/  LDGSTS.E [R8+0x1200], desc[UR6][R182.64], P1 ;  /* 0x01200000b6087fae */ /* 0x000fe80008921846 */
        /* <DEDUP_REMOVED lines=47> */
[----:B------:R-:W-:Y:S04]  /*18080*/  STL.64 [R1+0xd08], R18 ;  /* 0x000d081201007387 */ /* 0x000fe80000100a00 */
[----:B--2---:R-:W-:Y:S04]  /*18090*/  LDGSTS.E [R9+0x280], desc[UR6][R6.64], P1 ;  /* 0x0028000006097fae */ /* 0x004fe80008921846 */
[----:B----4-:R-:W-:Y:S04]  /*180a0*/  LDGSTS.E [R9+0x680], desc[UR6][R16.64], P1 ;  /* 0x0068000010097fae */ /* 0x010fe80008921846 */
[----:B---3--:R-:W-:Y:S04]  /*180b0*/  LDGSTS.E [R9+0xa80], desc[UR6][R14.64], P1 ;  /* 0x00a800000e097fae */ /* 0x008fe80008921846 */
[----:B------:R-:W2:Y:S04]  /*180c0*/  LDL.64 R6, [R1+0x4d8] ;  /* 0x0004d80001067983 */ /* 0x000ea80000100a00 */
[----:B------:R-:W-:Y:S04]  /*180d0*/  LDGSTS.E [R9+0xe80], desc[UR6][R12.64], P1 ;  /* 0x00e800000c097fae */ /* 0x000fe80008921846 */
[----:B------:R-:W3:Y:S04]  /*180e0*/  LDL.64 R16, [R1+0x498] ;  /* 0x0004980001107983 */ /* 0x000ee80000100a00 */
[----:B------:R-:W-:Y:S04]  /*180f0*/  LDGSTS.E [R9+0x1280], desc[UR6][R182.64], P1 ;  /* 0x01280000b6097fae */ /* 0x000fe80008921846 */
[----:B------:R-:W4:Y:S04]  /*18100*/  LDL.64 R14, [R1+0x460] ;  /* 0x00046000010e7983 */ /* 0x000f280000100a00 */
        /* <DEDUP_REMOVED lines=39> */
[----:B------:R-:W-:Y:S04]  /*18380*/  LDGSTS.E [R9+0x6680], desc[UR6][R50.64], P1 ;  /* 0x0668000032097fae */ /* 0x000fe80008921846 */
[----:B------:R-:W4:Y:S04]  /*18390*/  LDL.64 R160, [R1] ;  /* 0x0000000001a07983 */ /* 0x000f280000100a00 */
[----:B------:R-:W-:Y:S04]  /*183a0*/  LDGSTS.E [R9+0x6a80], desc[UR6][R64.64], P1 ;  /* 0x06a8000040097fae */ /* 0x000fe80008921846 */
[----:B------:R-:W-:Y:S04]  /*183b0*/  LDGSTS.E [R9+0x6e80], desc[UR6][R78.64], P1 ;  /* 0x06e800004e097fae */ /* 0x000fe80008921846 */
[----:B------:R-:W-:Y:S04]  /*183c0*/  LDGSTS.E [R9+0x7280], desc[UR6][R92.64], P1 ;  /* 0x072800005c097fae */ /* 0x000fe80008921846 */
[----:B------:R-:W-:Y:S04]  /*183d0*/  LDGSTS.E [R9+0x7680], desc[UR6][R106.64], P1 ;  /* 0x076800006a097fae */ /* 0x000fe80008921846 */
[----:B------:R-:W-:Y:S04]  /*183e0*/  LDGSTS.E [R9+0x7a80], desc[UR6][R120.64], P1 ;  /* 0x07a8000078097fae */ /* 0x000fe80008921846 */
[----:B------:R-:W-:Y:S04]  /*183f0*/  LDGSTS.E [R9+0x7e80], desc[UR6][R134.64], P1 ;  /* 0x07e8000086097fae */ /* 0x000fe80008921846 */
[----:B------:R-:W-:Y:S04]  /*18400*/  STL.64 [R1+0xd00], R20 ;  /* 0x000d001401007387 */ /* 0x000fe80000100a00 */
[----:B------:R-:W-:Y:S04]  /*18410*/  STL.64 [R1+0xd10], R8 ;  /* 0x000d100801007387 */ /* 0x000fe80000100a00 */
[----:B--2---:R-:W-:Y:S04]  /*18420*/  LDGSTS.E [R185+0x300], desc[UR6][R6.64], P1 ;  /* 0x0030000006b97fae */ /* 0x004fe80008921846 */
[----:B---3--:R-:W-:Y:S04]  /*18430*/  LDGSTS.E [R185+0x700], desc[UR6][R16.64], P1 ;  /* 0x0070000010b97fae */ /* 0x008fe80008921846 */
[----:B----4-:R-:W-:Y:S04]  /*18440*/  LDGSTS.E [R185+0xb00], desc[UR6][R14.64], P1 ;  /* 0x00b000000eb97fae */ /* 0x010fe80008921846 */
[----:B------:R-:W-:Y:S04]  /*18450*/  LDGSTS.E [R185+0xf00], desc[UR6][R158.64], P1 ;  /* 0x00f000009eb97fae */ /* 0x000fe80008921846 */
[----:B------:R-:W-:Y:S04]  /*18460*/  LDGSTS.E [R185+0x1300], desc[UR6][R234.64], P1 ;  /* 0x01300000eab97fae */ /* 0x000fe80008921846 */
        /* <DEDUP_REMOVED lines=10> */
[----:B------:R1:W-:Y:S04]  /*18510*/  STL.64 [R1+0xcf8], R22 ;  /* 0x000cf81601007387 */ /* 0x0003e80000100a00 */
        /* <DEDUP_REMOVED lines=36> */
[----:B------:R-:W4:Y:S04]  /*18760*/  LDL.64 R160, [R1+0x570] ;  /* 0x0005700001a07983 */ /* 0x000f280000100a00 */
[----:B------:R-:W4:Y:S04]  /*18770*/  LDL.64 R16, [R1+0x548] ;  /* 0x0005480001107983 */ /* 0x000f280000100a00 */
[----:B-1----:R-:W4:Y:S04]  /*18780*/  LDL.64 R22, [R1+0x538] ;  /* 0x0005380001167983 */ /* 0x002f280000100a00 */
[----:B------:R-:W4:Y:S04]  /*18790*/  LDL.64 R8, [R1+0x530] ;  /* 0x0005300001087983 */ /* 0x000f280000100a00 */
[----:B--2---:R-:W-:Y:S04]  /*187a0*/  LDGSTS.E [R244+0x380], desc[UR6][R158.64], P1 ;  /* 0x003800009ef47fae */ /* 0x004fe80008921846 */
[----:B---3--:R-:W-:Y:S04]  /*187b0*/  LDGSTS.E [R244+0x780], desc[UR6][R234.64], P1 ;  /* 0x00780000eaf47fae */ /* 0x008fe80008921846 */
[----:B------:R-:W2:Y:S04]  /*187c0*/  LDL.64 R158, [R1+0x568] ;  /* 0x00056800019e7983 */ /* 0x000ea80000100a00 */
[----:B----4-:R-:W-:Y:S04]  /*187d0*/  LDGSTS.E [R244+0xb80], desc[UR6][R154.64], P1 ;  /* 0x00b800009af47fae */ /* 0x010fe80008921846 */
[----:B------:R-:W3:Y:S04]  /*187e0*/  LDL.64 R234, [R1+0x560] ;  /* 0x0005600001ea7983 */ /* 0x000ee80000100a00 */
[----:B------:R-:W-:Y:S04]  /*187f0*/  LDGSTS.E [R244+0xf80], desc[UR6][R156.64], P1 ;  /* 0x00f800009cf47fae */ /* 0x000fe80008921846 */
[----:B------:R-:W4:Y:S04]  /*18800*/  LDL.64 R154, [R1+0x558] ;  /* 0x00055800019a7983 */ /* 0x000f280000100a00 */
[----:B------:R-:W-:Y:S04]  /*18810*/  LDGSTS.E [R244+0x1380], desc[UR6][R2.64], P1 ;  /* 0x0138000002f47fae */ /* 0x000fe80008921846 */
[----:B------:R-:W4:Y:S04]  /*18820*/  LDL.64 R156, [R1+0x550] ;  /* 0x00055000019c7983 */ /* 0x000f280000100a00 */
[----:B------:R1:W-:Y:S04]  /*18830*/  STL.64 [R1+0xce8], R2 ;  /* 0x000ce80201007387 */ /* 0x0003e80000100a00 */
[----:B------:R-:W4:Y:S04]  /*18840*/  LDL.64 R20, [R1+0x528] ;  /* 0x0005280001147983 */ /* 0x000f280000100a00 */
[----:B------:R-:W4:Y:S04]  /*18850*/  LDL.64 R18, [R1+0x520] ;  /* 0x0005200001127983 */ /* 0x000f280000100a00 */
[----:B-1----:R-:W4:Y:S04]  /*18860*/  LDL.64 R2, [R1+0x540] ;  /* 0x0005400001027983 */ /* 0x002f280000100a00 */
[----:B------:R-:W4:Y:S04]  /*18870*/  LDL.64 R6, [R1+0x518] ;  /* 0x0005180001067983 */ /* 0x000f280000100a00 */
[----:B------:R-:W-:Y:S04]  /*18880*/  LDGSTS.E [R244+0x1780], desc[UR6][R12.64], P1 ;  /* 0x017800000cf47fae */ /* 0x000fe80008921846 */
[----:B------:R-:W4:Y:S04]  /*18890*/  LDL.LU.64 R14, [R1+0x658] ;  /* 0x00065800010e7983 */ /* 0x000f280000300a00 */
        /* <DEDUP_REMOVED lines=20> */
[----:B------:R-:W4:Y:S04]  /*189e0*/  LDL.LU.64 R246, [R1+0xd88] ;  /* 0x000d880001f67983 */ /* 0x000f280000300a00 */
[----:B------:R-:W-:Y:S04]  /*189f0*/  LDGSTS.E [R244+0x4380], desc[UR6][R232.64], P1 ;  /* 0x04380000e8f47fae */ /* 0x000fe80008921846 */
[----:B------:R-:W-:Y:S04]  /*18a00*/  LDGSTS.E [R244+0x4780], desc[UR6][R164.64], P1 ;  /* 0x04780000a4f47fae */ /* 0x000fe80008921846 */
[----:B------:R-:W4:Y:S04]  /*18a10*/  LDL.LU.64 R232, [R1+0xd80] ;  /* 0x000d800001e87983 */ /* 0x000f280000300a00 */
[----:B------:R-:W-:Y:S04]  /*18a20*/  LDGSTS.E [R244+0x4b80], desc[UR6][R166.64], P1 ;  /* 0x04b80000a6f47fae */ /* 0x000fe80008921846 */
[----:B------:R-:W4:Y:S04]  /*18a30*/  LDL.LU.64 R164, [R1+0xd78] ;  /* 0x000d780001a47983 */ /* 0x000f280000300a00 */
[----:B------:R-:W-:Y:S04]  /*18a40*/  LDGSTS.E [R244+0x4f80], desc[UR6][R162.64], P1 ;  /* 0x04f80000a2f47fae */ /* 0x000fe80008921846 */
[----:B------:R-:W-:Y:S04]  /*18a50*/  LDGSTS.E [R244+0x5380], desc[UR6][R160.64], P1 ;  /* 0x05380000a0f47fae */ /* 0x000fe80008921846 */
[----:B------:R-:W4:Y:S04]  /*18a60*/  LDL.LU.64 R166, [R1+0xd70] ;  /* 0x000d700001a67983 */ /* 0x000f280000300a00 */
[----:B------:R-:W4:Y:S04]  /*18a70*/  LDL.LU.64 R162, [R1+0xd68] ;  /* 0x000d680001a27983 */ /* 0x000f280000300a00 */
[----:B------:R-:W4:Y:S04]  /*18a80*/  LDL.LU.64 R160, [R1+0xd60] ;  /* 0x000d600001a07983 */ /* 0x000f280000300a00 */
[----:B--2---:R-:W-:Y:S04]  /*18a90*/  LDGSTS.E [R244+0x5780], desc[UR6][R158.64], P1 ;  /* 0x057800009ef47fae */ /* 0x004fe80008921846 */
[----:B---3--:R-:W-:Y:S04]  /*18aa0*/  LDGSTS.E [R244+0x5b80], desc[UR6][R234.64], P1 ;  /* 0x05b80000eaf47fae */ /* 0x008fe80008921846 */
[----:B------:R-:W2:Y:S04]  /*18ab0*/  LDL.LU.64 R158, [R1+0xd58] ;  /* 0x000d5800019e7983 */ /* 0x000ea80000300a00 */
[----:B----4-:R-:W-:Y:S04]  /*18ac0*/  LDGSTS.E [R244+0x5f80], desc[UR6][R154.64], P1 ;  /* 0x05f800009af47fae */ /* 0x010fe80008921846 */
[----:B------:R-:W3:Y:S04]  /*18ad0*/  LDL.LU.64 R234, [R1+0xd50] ;  /* 0x000d500001ea7983 */ /* 0x000ee80000300a00 */
[----:B------:R-:W-:Y:S04]  /*18ae0*/  LDGSTS.E [R244+0x6380], desc[UR6][R156.64], P1 ;  /* 0x063800009cf47fae */ /* 0x000fe80008921846 */
[----:B------:R1:W-:Y:S04]  /*18af0*/  LDGSTS.E [R244+0x6780], desc[UR6][R16.64], P1 ;  /* 0x0678000010f47fae */ /* 0x0003e80008921846 */
[----:B------:R-:W4:Y:S04]  /*18b00*/  LDL.LU.64 R154, [R1+0xd48] ;  /* 0x000d4800019a7983 */ /* 0x000f280000300a00 */
[----:B------:R-:W2:Y:S01]  /*18b10*/  LDL.LU.64 R156, [R1+0xd40] ;  /* 0x000d4000019c7983 */ /* 0x000ea20000300a00 */
[----:B-1----:R-:W1:Y:S03]  /*18b20*/  S2R R17, SR_TID.X ;  /* 0x0000000000117919 */ /* 0x002e660000002100 */
[----:B------:R-:W-:Y:S04]  /*18b30*/  LDGSTS.E [R244+0x6b80], desc[UR6][R2.64], P1 ;  /* 0x06b8000002f47fae */ /* 0x000fe80008921846 */
[----:B------:R-:W-:Y:S04]  /*18b40*/  LDGSTS.E [R244+0x6f80], desc[UR6][R22.64], P1 ;  /* 0x06f8000016f47fae */ /* 0x000fe80008921846 */
[----:B------:R-:W-:Y:S04]  /*18b50*/  LDGSTS.E [R244+0x7380], desc[UR6][R8.64], P1 ;  /* 0x0738000008f47fae */ /* 0x000fe80008921846 */
[----:B------:R-:W-:Y:S04]  /*18b60*/  LDGSTS.E [R244+0x7780], desc[UR6][R20.64], P1 ;  /* 0x0778000014f47fae */ /* 0x000fe80008921846 */
[----:B------:R-:W-:Y:S04]  /*18b70*/  LDGSTS.E [R244+0x7b80], desc[UR6][R18.64], P1 ;  /* 0x07b8000012f47fae */ /* 0x000fe80008921846 */
[----:B------:R1:W-:Y:S04]  /*18b80*/  LDGSTS.E [R244+0x7f80], desc[UR6][R6.64], P1 ;  /* 0x07f8000006f47fae */ /* 0x0003e80008921846 */
[----:B------:R-:W0:Y:S01]  /*18b90*/  LDGDEPBAR ;  /* 0x00000000000079af */ /* 0x000e220000000000 */
[----:B-1----:R-:W-:-:S04]  /*18ba0*/  SHF.R.U32.HI R17, RZ, 0x6, R17 ;  /* 0x00000006ff117819 */ /* 0x002fc80000011611 */
[----:B------:R-:W-:Y:S02]  /*18bb0*/  SGXT.U32 R17, R17, 0x1 ;  /* 0x000000011111781a */ /* 0x000fe40000000000 */
[----:B------:R-:W-:Y:S02]  /*18bc0*/  SEL R6, RZ, 0x4, P5 ;  /* 0x00000004ff067807 */ /* 0x000fe40002800000 */
[----:B------:R-:W-:Y:S02]  /*18bd0*/  LOP3.LUT R17, R17, 0x42, RZ, 0xfc, !PT ;  /* 0x0000004211117812 */ /* 0x000fe400078efcff */
[----:B------:R-:W-:Y:S02]  /*18be0*/  ISETP.NE.U32.AND P5, PT, R153, RZ, PT ;  /* 0x000000ff9900720c */ /* 0x000fe40003fa5070 */
[----:B------:R-:W3:Y:S01]  /*18bf0*/  LDL.LU R153, [R1+0xd3c] ;  /* 0x000d3c0001997983 */ /* 0x000ee20000300800 */
[----:B------:R-:W-:Y:S01]  /*18c00*/  ISETP.GE.AND P1, PT, R17, UR4, PT ;  /* 0x0000000411007c0c */ /* 0x000fe2000bf26270 */
[----:B------:R-:W-:Y:S01]  /*18c10*/  IMAD.WIDE R14, R184, 0x4, R14 ;  /* 0x00000004b80e7825 */ /* 0x000fe200078e020e */
[----:B------:R-:W-:Y:S01]  /*18c20*/  BAR.SYNC.DEFER_BLOCKING 0x0 ;  /* 0x0000000000007b1d */ /* 0x000fe20000010000 */
[----:B------:R-:W-:-:S02]  /*18c30*/  SEL R6, R6, RZ, P4 ;  /* 0x000000ff06067207 */ /* 0x000fc40002000000 */
[----:B------:R-:W-:Y:S01]  /*18c40*/  IMAD.WIDE R2, R184, 0x4, R12 ;  /* 0x00000004b8027825 */ /* 0x000fe200078e020c */
[----:B------:R-:W-:Y:S02]  /*18c50*/  SEL R8, RZ, 0x4, P1 ;  /* 0x00000004ff087807 */ /* 0x000fe40000800000 */
[----:B------:R-:W-:Y:S01]  /*18c60*/  ISETP.NE.U32.AND P1, PT, R6, RZ, PT ;  /* 0x000000ff0600720c */ /* 0x000fe20003f25070 */
[C---:B------:R-:W-:Y:S01]  /*18c70*/  IMAD.WIDE R6, R184.reuse, 0x4, R148 ;  /* 0x00000004b8067825 */ /* 0x040fe200078e0294 */
[----:B------:R-:W-:Y:S04]  /*18c80*/  STL.64 [R1+0x658], R14 ;  /* 0x0006580e01007387 */ /* 0x000fe80000100a00 */
[----:B------:R1:W-:Y:S04]  /*18c90*/  STL.64 [R1+0x650], R2 ;  /* 0x0006500201007387 */ /* 0x0003e80000100a00 */
[----:B------:R-:W-:Y:S04]  /*18ca0*/  STL.64 [R1+0x670], R6 ;  /* 0x0006700601007387 */ /* 0x000fe80000100a00 */
[----:B------:R-:W-:Y:S01]  /*18cb0*/  @!PT LDS RZ, [RZ] ;  /* 0x00000000fffff984 */ /* 0x000fe20000000800 */
[----:B------:R-:W-:Y:S01]  /*18cc0*/  @!PT LDS RZ, [RZ] ;  /* 0x00000000fffff984 */ /* 0x000fe20000000800 */
[----:B------:R-:W-:Y:S01]  /*18cd0*/  @!PT LDS RZ, [RZ] ;  /* 0x00000000fffff984 */ /* 0x000fe20000000800 */
[----:B------:R-:W-:Y:S04]  /*18ce0*/  LDGSTS.E [R246+0x68000], desc[UR6][R14.64], P3 ;  /* 0x680000000ef67fae */ /* 0x000fe80009921846 */
[----:B------:R1:W-:Y:S01]  /*18cf0*/  LDGSTS.E [R246+0x68008], desc[UR6][R2.64], P0 ;  /* 0x6800800002f67fae */ /* 0x0003e20008121846 */
[----:B------:R-:W1:Y:S03]  /*18d00*/  S2R R13, SR_TID.X ;  /* 0x00000000000d7919 */ /* 0x000e660000002100 */
[----:B------:R-:W-:Y:S01]  /*18d10*/  LDGSTS.E [R246+0x6a000], desc[UR6][R6.64], P6 ;  /* 0x6a00000006f67fae */ /* 0x000fe2000b121846 */
[----:B-1----:R-:W-:-:S05]  /*18d20*/  IMAD.WIDE R2, R184, 0x4, R150 ;  /* 0x00000004b8027825 */ /* 0x002fca00078e0296 */
[----:B------:R2:W-:Y:S04]  /*18d30*/  STL.64 [R1+0x678], R2 ;  /* 0x0006780201007387 */ /* 0x0005e80000100a00 */
[----:B------:R-:W4:Y:S04]  /*18d40*/  LDL.LU.64 R16, [R1+0x648] ;  /* 0x0006480001107983 */ /* 0x000f280000300a00 */
[----:B------:R-:W4:Y:S01]  /*18d50*/  LDL.LU.64 R14, [R1+0x640] ;  /* 0x00064000010e7983 */ /* 0x000f220000300a00 */
[----:B------:R-:W-:-:S03]  /*18d60*/  SEL R148, R8, RZ, P4 ;  /* 0x000000ff08947207 */ /* 0x000fc60002000000 */
[----:B------:R2:W-:Y:S01]  /*18d70*/  LDGSTS.E [R246+0x6a008], desc[UR6][R2.64], P5 ;  /* 0x6a00800002f67fae */ /* 0x0005e2000a921846 */
[----:B------:R-:W-:-:S04]  /*18d80*/  SHF.R.U32.HI R13, RZ, 0x6, R13 ;  /* 0x00000006ff0d7819 */ /* 0x000fc8000001160d */
[----:B------:R-:W-:-:S04]  /*18d90*/  SGXT.U32 R13, R13, 0x1 ;  /* 0x000000010d0d781a */ /* 0x000fc80000000000 */
[----:B------:R-:W-:-:S04]  /*18da0*/  LOP3.LUT R13, R13, 0x60, RZ, 0xfc, !PT ;  /* 0x000000600d0d7812 */ /* 0x000fc800078efcff */
[----:B------:R-:W-:Y:S02]  /*18db0*/  ISETP.GE.AND P3, PT, R13, UR4, PT ;  /* 0x000000040d007c0c */ /* 0x000fe4000bf66270 */
[----:B------:R-:W1:Y:S02]  /*18dc0*/  S2R R13, SR_TID.X ;  /* 0x00000000000d7919 */ /* 0x000e640000002100 */
[----:B------:R-:W-:Y:S02]  /*18dd0*/  SEL R149, RZ, 0x4, P3 ;  /* 0x00000004ff957807 */ /* 0x000fe40001800000 */
[----:B-1----:R-:W-:-:S04]  /*18de0*/  SHF.R.U32.HI R13, RZ, 0x6, R13 ;  /* 0x00000006ff0d7819 */ /* 0x002fc8000001160d */
[----:B------:R-:W-:-:S04]  /*18df0*/  SGXT.U32 R13, R13, 0x1 ;  /* 0x000000010d0d781a */ /* 0x000fc80000000000 */
[----:B------:R-:W-:-:S04]  /*18e00*/  LOP3.LUT R13, R13, 0x62, RZ, 0xfc, !PT ;  /* 0x000000620d0d7812 */ /* 0x000fc800078efcff */
[----:B------:R-:W-:Y:S02]  /*18e10*/  ISETP.GE.AND P3, PT, R13, UR4, PT ;  /* 0x000000040d007c0c */ /* 0x000fe4000bf66270 */
[----:B------:R-:W1:Y:S02]  /*18e20*/  S2R R13, SR_TID.X ;  /* 0x00000000000d7919 */ /* 0x000e640000002100 */
[----:B-1----:R-:W-:-:S04]  /*18e30*/  SHF.R.U32.HI R13, RZ, 0x6, R13 ;  /* 0x00000006ff0d7819 */ /* 0x002fc8000001160d */
[----:B------:R-:W-:-:S04]  /*18e40*/  SGXT.U32 R13, R13, 0x1 ;  /* 0x000000010d0d781a */ /* 0x000fc80000000000 */
[----:B------:R-:W-:-:S04]  /*18e50*/  LOP3.LUT R13, R13, 0x4, RZ, 0xfc, !PT ;  /* 0x000000040d0d7812 */ /* 0x000fc800078efcff */
[----:B------:R-:W-:Y:S02]  /*18e60*/  ISETP.GE.AND P6, PT, R13, UR4, PT ;  /* 0x000000040d007c0c */ /* 0x000fe4000bfc6270 */
[----:B------:R-:W1:Y:S01]  /*18e70*/  S2R R13, SR_TID.X ;  /* 0x00000000000d7919 */ /* 0x000e620000002100 */
[----:B------:R-:W-:Y:S02]  /*18e80*/  ISETP.NE.U32.AND P0, PT, R148, RZ, PT ;  /* 0x000000ff9400720c */ /* 0x000fe40003f05070 */
[----:B------:R-:W-:Y:S02]  /*18e90*/  SEL R148, R149, RZ, P4 ;  /* 0x000000ff95947207 */ /* 0x000fe40002000000 */
[----:B------:R-:W-:Y:S02]  /*18ea0*/  SEL R149, RZ, 0x4, P3 ;  /* 0x00000004ff957807 */ /* 0x000fe40001800000 */
[----:B------:R-:W-:Y:S02]  /*18eb0*/  ISETP.NE.U32.AND P3, PT, R148, RZ, PT ;  /* 0x000000ff9400720c */ /* 0x000fe40003f65070 */
[----:B------:R-:W-:-:S02]  /*18ec0*/  SEL R148, RZ, 0x4, P6 ;  /* 0x00000004ff947807 */ /* 0x000fc40003000000 */
[----:B-1----:R-:W-:-:S04]  /*18ed0*/  SHF.R.U32.HI R13, RZ, 0x6, R13 ;  /* 0x00000006ff0d7819 */ /* 0x002fc8000001160d */
[----:B------:R-:W-:-:S04]  /*18ee0*/  SGXT.U32 R13, R13, 0x1 ;  /* 0x000000010d0d781a */ /* 0x000fc80000000000 */
[----:B------:R-:W-:-:S04]  /*18ef0*/  LOP3.LUT R13, R13, 0x6, RZ, 0xfc, !PT ;  /* 0x000000060d0d7812 */ /* 0x000fc800078efcff */
[----:B------:R-:W-:Y:S02]  /*18f00*/  ISETP.GE.AND P6, PT, R13, UR4, PT ;  /* 0x000000040d007c0c */ /* 0x000fe4000bfc6270 */
[----:B------:R-:W1:Y:S01]  /*18f10*/  S2R R13, SR_TID.X ;  /* 0x00000000000d7919 */ /* 0x000e620000002100 */
[----:B------:R-:W-:-:S04]  /*18f20*/  SEL R149, R149, RZ, P4 ;  /* 0x000000ff95957207 */ /* 0x000fc80002000000 */
[----:B------:R-:W-:Y:S02]  /*18f30*/  ISETP.NE.U32.AND P5, PT, R149, RZ, PT ;  /* 0x000000ff9500720c */ /* 0x000fe40003fa5070 */
[----:B------:R-:W-:Y:S02]  /*18f40*/  SEL R149, R148, RZ, P4 ;  /* 0x000000ff94957207 */ /* 0x000fe40002000000 */
[----:B------:R-:W-:Y:S01]  /*18f50*/  SEL R148, RZ, 0x4, P6 ;  /* 0x00000004ff947807 */ /* 0x000fe20003000000 */
[----:B--2---:R-:W-:-:S03]  /*18f60*/  IMAD.WIDE R2, R184, 0x4, R156 ;  /* 0x00000004b8027825 */ /* 0x004fc600078e029c */
[----:B------:R-:W-:Y:S02]  /*18f70*/  SEL R148, R148, RZ, P4 ;  /* 0x000000ff94947207 */ /* 0x000fe40002000000 */
[----:B-1----:R-:W-:-:S04]  /*18f80*/  SHF.R.U32.HI R12, RZ, 0x6, R13 ;  /* 0x00000006ff0c7819 */ /* 0x002fc8000001160d */
[----:B------:R-:W-:-:S04]  /*18f90*/  SGXT.U32 R12, R12, 0x1 ;  /* 0x000000010c0c781a */ /* 0x000fc80000000000 */
[----:B------:R-:W-:-:S04]  /*18fa0*/  LOP3.LUT R12, R12, 0x24, RZ, 0xfc, !PT ;  /* 0x000000240c0c7812 */ /* 0x000fc800078efcff */
[----:B------:R-:W-:Y:S01]  /*18fb0*/  ISETP.GE.AND P6, PT, R12, UR4, PT ;  /* 0x000000040c007c0c */ /* 0x000fe2000bfc6270 */
[----:B---3--:R-:W-:-:S05]  /*18fc0*/  IMAD.WIDE R6, R184, 0x4, R152 ;  /* 0x00000004b8067825 */ /* 0x008fca00078e0298 */
[----:B------:R4:W-:Y:S01]  /*18fd0*/  LDGSTS.E [R246+0x6c000], desc[UR6][R6.64], P1 ;  /* 0x6c00000006f67fae */ /* 0x0009e20008921846 */
[----:B------:R-:W-:Y:S02]  /*18fe0*/  ISETP.NE.U32.AND P1, PT, R149, RZ, PT ;  /* 0x000000ff9500720c */ /* 0x000fe40003f25070 */
[----:B------:R-:W-:Y:S01]  /*18ff0*/  SEL R149, RZ, 0x4, P6 ;  /* 0x00000004ff957807 */ /* 0x000fe20003000000 */
[----:B------:R4:W-:Y:S01]  /*19000*/  STL.64 [R1+0x6b0], R6 ;  /* 0x0006b00601007387 */ /* 0x0009e20000100a00 */
[----:B------:R-:W-:-:S03]  /*19010*/  ISETP.NE.U32.AND P6, PT, R148, RZ, PT ;  /* 0x000000ff9400720c */ /* 0x000fc60003fc5070 */
[----:B------:R1:W-:Y:S04]  /*19020*/  STL.64 [R1+0x6c0], R2 ;  /* 0x0006c00201007387 */ /* 0x0003e80000100a00 */
[----:B------:R1:W-:Y:S01]  /*19030*/  LDGSTS.E [R246+0x6c008], desc[UR6][R2.64], P0 ;  /* 0x6c00800002f67fae */ /* 0x0003e20008121846 */
[----:B----4-:R-:W-:-:S04]  /*19040*/  IMAD.WIDE R6, R184, 0x4, R154 ;  /* 0x00000004b8067825 */ /* 0x010fc800078e029a */
[C---:B-1----:R-:W-:Y:S01]  /*19050*/  IMAD.WIDE R2, R184.reuse, 0x4, R234 ;  /* 0x00000004b8027825 */ /* 0x042fe200078e02ea */
[----:B------:R1:W-:Y:S04]  /*19060*/  STL.64 [R1+0x718], R6 ;  /* 0x0007180601007387 */ /* 0x0003e80000100a00 */
[----:B------:R1:W-:Y:S04]  /*19070*/  LDGSTS.E [R246+0x6e000], desc[UR6][R6.64], P3 ;  /* 0x6e00000006f67fae */ /* 0x0003e80009921846 */
[----:B------:R2:W-:Y:S04]  /*19080*/  STL.64 [R1+0x720], R2 ;  /* 0x0007200201007387 */ /* 0x0005e80000100a00 */
[----:B------:R2:W-:Y:S01]  /*19090*/  LDGSTS.E [R246+0x6e008], desc[UR6][R2.64], P5 ;  /* 0x6e00800002f67fae */ /* 0x0005e2000a921846 */
[----:B-1----:R-:W-:-:S04]  /*190a0*/  IMAD.WIDE R6, R184, 0x4, R158 ;  /* 0x00000004b8067825 */ /* 0x002fc800078e029e */
[----:B------:R-:W-:-:S04]  /*190b0*/  IMAD.WIDE R234, R184, 0x4, R16 ;  /* 0x00000004b8ea7825 */ /* 0x000fc800078e0210 */
[C---:B--2---:R-:W-:Y:S01]  /*190c0*/  IMAD.WIDE R2, R184.reuse, 0x4, R14 ;  /* 0x00000004b8027825 */ /* 0x044fe200078e020e */
[----:B------:R-:W-:Y:S04]  /*190d0*/  LDGSTS.E [R247+0x68000], desc[UR6][R234.64], P1 ;  /* 0x68000000eaf77fae */ /* 0x000fe80008921846 */
[----:B------:R1:W-:Y:S04]  /*190e0*/  STL.64 [R1+0x640], R2 ;  /* 0x0006400201007387 */ /* 0x0003e80000100a00 */
[----:B------:R1:W-:Y:S04]  /*190f0*/  LDGSTS.E [R247+0x68008], desc[UR6][R2.64], P6 ;  /* 0x6800800002f77fae */ /* 0x0003e8000b121846 */
[----:B------:R-:W-:Y:S04]  /*19100*/  STL.64 [R1+0xcd8], R234 ;  /* 0x000cd8ea01007387 */ /* 0x000fe80000100a00 */
[----:B------:R2:W-:Y:S01]  /*19110*/  STL.64 [R1+0x648], R6 ;  /* 0x0006480601007387 */ /* 0x0005e20000100a00 */
[----:B-1----:R-:W-:-:S05]  /*19120*/  IMAD.WIDE R2, R184, 0x4, R160 ;  /* 0x00000004b8027825 */ /* 0x002fca00078e02a0 */
[----:B------:R1:W-:Y:S04]  /*19130*/  STL.64 [R1+0x668], R2 ;  /* 0x0006680201007387 */ /* 0x0003e80000100a00 */
[----:B------:R-:W3:Y:S04]  /*19140*/  LDL.LU.64 R16, [R1+0x638] ;  /* 0x0006380001107983 */ /* 0x000ee80000300a00 */
[----:B------:R-:W4:Y:S01]  /*19150*/  LDL.LU.64 R14, [R1+0x630] ;  /* 0x00063000010e7983 */ /* 0x000f220000300a00 */
[----:B------:R-:W-:-:S04]  /*19160*/  SHF.R.U32.HI R13, RZ, 0x6, R13 ;  /* 0x00000006ff0d7819 */ /* 0x000fc8000001160d */
[----:B------:R-:W-:-:S04]  /*19170*/  SGXT.U32 R13, R13, 0x1 ;  /* 0x000000010d0d781a */ /* 0x000fc80000000000 */
[----:B------:R-:W-:-:S04]  /*19180*/  LOP3.LUT R13, R13, 0x26, RZ, 0xfc, !PT ;  /* 0x000000260d0d7812 */ /* 0x000fc800078efcff */
[----:B------:R-:W-:Y:S02]  /*19190*/  ISETP.GE.AND P0, PT, R13, UR4, PT ;  /* 0x000000040d007c0c */ /* 0x000fe4000bf06270 */
[----:B------:R-:W2:Y:S02]  /*191a0*/  S2R R13, SR_TID.X ;  /* 0x00000000000d7919 */ /* 0x000ea40000002100 */
[--C-:B--2---:R-:W-:Y:S02]  /*191b0*/  SHF.R.U32.HI R12, RZ, 0x6, R13.reuse ;  /* 0x00000006ff0c7819 */ /* 0x104fe4000001160d */
[----:B------:R-:W-:-:S04]  /*191c0*/  SHF.R.U32.HI R13, RZ, 0x6, R13 ;  /* 0x00000006ff0d7819 */ /* 0x000fc8000001160d */
[----:B------:R-:W-:-:S04]  /*191d0*/  SGXT.U32 R13, R13, 0x1 ;  /* 0x000000010d0d781a */ /* 0x000fc80000000000 */
[----:B------:R-:W-:-:S04]  /*191e0*/  LOP3.LUT R13, R13, 0x46, RZ, 0xfc, !PT ;  /* 0x000000460d0d7812 */ /* 0x000fc800078efcff */
[----:B------:R-:W-:Y:S02]  /*191f0*/  ISETP.GE.AND P5, PT, R13, UR4, PT ;  /* 0x000000040d007c0c */ /* 0x000fe4000bfa6270 */
[----:B------:R-:W2:Y:S01]  /*19200*/  S2R R13, SR_TID.X ;  /* 0x00000000000d7919 */ /* 0x000ea20000002100 */
[----:B------:R-:W-:Y:S02]  /*19210*/  SGXT.U32 R12, R12, 0x1 ;  /* 0x000000010c0c781a */ /* 0x000fe40000000000 */
[----:B------:R-:W-:Y:S02]  /*19220*/  SEL R149, R149, RZ, P4 ;  /* 0x000000ff95957207 */ /* 0x000fe40002000000 */
[----:B------:R-:W-:Y:S02]  /*19230*/  LOP3.LUT R12, R12, 0x44, RZ, 0xfc, !PT ;  /* 0x000000440c0c7812 */ /* 0x000fe400078efcff */
[----:B------:R-:W-:Y:S02]  /*19240*/  SEL R148, RZ, 0x4, P0 ;  /* 0x00000004ff947807 */ /* 0x000fe40000000000 */
[----:B------:R-:W-:-:S02]  /*19250*/  ISETP.GE.AND P0, PT, R12, UR4, PT ;  /* 0x000000040c007c0c */ /* 0x000fc4000bf06270 */
[----:B------:R-:W-:Y:S02]  /*19260*/  ISETP.NE.U32.AND P3, PT, R149, RZ, PT ;  /* 0x000000ff9500720c */ /* 0x000fe40003f65070 */
[----:B------:R-:W-:Y:S02]  /*19270*/  SEL R149, R148, RZ, P4 ;  /* 0x000000ff94957207 */ /* 0x000fe40002000000 */
[----:B------:R-:W-:Y:S02]  /*19280*/  SEL R148, RZ, 0x4, P0 ;  /* 0x00000004ff947807 */ /* 0x000fe40000000000 */
[----:B------:R-:W-:Y:S02]  /*19290*/  ISETP.NE.U32.AND P0, PT, R149, RZ, PT ;  /* 0x000000ff9500720c */ /* 0x000fe40003f05070 */
[----:B------:R-:W-:Y:S02]  /*192a0*/  SEL R149, RZ, 0x4, P5 ;  /* 0x00000004ff957807 */ /* 0x000fe40002800000 */
[----:B--2---:R-:W-:-:S03]  /*192b0*/  SHF.R.U32.HI R13, RZ, 0x6, R13 ;  /* 0x00000006ff0d7819 */ /* 0x004fc6000001160d */
[----:B------:R2:W-:Y:S01]  /*192c0*/  LDGSTS.E [R247+0x6a000], desc[UR6][R6.64], P3 ;  /* 0x6a00000006f77fae */ /* 0x0005e20009921846 */
[----:B------:R-:W-:-:S05]  /*192d0*/  SGXT.U32 R13, R13, 0x1 ;  /* 0x000000010d0d781a */ /* 0x000fca0000000000 */
[----:B------:R1:W-:Y:S01]  /*192e0*/  LDGSTS.E [R247+0x6a008], desc[UR6][R2.64], P0 ;  /* 0x6a00800002f77fae */ /* 0x0003e20008121846 */
[----:B------:R-:W-:-:S04]  /*192f0*/  LOP3.LUT R13, R13, 0x64, RZ, 0xfc, !PT ;  /* 0x000000640d0d7812 */ /* 0x000fc800078efcff */
[----:B------:R-:W-:Y:S02]  /*19300*/  ISETP.GE.AND P5, PT, R13, UR4, PT ;  /* 0x000000040d007c0c */ /* 0x000fe4000bfa6270 */
[----:B------:R-:W2:Y:S01]  /*19310*/  S2R R13, SR_TID.X ;  /* 0x00000000000d7919 */ /* 0x000ea20000002100 */
[----:B------:R-:W-:-:S04]  /*19320*/  SEL R148, R148, RZ, P4 ;  /* 0x000000ff94947207 */ /* 0x000fc80002000000 */
[----:B------:R-:W-:Y:S02]  /*19330*/  ISETP.NE.U32.AND P1, PT, R148, RZ, PT ;  /* 0x000000ff9400720c */ /* 0x000fe40003f25070 */
[----:B------:R-:W-:Y:S02]  /*19340*/  SEL R148, R149, RZ, P4 ;  /* 0x000000ff95947207 */ /* 0x000fe40002000000 */
[----:B------:R-:W-:Y:S02]  /*19350*/  SEL R149, RZ, 0x4, P5 ;  /* 0x00000004ff957807 */ /* 0x000fe40002800000 */
[----:B------:R-:W-:Y:S02]  /*19360*/  ISETP.NE.U32.AND P5, PT, R148, RZ, PT ;  /* 0x000000ff9400720c */ /* 0x000fe40003fa5070 */
[----:B------:R-:W-:Y:S02]  /*19370*/  SEL R148, R149, RZ, P4 ;  /* 0x000000ff95947207 */ /* 0x000fe40002000000 */
[----:B--2---:R-:W-:-:S04]  /*19380*/  SHF.R.U32.HI R13, RZ, 0x6, R13 ;  /* 0x00000006ff0d7819 */ /* 0x004fc8000001160d */
[----:B------:R-:W-:-:S04]  /*19390*/  SGXT.U32 R13, R13, 0x1 ;  /* 0x000000010d0d781a */ /* 0x000fc80000000000 */
[----:B------:R-:W-:-:S04]  /*193a0*/  LOP3.LUT R13, R13, 0x66, RZ, 0xfc, !PT ;  /* 0x000000660d0d7812 */ /* 0x000fc800078efcff */
[----:B------:R-:W-:-:S04]  /*193b0*/  ISETP.GE.AND P6, PT, R13, UR4, PT ;  /* 0x000000040d007c0c */ /* 0x000fc8000bfc6270 */
[----:B------:R-:W-:-:S04]  /*193c0*/  SEL R149, RZ, 0x4, P6 ;  /* 0x00000004ff957807 */ /* 0x000fc80003000000 */
[----:B------:R-:W-:Y:S02]  /*193d0*/  SEL R149, R149, RZ, P4 ;  /* 0x000000ff95957207 */ /* 0x000fe40002000000 */
[----:B------:R-:W-:Y:S01]  /*193e0*/  ISETP.NE.U32.AND P3, PT, R148, RZ, PT ;  /* 0x000000ff9400720c */ /* 0x000fe20003f65070 */
[----:B------:R-:W-:Y:S01]  /*193f0*/  IMAD.WIDE R6, R184, 0x4, R162 ;  /* 0x00000004b8067825 */ /* 0x000fe200078e02a2 */
[----:B------:R-:W-:-:S03]  /*19400*/  ISETP.NE.U32.AND P0, PT, R149, RZ, PT ;  /* 0x000000ff9500720c */ /* 0x000fc60003f05070 */
[C---:B-1----:R-:W-:Y:S01]  /*19410*/  IMAD.WIDE R2, R184.reuse, 0x4, R166 ;  /* 0x00000004b8027825 */ /* 0x042fe200078e02a6 */
[----:B------:R1:W-:Y:S04]  /*19420*/  STL.64 [R1+0x698], R6 ;  /* 0x0006980601007387 */ /* 0x0003e80000100a00 */
[----:B------:R1:W-:Y:S04]  /*19430*/  LDGSTS.E [R247+0x6c000], desc[UR6][R6.64], P1 ;  /* 0x6c00000006f77fae */ /* 0x0003e80008921846 */
[----:B------:R2:W-:Y:S04]  /*19440*/  STL.64 [R1+0x6a0], R2 ;  /* 0x0006a00201007387 */ /* 0x0005e80000100a00 */
[----:B------:R2:W-:Y:S01]  /*19450*/  LDGSTS.E [R247+0x6c008], desc[UR6][R2.64], P5 ;  /* 0x6c00800002f77fae */ /* 0x0005e2000a921846 */
[----:B-1----:R-:W-:-:S04]  /*19460*/  IMAD.WIDE R6, R184, 0x4, R164 ;  /* 0x00000004b8067825 */ /* 0x002fc800078e02a4 */
[C---:B--2---:R-:W-:Y:S01]  /*19470*/  IMAD.WIDE R2, R184.reuse, 0x4, R232 ;  /* 0x00000004b8027825 */ /* 0x044fe200078e02e8 */
[----:B------:R-:W-:Y:S04]  /*19480*/  STL.64 [R1+0x708], R6 ;  /* 0x0007080601007387 */ /* 0x000fe80000100a00 */
[----:B------:R-:W-:Y:S04]  /*19490*/  LDGSTS.E [R247+0x6e000], desc[UR6][R6.64], P3 ;  /* 0x6e00000006f77fae */ /* 0x000fe80009921846 */
[----:B------:R1:W-:Y:S04]  /*194a0*/  STL.64 [R1+0x710], R2 ;  /* 0x0007100201007387 */ /* 0x0003e80000100a00 */
[----:B------:R1:W-:Y:S01]  /*194b0*/  LDGSTS.E [R247+0x6e008], desc[UR6][R2.64], P0 ;  /* 0x6e00800002f77fae */ /* 0x0003e20008121846 */
[----:B------:R-:W2:Y:S01]  /*194c0*/  S2R R13, SR_TID.X ;  /* 0x00000000000d7919 */ /* 0x000ea20000002100 */
[----:B-1----:R-:W-:Y:S01]  /*194d0*/  IMAD.WIDE R2, R184, 0x4, R170 ;  /* 0x00000004b8027825 */ /* 0x002fe200078e02aa */
[----:B--2---:R-:W-:-:S04]  /*194e0*/  SHF.R.U32.HI R13, RZ, 0x6, R13 ;  /* 0x00000006ff0d7819 */ /* 0x004fc8000001160d */
[----:B------:R-:W-:-:S04]  /*194f0*/  SGXT.U32 R13, R13, 0x1 ;  /* 0x000000010d0d781a */ /* 0x000fc80000000000 */
[----:B------:R-:W-:Y:S01]  /*19500*/  LOP3.LUT R13, R13, 0x8, RZ, 0xfc, !PT ;  /* 0x000000080d0d7812 */ /* 0x000fe200078efcff */
[----:B---3--:R-:W-:-:S04]  /*19510*/  IMAD.WIDE R162, R184, 0x4, R16 ;  /* 0x00000004b8a27825 */ /* 0x008fc800078e0210 */
[----:B----4-:R-:W-:Y:S01]  /*19520*/  IMAD.WIDE R164, R184, 0x4, R14 ;  /* 0x00000004b8a47825 */ /* 0x010fe200078e020e */
[----:B------:R-:W-:Y:S04]  /*19530*/  STL.64 [R1+0xce0], R162 ;  /* 0x000ce0a201007387 */ /* 0x000fe80000100a00 */
[----:B------:R-:W-:Y:S04]  /*19540*/  STL.64 [R1+0xcf0], R164 ;  /* 0x000cf0a401007387 */ /* 0x000fe80000100a00 */
[----:B------:R-:W2:Y:S04]  /*19550*/  LDL.LU.64 R16, [R1+0x628] ;  /* 0x0006280001107983 */ /* 0x000ea80000300a00 */
[----:B------:R1:W-:Y:S04]  /*19560*/  STL.64 [R1+0x630], R2 ;  /* 0x0006300201007387 */ /* 0x0003e80000100a00 */
[----:B------:R-:W3:Y:S01]  /*19570*/  LDL.LU.64 R14, [R1+0x620] ;  /* 0x00062000010e7983 */ /* 0x000ee20000300a00 */
[----:B------:R-:W-:-:S02]  /*19580*/  ISETP.GE.AND P6, PT, R13, UR4, PT ;  /* 0x000000040d007c0c */ /* 0x000fc4000bfc6270 */
[----:B------:R-:W4:Y:S02]  /*19590*/  S2R R13, SR_TID.X ;  /* 0x00000000000d7919 */ /* 0x000f240000002100 */
[----:B------:R-:W-:Y:S02]  /*195a0*/  SEL R148, RZ, 0x4, P6 ;  /* 0x00000004ff947807 */ /* 0x000fe40003000000 */
[----:B----4-:R-:W-:-:S04]  /*195b0*/  SHF.R.U32.HI R13, RZ, 0x6, R13 ;  /* 0x00000006ff0d7819 */ /* 0x010fc8000001160d */
[----:B------:R-:W-:-:S04]  /*195c0*/  SGXT.U32 R13, R13, 0x1 ;  /* 0x000000010d0d781a */ /* 0x000fc80000000000 */
[----:B------:R-:W-:-:S04]  /*195d0*/  LOP3.LUT R13, R13, 0xa, RZ, 0xfc, !PT ;  /* 0x0000000a0d0d7812 */ /* 0x000fc800078efcff */
[----:B------:R-:W-:Y:S02]  /*195e0*/  ISETP.GE.AND P6, PT, R13, UR4, PT ;  /* 0x000000040d007c0c */ /* 0x000fe4000bfc6270 */
[----:B------:R-:W4:Y:S02]  /*195f0*/  S2R R13, SR_TID.X ;  /* 0x00000000000d7919 */ /* 0x000f240000002100 */
[--C-:B----4-:R-:W-:Y:S02]  /*19600*/  SHF.R.U32.HI R12, RZ, 0x6, R13.reuse ;  /* 0x00000006ff0c7819 */ /* 0x110fe4000001160d */
[----:B------:R-:W-:-:S04]  /*19610*/  SHF.R.U32.HI R13, RZ, 0x6, R13 ;  /* 0x00000006ff0d7819 */ /* 0x000fc8000001160d */
[----:B------:R-:W-:-:S04]  /*19620*/  SGXT.U32 R13, R13, 0x1 ;  /* 0x000000010d0d781a */ /* 0x000fc80000000000 */
[----:B------:R-:W-:-:S04]  /*19630*/  LOP3.LUT R13, R13, 0x2a, RZ, 0xfc, !PT ;  /* 0x0000002a0d0d7812 */ /* 0x000fc800078efcff */
[----:B------:R-:W-:Y:S02]  /*19640*/  ISETP.GE.AND P5, PT, R13, UR4, PT ;  /* 0x000000040d007c0c */ /* 0x000fe4000bfa6270 */
[----:B------:R-:W4:Y:S01]  /*19650*/  S2R R13, SR_TID.X ;  /* 0x00000000000d7919 */ /* 0x000f220000002100 */
[----:B------:R-:W-:Y:S02]  /*19660*/  SGXT.U32 R12, R12, 0x1 ;  /* 0x000000010c0c781a */ /* 0x000fe40000000000 */
[----:B------:R-:W-:Y:S02]  /*19670*/  SEL R149, R148, RZ, P4 ;  /* 0x000000ff94957207 */ /* 0x000fe40002000000 */
[----:B------:R-:W-:Y:S02]  /*19680*/  LOP3.LUT R12, R12, 0x28, RZ, 0xfc, !PT ;  /* 0x000000280c0c7812 */ /* 0x000fe400078efcff */
[----:B------:R-:W-:Y:S02]  /*19690*/  SEL R148, RZ, 0x4, P6 ;  /* 0x00000004ff947807 */ /* 0x000fe40003000000 */
[----:B------:R-:W-:-:S02]  /*196a0*/  ISETP.GE.AND P6, PT, R12, UR4, PT ;  /* 0x000000040c007c0c */ /* 0x000fc4000bfc6270 */
[----:B------:R-:W-:Y:S02]  /*196b0*/  SEL R148, R148, RZ, P4 ;  /* 0x000000ff94947207 */ /* 0x000fe40002000000 */
[----:B------:R-:W-:Y:S02]  /*196c0*/  ISETP.NE.U32.AND P1, PT, R149, RZ, PT ;  /* 0x000000ff9500720c */ /* 0x000fe40003f25070 */
[----:B------:R-:W-:Y:S02]  /*196d0*/  SEL R149, RZ, 0x4, P6 ;  /* 0x00000004ff957807 */ /* 0x000fe40003000000 */
[----:B------:R-:W-:Y:S02]  /*196e0*/  ISETP.NE.U32.AND P6, PT, R148, RZ, PT ;  /* 0x000000ff9400720c */ /* 0x000fe40003fc5070 */
[----:B------:R-:W-:Y:S02]  /*196f0*/  SEL R148, RZ, 0x4, P5 ;  /* 0x00000004ff947807 */ /* 0x000fe40002800000 */
[----:B----4-:R-:W-:-:S05]  /*19700*/  SHF.R.U32.HI R12, RZ, 0x6, R13 ;  /* 0x00000006ff0c7819 */ /* 0x010fca000001160d */
[----:B------:R-:W-:Y:S01]  /*19710*/  LDGSTS.E [R248+0x68000], desc[UR6][R162.64], P1 ;  /* 0x68000000a2f87fae */ /* 0x000fe20008921846 */
[----:B------:R-:W-:Y:S02]  /*19720*/  SHF.R.U32.HI R13, RZ, 0x6, R13 ;  /* 0x00000006ff0d7819 */ /* 0x000fe4000001160d */
[----:B------:R-:W-:Y:S01]  /*19730*/  SGXT.U32 R12, R12, 0x1 ;  /* 0x000000010c0c781a */ /* 0x000fe20000000000 */
[----:B------:R-:W-:Y:S01]  /*19740*/  LDGSTS.E [R248+0x68008], desc[UR6][R164.64], P6 ;  /* 0x68008000a4f87fae */ /* 0x000fe2000b121846 */
[----:B------:R-:W-:-:S04]  /*19750*/  SGXT.U32 R13, R13, 0x1 ;  /* 0x000000010d0d781a */ /* 0x000fc80000000000 */
[----:B------:R-:W-:-:S04]  /*19760*/  LOP3.LUT R13, R13, 0x4a, RZ, 0xfc, !PT ;  /* 0x0000004a0d0d7812 */ /* 0x000fc800078efcff */
[----:B------:R-:W-:Y:S02]  /*19770*/  ISETP.GE.AND P5, PT, R13, UR4, PT ;  /* 0x000000040d007c0c */ /* 0x000fe4000bfa6270 */
[----:B------:R-:W4:Y:S01]  /*19780*/  S2R R13, SR_TID.X ;  /* 0x00000000000d7919 */ /* 0x000f220000002100 */
[----:B------:R-:W-:Y:S02]  /*19790*/  SEL R149, R149, RZ, P4 ;  /* 0x000000ff95957207 */ /* 0x000fe40002000000 */
[----:B------:R-:W-:Y:S02]  /*197a0*/  LOP3.LUT R12, R12, 0x48, RZ, 0xfc, !PT ;  /* 0x000000480c0c7812 */ /* 0x000fe400078efcff */
[----:B------:R-:W-:Y:S02]  /*197b0*/  ISETP.NE.U32.AND P3, PT, R149, RZ, PT ;  /* 0x000000ff9500720c */ /* 0x000fe40003f65070 */
[----:B------:R-:W-:Y:S02]  /*197c0*/  ISETP.GE.AND P0, PT, R12, UR4, PT ;  /* 0x000000040c007c0c */ /* 0x000fe4000bf06270 */
[----:B------:R-:W-:-:S02]  /*197d0*/  SEL R149, R148, RZ, P4 ;  /* 0x000000ff94957207 */ /* 0x000fc40002000000 */
[----:B------:R-:W-:Y:S02]  /*197e0*/  SEL R148, RZ, 0x4, P0 ;  /* 0x00000004ff947807 */ /* 0x000fe40000000000 */
[----:B------:R-:W-:Y:S02]  /*197f0*/  ISETP.NE.U32.AND P0, PT, R149, RZ, PT ;  /* 0x000000ff9500720c */ /* 0x000fe40003f05070 */
[----:B------:R-:W-:Y:S02]  /*19800*/  SEL R149, RZ, 0x4, P5 ;  /* 0x00000004ff957807 */ /* 0x000fe40002800000 */
[----:B----4-:R-:W-:-:S04]  /*19810*/  SHF.R.U32.HI R13, RZ, 0x6, R13 ;  /* 0x00000006ff0d7819 */ /* 0x010fc8000001160d */
[----:B------:R-:W-:-:S04]  /*19820*/  SGXT.U32 R13, R13, 0x1 ;  /* 0x000000010d0d781a */ /* 0x000fc80000000000 */
[----:B------:R-:W-:-:S04]  /*19830*/  LOP3.LUT R13, R13, 0x68, RZ, 0xfc, !PT ;  /* 0x000000680d0d7812 */ /* 0x000fc800078efcff */
[----:B------:R-:W-:Y:S02]  /*19840*/  ISETP.GE.AND P5, PT, R13, UR4, PT ;  /* 0x000000040d007c0c */ /* 0x000fe4000bfa6270 */
[----:B------:R-:W4:Y:S01]  /*19850*/  S2R R13, SR_TID.X ;  /* 0x00000000000d7919 */ /* 0x000f220000002100 */
[----:B------:R-:W-:-:S04]  /*19860*/  SEL R148, R148, RZ, P4 ;  /* 0x000000ff94947207 */ /* 0x000fc80002000000 */
[----:B------:R-:W-:Y:S02]  /*19870*/  ISETP.NE.U32.AND P1, PT, R148, RZ, PT ;  /* 0x000000ff9400720c */ /* 0x000fe40003f25070 */
[----:B------:R-:W-:Y:S02]  /*19880*/  SEL R148, R149, RZ, P4 ;  /* 0x000000ff95947207 */ /* 0x000fe40002000000 */
[----:B------:R-:W-:Y:S01]  /*19890*/  SEL R149, RZ, 0x4, P5 ;  /* 0x00000004ff957807 */ /* 0x000fe20002800000 */
[----:B------:R-:W-:Y:S01]  /*198a0*/  IMAD.WIDE R246, R184, 0x4, R168 ;  /* 0x00000004b8f67825 */ /* 0x000fe200078e02a8 */
[----:B------:R-:W-:-:S03]  /*198b0*/  ISETP.NE.U32.AND P5, PT, R148, RZ, PT ;  /* 0x000000ff9400720c */ /* 0x000fc60003fa5070 */
[C---:B------:R-:W-:Y:S01]  /*198c0*/  IMAD.WIDE R6, R184.reuse, 0x4, R172 ;  /* 0x00000004b8067825 */ /* 0x040fe200078e02ac */
[----:B------:R-:W-:Y:S04]  /*198d0*/  LDGSTS.E [R248+0x6a000], desc[UR6][R246.64], P3 ;  /* 0x6a000000f6f87fae */ /* 0x000fe80009921846 */
[----:B------:R1:W-:Y:S01]  /*198e0*/  LDGSTS.E [R248+0x6a008], desc[UR6][R2.64], P0 ;  /* 0x6a00800002f87fae */ /* 0x0003e20008121846 */
[----:B----4-:R-:W-:Y:S01]  /*198f0*/  SHF.R.U32.HI R13, RZ, 0x6, R13 ;  /* 0x00000006ff0d7819 */ /* 0x010fe2000001160d */
[----:B-1----:R-:W-:Y:S02]  /*19900*/  IMAD.WIDE R2, R184, 0x4, R176 ;  /* 0x00000004b8027825 */ /* 0x002fe400078e02b0 */
[----:B------:R1:W-:Y:S01]  /*19910*/  STL.64 [R1+0x680], R6 ;  /* 0x0006800601007387 */ /* 0x0003e20000100a00 */
[----:B------:R-:W-:-:S03]  /*19920*/  SGXT.U32 R13, R13, 0x1 ;  /* 0x000000010d0d781a */ /* 0x000fc60000000000 */
[----:B------:R1:W-:Y:S01]  /*19930*/  LDGSTS.E [R248+0x6c000], desc[UR6][R6.64], P1 ;  /* 0x6c00000006f87fae */ /* 0x0003e20008921846 */
[----:B------:R-:W-:-:S03]  /*19940*/  LOP3.LUT R13, R13, 0x6a, RZ, 0xfc, !PT ;  /* 0x0000006a0d0d7812 */ /* 0x000fc600078efcff */
[----:B------:R4:W-:Y:S01]  /*19950*/  STL.64 [R1+0x688], R2 ;  /* 0x0006880201007387 */ /* 0x0009e20000100a00 */
[----:B------:R-:W-:Y:S02]  /*19960*/  ISETP.GE.AND P6, PT, R13, UR4, PT ;  /* 0x000000040d007c0c */ /* 0x000fe4000bfc6270 */
[----:B------:R-:W4:Y:S01]  /*19970*/  S2R R13, SR_TID.X ;  /* 0x00000000000d7919 */ /* 0x000f220000002100 */
[C---:B-1----:R-:W-:Y:S01]  /*19980*/  IMAD.WIDE R6, R184.reuse, 0x4, R174 ;  /* 0x00000004b8067825 */ /* 0x042fe200078e02ae */
[----:B------:R4:W-:Y:S04]  /*19990*/  LDGSTS.E [R248+0x6c008], desc[UR6][R2.64], P5 ;  /* 0x6c00800002f87fae */ /* 0x0009e8000a921846 */
[----:B------:R1:W-:Y:S01]  /*199a0*/  STL.64 [R1+0x6f8], R6 ;  /* 0x0006f80601007387 */ /* 0x0003e20000100a00 */
[----:B----4-:R-:W-:-:S05]  /*199b0*/  IMAD.WIDE R2, R184, 0x4, R242 ;  /* 0x00000004b8027825 */ /* 0x010fca00078e02f2 */
[----:B------:R4:W-:Y:S01]  /*199c0*/  STL.64 [R1+0x700], R2 ;  /* 0x0007000201007387 */ /* 0x0009e20000100a00 */
[----:B------:R-:W-:-:S04]  /*199d0*/  SHF.R.U32.HI R13, RZ, 0x6, R13 ;  /* 0x00000006ff0d7819 */ /* 0x000fc8000001160d */
[----:B------:R-:W-:Y:S01]  /*199e0*/  SGXT.U32 R13, R13, 0x1 ;  /* 0x000000010d0d781a */ /* 0x000fe20000000000 */
[C---:B--2---:R-:W-:Y:S02]  /*199f0*/  IMAD.WIDE R158, R184.reuse, 0x4, R16 ;  /* 0x00000004b89e7825 */ /* 0x044fe400078e0210 */
[----:B------:R-:W2:Y:S02]  /*19a00*/  LDL.LU.64 R16, [R1+0x618] ;  /* 0x0006180001107983 */ /* 0x000ea40000300a00 */
[----:B---3--:R-:W-:Y:S02]  /*19a10*/  IMAD.WIDE R160, R184, 0x4, R14 ;  /* 0x00000004b8a07825 */ /* 0x008fe400078e020e */
[----:B------:R-:W3:Y:S01]  /*19a20*/  LDL.LU.64 R14, [R1+0x610] ;  /* 0x00061000010e7983 */ /* 0x000ee20000300a00 */
[----:B------:R-:W-:Y:S02]  /*19a30*/  LOP3.LUT R13, R13, 0xc, RZ, 0xfc, !PT ;  /* 0x0000000c0d0d7812 */ /* 0x000fe400078efcff */
[----:B------:R-:W-:-:S02]  /*19a40*/  SEL R148, R149, RZ, P4 ;  /* 0x000000ff95947207 */ /* 0x000fc40002000000 */
[----:B------:R-:W-:Y:S02]  /*19a50*/  SEL R149, RZ, 0x4, P6 ;  /* 0x00000004ff957807 */ /* 0x000fe40003000000 */
[----:B------:R-:W-:Y:S02]  /*19a60*/  ISETP.GE.AND P6, PT, R13, UR4, PT ;  /* 0x000000040d007c0c */ /* 0x000fe4000bfc6270 */
[----:B------:R-:W1:Y:S01]  /*19a70*/  S2R R13, SR_TID.X ;  /* 0x00000000000d7919 */ /* 0x000e620000002100 */
[----:B------:R-:W-:Y:S02]  /*19a80*/  ISETP.NE.U32.AND P3, PT, R148, RZ, PT ;  /* 0x000000ff9400720c */ /* 0x000fe40003f65070 */
[----:B------:R-:W-:Y:S02]  /*19a90*/  SEL R148, RZ, 0x4, P6 ;  /* 0x00000004ff947807 */ /* 0x000fe40003000000 */
[----:B------:R-:W-:Y:S02]  /*19aa0*/  SEL R149, R149, RZ, P4 ;  /* 0x000000ff95957207 */ /* 0x000fe40002000000 */
[----:B-1----:R-:W-:-:S07]  /*19ab0*/  LEA.HI R13, R13, 0xe, RZ, 0x1a ;  /* 0x0000000e0d0d7811 */ /* 0x002fce00078fd0ff */
[----:B------:R1:W-:Y:S01]  /*19ac0*/  LDGSTS.E [R248+0x6e000], desc[UR6][R6.64], P3 ;  /* 0x6e00000006f87fae */ /* 0x0003e20009921846 */
[----:B------:R-:W-:Y:S02]  /*19ad0*/  ISETP.GE.AND P6, PT, R13, UR4, PT ;  /* 0x000000040d007c0c */ /* 0x000fe4000bfc6270 */
[----:B------:R-:W4:Y:S02]  /*19ae0*/  S2R R13, SR_TID.X ;  /* 0x00000000000d7919 */ /* 0x000f240000002100 */
[----:B----4-:R-:W-:Y:S02]  /*19af0*/  SHF.R.U32.HI R12, RZ, 0x6, R13 ;  /* 0x00000006ff0c7819 */ /* 0x010fe4000001160d */
[----:B------:R-:W-:-:S04]  /*19b00*/  LEA.HI R13, R13, 0x2e, RZ, 0x1a ;  /* 0x0000002e0d0d7811 */ /* 0x000fc800078fd0ff */
[----:B------:R-:W-:Y:S02]  /*19b10*/  ISETP.GE.AND P5, PT, R13, UR4, PT ;  /* 0x000000040d007c0c */ /* 0x000fe4000bfa6270 */
[----:B------:R-:W4:Y:S01]  /*19b20*/  S2R R13, SR_TID.X ;  /* 0x00000000000d7919 */ /* 0x000f220000002100 */
[----:B------:R-:W-:Y:S02]  /*19b30*/  SGXT.U32 R12, R12, 0x1 ;  /* 0x000000010c0c781a */ /* 0x000fe40000000000 */
[----:B------:R-:W-:Y:S02]  /*19b40*/  ISETP.NE.U32.AND P0, PT, R149, RZ, PT ;  /* 0x000000ff9500720c */ /* 0x000fe40003f05070 */
[----:B------:R-:W-:Y:S02]  /*19b50*/  LOP3.LUT R12, R12, 0x2c, RZ, 0xfc, !PT ;  /* 0x0000002c0c0c7812 */ /* 0x000fe400078efcff */
[----:B------:R-:W-:Y:S02]  /*19b60*/  SEL R149, R148, RZ, P4 ;  /* 0x000000ff94957207 */ /* 0x000fe40002000000 */
[----:B------:R-:W-:-:S02]  /*19b70*/  SEL R148, RZ, 0x4, P6 ;  /* 0x00000004ff947807 */ /* 0x000fc40003000000 */
[----:B------:R-:W-:Y:S02]  /*19b80*/  ISETP.GE.AND P6, PT, R12, UR4, PT ;  /* 0x000000040c007c0c */ /* 0x000fe4000bfc6270 */
[----:B------:R-:W-:Y:S02]  /*19b90*/  ISETP.NE.U32.AND P1, PT, R149, RZ, PT ;  /* 0x000000ff9500720c */ /* 0x000fe40003f25070 */
[----:B------:R-:W-:Y:S01]  /*19ba0*/  SEL R148, R148, RZ, P4 ;  /* 0x000000ff94947207 */ /* 0x000fe20002000000 */
[----:B------:R1:W-:Y:S01]  /*19bb0*/  LDGSTS.E [R248+0x6e008], desc[UR6][R2.64], P0 ;  /* 0x6e00800002f87fae */ /* 0x0003e20008121846 */
[----:B------:R-:W-:Y:S02]  /*19bc0*/  SEL R149, RZ, 0x4, P6 ;  /* 0x00000004ff957807 */ /* 0x000fe40003000000 */
[----:B----4-:R-:W-:-:S07]  /*19bd0*/  SHF.R.U32.HI R12, RZ, 0x6, R13 ;  /* 0x00000006ff0c7819 */ /* 0x010fce000001160d */
[----:B------:R-:W-:Y:S01]  /*19be0*/  LDGSTS.E [R249+0x68000], desc[UR6][R158.64], P1 ;  /* 0x680000009ef97fae */ /* 0x000fe20008921846 */
[----:B------:R-:W-:-:S04]  /*19bf0*/  SGXT.U32 R12, R12, 0x1 ;  /* 0x000000010c0c781a */ /* 0x000fc80000000000 */
[----:B------:R-:W-:-:S04]  /*19c00*/  LOP3.LUT R12, R12, 0x4c, RZ, 0xfc, !PT ;  /* 0x0000004c0c0c7812 */ /* 0x000fc800078efcff */
[----:B------:R-:W-:Y:S02]  /*19c10*/  ISETP.GE.AND P0, PT, R12, UR4, PT ;  /* 0x000000040c007c0c */ /* 0x000fe4000bf06270 */
[----:B------:R-:W-:Y:S02]  /*19c20*/  LEA.HI R12, R13, 0x4e, RZ, 0x1a ;  /* 0x0000004e0d0c7811 */ /* 0x000fe400078fd0ff */
[----:B------:R-:W-:Y:S02]  /*19c30*/  SHF.R.U32.HI R13, RZ, 0x6, R13 ;  /* 0x00000006ff0d7819 */ /* 0x000fe4000001160d */
[----:B------:R-:W-:Y:S02]  /*19c40*/  ISETP.NE.U32.AND P6, PT, R148, RZ, PT ;  /* 0x000000ff9400720c */ /* 0x000fe40003fc5070 */
[----:B------:R-:W-:Y:S02]  /*19c50*/  SEL R149, R149, RZ, P4 ;  /* 0x000000ff95957207 */ /* 0x000fe40002000000 */
[----:B------:R-:W-:-:S02]  /*19c60*/  SEL R148, RZ, 0x4, P5 ;  /* 0x00000004ff947807 */ /* 0x000fc40002800000 */
[----:B------:R-:W-:Y:S02]  /*19c70*/  SGXT.U32 R13, R13, 0x1 ;  /* 0x000000010d0d781a */ /* 0x000fe40000000000 */
[----:B------:R-:W-:Y:S02]  /*19c80*/  ISETP.NE.U32.AND P3, PT, R149, RZ, PT ;  /* 0x000000ff9500720c */ /* 0x000fe40003f65070 */
[----:B------:R-:W-:Y:S02]  /*19c90*/  SEL R149, R148, RZ, P4 ;  /* 0x000000ff94957207 */ /* 0x000fe40002000000 */
[----:B------:R-:W-:Y:S01]  /*19ca0*/  ISETP.GE.AND P5, PT, R12, UR4, PT ;  /* 0x000000040c007c0c */ /* 0x000fe2000bfa6270 */
[----:B------:R-:W-:Y:S01]  /*19cb0*/  LDGSTS.E [R249+0x68008], desc[UR6][R160.64], P6 ;  /* 0x68008000a0f97fae */ /* 0x000fe2000b121846 */
[----:B------:R-:W-:Y:S02]  /*19cc0*/  LOP3.LUT R13, R13, 0x6c, RZ, 0xfc, !PT ;  /* 0x0000006c0d0d7812 */ /* 0x000fe400078efcff */
[----:B------:R-:W-:-:S02]  /*19cd0*/  SEL R148, RZ, 0x4, P0 ;  /* 0x00000004ff947807 */ /* 0x000fc40000000000 */
[----:B------:R-:W-:Y:S02]  /*19ce0*/  ISETP.NE.U32.AND P0, PT, R149, RZ, PT ;  /* 0x000000ff9500720c */ /* 0x000fe40003f05070 */
[----:B------:R-:W-:Y:S02]  /*19cf0*/  SEL R149, RZ, 0x4, P5 ;  /* 0x00000004ff957807 */ /* 0x000fe40002800000 */
[----:B------:R-:W-:Y:S02]  /*19d00*/  ISETP.GE.AND P5, PT, R13, UR4, PT ;  /* 0x000000040d007c0c */ /* 0x000fe4000bfa6270 */
[----:B------:R-:W4:Y:S01]  /*19d10*/  S2R R13, SR_TID.X ;  /* 0x00000000000d7919 */ /* 0x000f220000002100 */
[----:B------:R-:W-:-:S04]  /*19d20*/  SEL R148, R148, RZ, P4 ;  /* 0x000000ff94947207 */ /* 0x000fc80002000000 */
[----:B------:R-:W-:Y:S02]  /*19d30*/  ISETP.NE.U32.AND P1, PT, R148, RZ, PT ;  /* 0x000000ff9400720c */ /* 0x000fe40003f25070 */
[----:B------:R-:W-:Y:S02]  /*19d40*/  SEL R148, R149, RZ, P4 ;  /* 0x000000ff95947207 */ /* 0x000fe40002000000 */
[----:B------:R-:W-:Y:S02]  /*19d50*/  SEL R149, RZ, 0x4, P5 ;  /* 0x00000004ff957807 */ /* 0x000fe40002800000 */
[----:B------:R-:W-:Y:S02]  /*19d60*/  ISETP.NE.U32.AND P5, PT, R148, RZ, PT ;  /* 0x000000ff9400720c */ /* 0x000fe40003fa5070 */
[----:B------:R-:W-:Y:S02]  /*19d70*/  SEL R148, R149, RZ, P4 ;  /* 0x000000ff95947207 */ /* 0x000fe40002000000 */
[----:B----4-:R-:W-:-:S02]  /*19d80*/  LEA.HI R12, R13, 0x6e, RZ, 0x1a ;  /* 0x0000006e0d0c7811 */ /* 0x010fc400078fd0ff */
[----:B------:R-:W-:-:S04]  /*19d90*/  SHF.R.U32.HI R13, RZ, 0x6, R13 ;  /* 0x00000006ff0d7819 */ /* 0x000fc8000001160d */
[----:B------:R-:W-:Y:S02]  /*19da0*/  SGXT.U32 R13, R13, 0x1 ;  /* 0x000000010d0d781a */ /* 0x000fe40000000000 */
[----:B------:R-:W-:Y:S02]  /*19db0*/  ISETP.GE.AND P6, PT, R12, UR4, PT ;  /* 0x000000040c007c0c */ /* 0x000fe4000bfc6270 */
[----:B------:R-:W-:Y:S02]  /*19dc0*/  LOP3.LUT R13, R13, 0x10, RZ, 0xfc, !PT ;  /* 0x000000100d0d7812 */ /* 0x000fe400078efcff */
[----:B------:R-:W-:Y:S02]  /*19dd0*/  SEL R149, RZ, 0x4, P6 ;  /* 0x00000004ff957807 */ /* 0x000fe40003000000 */
[----:B------:R-:W-:Y:S02]  /*19de0*/  ISETP.GE.AND P6, PT, R13, UR4, PT ;  /* 0x000000040d007c0c */ /* 0x000fe4000bfc6270 */
[----:B------:R-:W4:Y:S01]  /*19df0*/  S2R R13, SR_TID.X ;  /* 0x00000000000d7919 */ /* 0x000f220000002100 */
[----:B------:R-:W-:-:S05]  /*19e00*/  IMAD.WIDE R178, R184, 0x4, R178 ;  /* 0x00000004b8b27825 */ /* 0x000fca00078e02b2 */
[----:B------:R-:W-:Y:S01]  /*19e10*/  LDGSTS.E [R249+0x6a000], desc[UR6][R178.64], P3 ;  /* 0x6a000000b2f97fae */ /* 0x000fe20009921846 */
[----:B------:R-:W-:Y:S02]  /*19e20*/  ISETP.NE.U32.AND P3, PT, R148, RZ, PT ;  /* 0x000000ff9400720c */ /* 0x000fe40003f65070 */
[----:B------:R-:W-:Y:S02]  /*19e30*/  SEL R148, RZ, 0x4, P6 ;  /* 0x00000004ff947807 */ /* 0x000fe40003000000 */
[----:B----4-:R-:W-:-:S04]  /*19e40*/  SHF.R.U32.HI R13, RZ, 0x6, R13 ;  /* 0x00000006ff0d7819 */ /* 0x010fc8000001160d */
[----:B------:R-:W-:-:S04]  /*19e50*/  SGXT.U32 R13, R13, 0x1 ;  /* 0x000000010d0d781a */ /* 0x000fc80000000000 */
[----:B------:R-:W-:-:S04]  /*19e60*/  LOP3.LUT R13, R13, 0x12, RZ, 0xfc, !PT ;  /* 0x000000120d0d7812 */ /* 0x000fc800078efcff */
[----:B------:R-:W-:Y:S02]  /*19e70*/  ISETP.GE.AND P6, PT, R13, UR4, PT ;  /* 0x000000040d007c0c */ /* 0x000fe4000bfc6270 */
[----:B------:R-:W4:Y:S01]  /*19e80*/  S2R R13, SR_TID.X ;  /* 0x00000000000d7919 */ /* 0x000f220000002100 */
[----:B------:R-:W-:-:S04]  /*19e90*/  IMAD.WIDE R232, R184, 0x4, R180 ;  /* 0x00000004b8e87825 */ /* 0x000fc800078e02b4 */
[C---:B-1----:R-:W-:Y:S01]  /*19ea0*/  IMAD.WIDE R6, R184.reuse, 0x4, R182 ;  /* 0x00000004b8067825 */ /* 0x042fe200078e02b6 */
[----:B------:R-:W-:Y:S03]  /*19eb0*/  LDGSTS.E [R249+0x6a008], desc[UR6][R232.64], P0 ;  /* 0x6a008000e8f97fae */ /* 0x000fe60008121846 */
[----:B------:R-:W-:Y:S01]  /*19ec0*/  IMAD.WIDE R2, R184, 0x4, R188 ;  /* 0x00000004b8027825 */ /* 0x000fe200078e02bc */
[----:B------:R1:W-:Y:S04]  /*19ed0*/  STL.64 [R1+0x628], R6 ;  /* 0x0006280601007387 */ /* 0x0003e80000100a00 */
[----:B------:R1:W-:Y:S04]  /*19ee0*/  LDGSTS.E [R249+0x6c000], desc[UR6][R6.64], P1 ;  /* 0x6c00000006f97fae */ /* 0x0003e80008921846 */
[----:B------:R1:W-:Y:S04]  /*19ef0*/  STL.64 [R1+0x638], R2 ;  /* 0x0006380201007387 */ /* 0x0003e80000100a00 */
[----:B------:R2:W-:Y:S01]  /*19f00*/  LDGSTS.E [R249+0x6c008], desc[UR6][R2.64], P5 ;  /* 0x6c00800002f97fae */ /* 0x0005e2000a921846 */
[----:B----4-:R-:W-:-:S02]  /*19f10*/  SHF.R.U32.HI R12, RZ, 0x6, R13 ;  /* 0x00000006ff0c7819 */ /* 0x010fc4000001160d */
[----:B------:R-:W-:-:S04]  /*19f20*/  SHF.R.U32.HI R13, RZ, 0x6, R13 ;  /* 0x00000006ff0d7819 */ /* 0x000fc8000001160d */
[----:B------:R-:W-:Y:S01]  /*19f30*/  SGXT.U32 R13, R13, 0x1 ;  /* 0x000000010d0d781a */ /* 0x000fe20000000000 */
[----:B-1----:R-:W-:-:S03]  /*19f40*/  IMAD.WIDE R6, R184, 0x4, R186 ;  /* 0x00000004b8067825 */ /* 0x002fc600078e02ba */
[----:B------:R-:W-:Y:S01]  /*19f50*/  LOP3.LUT R13, R13, 0x32, RZ, 0xfc, !PT ;  /* 0x000000320d0d7812 */ /* 0x000fe200078efcff */
[----:B--2---:R-:W-:-:S04]  /*19f60*/  IMAD.WIDE R2, R184, 0x4, R240 ;  /* 0x00000004b8027825 */ /* 0x004fc800078e02f0 */
[----:B---3--:R-:W-:Y:S01]  /*19f70*/  IMAD.WIDE R156, R184, 0x4, R14 ;  /* 0x00000004b89c7825 */ /* 0x008fe200078e020e */
[----:B------:R-:W-:Y:S01]  /*19f80*/  ISETP.GE.AND P5, PT, R13, UR4, PT ;  /* 0x000000040d007c0c */ /* 0x000fe2000bfa6270 */
[----:B------:R1:W-:Y:S01]  /*19f90*/  LDGSTS.E [R249+0x6e000], desc[UR6][R6.64], P3 ;  /* 0x6e00000006f97fae */ /* 0x0003e20009921846 */
[----:B------:R-:W2:Y:S03]  /*19fa0*/  S2R R13, SR_TID.X ;  /* 0x00000000000d7919 */ /* 0x000ea60000002100 */
[----:B------:R1:W-:Y:S04]  /*19fb0*/  STL.64 [R1+0x6e8], R6 ;  /* 0x0006e80601007387 */ /* 0x0003e80000100a00 */
[----:B------:R3:W-:Y:S04]  /*19fc0*/  STL.64 [R1+0x6f0], R2 ;  /* 0x0006f00201007387 */ /* 0x0007e80000100a00 */
[----:B------:R-:W4:Y:S01]  /*19fd0*/  LDL.LU.64 R14, [R1+0x510] ;  /* 0x00051000010e7983 */ /* 0x000f220000300a00 */
[----:B------:R-:W-:-:S02]  /*19fe0*/  SGXT.U32 R12, R12, 0x1 ;  /* 0x000000010c0c781a */ /* 0x000fc40000000000 */
[----:B------:R-:W-:Y:S02]  /*19ff0*/  SEL R149, R149, RZ, P4 ;  /* 0x000000ff95957207 */ /* 0x000fe40002000000 */
[----:B------:R-:W-:Y:S02]  /*1a000*/  LOP3.LUT R12, R12, 0x30, RZ, 0xfc, !PT ;  /* 0x000000300c0c7812 */ /* 0x000fe400078efcff */
[----:B------:R-:W-:Y:S02]  /*1a010*/  ISETP.NE.U32.AND P0, PT, R149, RZ, PT ;  /* 0x000000ff9500720c */ /* 0x000fe40003f05070 */
[----:B------:R-:W-:Y:S02]  /*1a020*/  SEL R149, R148, RZ, P4 ;  /* 0x000000ff94957207 */ /* 0x000fe40002000000 */
[----:B------:R-:W-:Y:S02]  /*1a030*/  SEL R148, RZ, 0x4, P6 ;  /* 0x00000004ff947807 */ /* 0x000fe40003000000 */
[----:B------:R-:W-:-:S02]  /*1a040*/  ISETP.GE.AND P6, PT, R12, UR4, PT ;  /* 0x000000040c007c0c */ /* 0x000fc4000bfc6270 */
[----:B--2---:R-:W-:-:S05]  /*1a050*/  SHF.R.U32.HI R12, RZ, 0x6, R13 ;  /* 0x00000006ff0c7819 */ /* 0x004fca000001160d */
[----:B------:R3:W-:Y:S01]  /*1a060*/  LDGSTS.E [R249+0x6e008], desc[UR6][R2.64], P0 ;  /* 0x6e00800002f97fae */ /* 0x0007e20008121846 */
[----:B------:R-:W-:-:S04]  /*1a070*/  SGXT.U32 R12, R12, 0x1 ;  /* 0x000000010c0c781a */ /* 0x000fc80000000000 */
[----:B------:R-:W-:Y:S02]  /*1a080*/  LOP3.LUT R12, R12, 0x50, RZ, 0xfc, !PT ;  /* 0x000000500c0c7812 */ /* 0x000fe400078efcff */
[----:B------:R-:W-:Y:S02]  /*1a090*/  ISETP.NE.U32.AND P1, PT, R149, RZ, PT ;  /* 0x000000ff9500720c */ /* 0x000fe40003f25070 */
[----:B------:R-:W-:Y:S02]  /*1a0a0*/  ISETP.GE.AND P0, PT, R12, UR4, PT ;  /* 0x000000040c007c0c */ /* 0x000fe4000bf06270 */
[----:B------:R-:W-:Y:S02]  /*1a0b0*/  SHF.R.U32.HI R12, RZ, 0x6, R13 ;  /* 0x00000006ff0c7819 */ /* 0x000fe4000001160d */
[----:B------:R-:W-:Y:S02]  /*1a0c0*/  SEL R148, R148, RZ, P4 ;  /* 0x000000ff94947207 */ /* 0x000fe40002000000 */
[----:B------:R-:W-:-:S02]  /*1a0d0*/  SEL R149, RZ, 0x4, P6 ;  /* 0x00000004ff957807 */ /* 0x000fc40003000000 */
[----:B------:R-:W-:Y:S02]  /*1a0e0*/  SGXT.U32 R12, R12, 0x1 ;  /* 0x000000010c0c781a */ /* 0x000fe40000000000 */
[----:B------:R-:W-:Y:S02]  /*1a0f0*/  SHF.R.U32.HI R13, RZ, 0x6, R13 ;  /* 0x00000006ff0d7819 */ /* 0x000fe4000001160d */
[----:B------:R-:W-:Y:S02]  /*1a100*/  ISETP.NE.U32.AND P6, PT, R148, RZ, PT ;  /* 0x000000ff9400720c */ /* 0x000fe40003fc5070 */
[----:B------:R-:W-:Y:S02]  /*1a110*/  SEL R149, R149, RZ, P4 ;  /* 0x000000ff95957207 */ /* 0x000fe40002000000 */
[----:B------:R-:W-:Y:S02]  /*1a120*/  SEL R148, RZ, 0x4, P5 ;  /* 0x00000004ff947807 */ /* 0x000fe40002800000 */
[----:B------:R-:W-:-:S02]  /*1a130*/  LOP3.LUT R12, R12, 0x52, RZ, 0xfc, !PT ;  /* 0x000000520c0c7812 */ /* 0x000fc400078efcff */
[----:B------:R-:W-:Y:S02]  /*1a140*/  SGXT.U32 R13, R13, 0x1 ;  /* 0x000000010d0d781a */ /* 0x000fe40000000000 */
[----:B------:R-:W-:Y:S02]  /*1a150*/  ISETP.NE.U32.AND P3, PT, R149, RZ, PT ;  /* 0x000000ff9500720c */ /* 0x000fe40003f65070 */
[----:B------:R-:W-:Y:S02]  /*1a160*/  SEL R149, R148, RZ, P4 ;  /* 0x000000ff94957207 */ /* 0x000fe40002000000 */
[----:B------:R-:W-:Y:S02]  /*1a170*/  ISETP.GE.AND P5, PT, R12, UR4, PT ;  /* 0x000000040c007c0c */ /* 0x000fe4000bfa6270 */
[----:B------:R-:W-:Y:S02]  /*1a180*/  LOP3.LUT R13, R13, 0x70, RZ, 0xfc, !PT ;  /* 0x000000700d0d7812 */ /* 0x000fe400078efcff */
[----:B------:R-:W-:-:S02]  /*1a190*/  SEL R148, RZ, 0x4, P0 ;  /* 0x00000004ff947807 */ /* 0x000fc40000000000 */
[----:B------:R-:W-:Y:S02]  /*1a1a0*/  ISETP.NE.U32.AND P0, PT, R149, RZ, PT ;  /* 0x000000ff9500720c */ /* 0x000fe40003f05070 */
[----:B------:R-:W-:Y:S02]  /*1a1b0*/  SEL R149, RZ, 0x4, P5 ;  /* 0x00000004ff957807 */ /* 0x000fe40002800000 */
[----:B------:R-:W-:Y:S02]  /*1a1c0*/  ISETP.GE.AND P5, PT, R13, UR4, PT ;  /* 0x000000040d007c0c */ /* 0x000fe4000bfa6270 */
[----:B------:R-:W2:Y:S01]  /*1a1d0*/  S2R R13, SR_TID.X ;  /* 0x00000000000d7919 */ /* 0x000ea20000002100 */
[----:B------:R-:W-:Y:S01]  /*1a1e0*/  IMAD.WIDE R154, R184, 0x4, R16 ;  /* 0x00000004b89a7825 */ /* 0x000fe200078e0210 */
[----:B------:R-:W-:-:S04]  /*1a1f0*/  SEL R148, R148, RZ, P4 ;  /* 0x000000ff94947207 */ /* 0x000fc80002000000 */
[----:B------:R-:W-:Y:S01]  /*1a200*/  LDGSTS.E [R250+0x68000], desc[UR6][R154.64], P1 ;  /* 0x680000009afa7fae */ /* 0x000fe20008921846 */
[----:B------:R-:W-:Y:S02]  /*1a210*/  ISETP.NE.U32.AND P1, PT, R148, RZ, PT ;  /* 0x000000ff9400720c */ /* 0x000fe40003f25070 */
[----:B------:R-:W-:Y:S01]  /*1a220*/  SEL R148, R149, RZ, P4 ;  /* 0x000000ff95947207 */ /* 0x000fe20002000000 */
[----:B------:R-:W-:Y:S01]  /*1a230*/  LDGSTS.E [R250+0x68008], desc[UR6][R156.64], P6 ;  /* 0x680080009cfa7fae */ /* 0x000fe2000b121846 */
[----:B------:R-:W-:Y:S02]  /*1a240*/  SEL R149, RZ, 0x4, P5 ;  /* 0x00000004ff957807 */ /* 0x000fe40002800000 */
[----:B------:R-:W-:Y:S02]  /*1a250*/  ISETP.NE.U32.AND P5, PT, R148, RZ, PT ;  /* 0x000000ff9400720c */ /* 0x000fe40003fa5070 */
[----:B------:R-:W-:Y:S02]  /*1a260*/  SEL R148, R149, RZ, P4 ;  /* 0x000000ff95947207 */ /* 0x000fe40002000000 */
[----:B--2---:R-:W-:-:S02]  /*1a270*/  SHF.R.U32.HI R12, RZ, 0x6, R13 ;  /* 0x00000006ff0c7819 */ /* 0x004fc4000001160d */
[----:B------:R-:W-:Y:S02]  /*1a280*/  SHF.R.U32.HI R13, RZ, 0x6, R13 ;  /* 0x00000006ff0d7819 */ /* 0x000fe4000001160d */
[----:B------:R-:W-:Y:S02]  /*1a290*/  SGXT.U32 R12, R12, 0x1 ;  /* 0x000000010c0c781a */ /* 0x000fe40000000000 */
[----:B------:R-:W-:Y:S02]  /*1a2a0*/  SGXT.U32 R13, R13, 0x1 ;  /* 0x000000010d0d781a */ /* 0x000fe40000000000 */
[----:B------:R-:W-:Y:S02]  /*1a2b0*/  LOP3.LUT R12, R12, 0x72, RZ, 0xfc, !PT ;  /* 0x000000720c0c7812 */ /* 0x000fe400078efcff */
[----:B------:R-:W-:Y:S02]  /*1a2c0*/  LOP3.LUT R13, R13, 0x14, RZ, 0xfc, !PT ;  /* 0x000000140d0d7812 */ /* 0x000fe400078efcff */
[----:B------:R-:W-:-:S04]  /*1a2d0*/  ISETP.GE.AND P6, PT, R12, UR4, PT ;  /* 0x000000040c007c0c */ /* 0x000fc8000bfc6270 */
[----:B------:R-:W-:Y:S02]  /*1a2e0*/  SEL R149, RZ, 0x4, P6 ;  /* 0x00000004ff957807 */ /* 0x000fe40003000000 */
[----:B------:R-:W-:Y:S02]  /*1a2f0*/  ISETP.GE.AND P6, PT, R13, UR4, PT ;  /* 0x000000040d007c0c */ /* 0x000fe4000bfc6270 */
[----:B------:R-:W2:Y:S01]  /*1a300*/  S2R R13, SR_TID.X ;  /* 0x00000000000d7919 */ /* 0x000ea20000002100 */
[----:B------:R-:W-:-:S05]  /*1a310*/  IMAD.WIDE R180, R184, 0x4, R190 ;  /* 0x00000004b8b47825 */ /* 0x000fca00078e02be */
[----:B------:R-:W-:Y:S01]  /*1a320*/  LDGSTS.E [R250+0x6a000], desc[UR6][R180.64], P3 ;  /* 0x6a000000b4fa7fae */ /* 0x000fe20009921846 */
[----:B------:R-:W-:Y:S02]  /*1a330*/  ISETP.NE.U32.AND P3, PT, R148, RZ, PT ;  /* 0x000000ff9400720c */ /* 0x000fe40003f65070 */
[----:B------:R-:W-:Y:S02]  /*1a340*/  SEL R148, RZ, 0x4, P6 ;  /* 0x00000004ff947807 */ /* 0x000fe40003000000 */
[----:B--2---:R-:W-:-:S04]  /*1a350*/  SHF.R.U32.HI R13, RZ, 0x6, R13 ;  /* 0x00000006ff0d7819 */ /* 0x004fc8000001160d */
[----:B------:R-:W-:-:S04]  /*1a360*/  SGXT.U32 R13, R13, 0x1 ;  /* 0x000000010d0d781a */ /* 0x000fc80000000000 */
[----:B------:R-:W-:-:S04]  /*1a370*/  LOP3.LUT R13, R13, 0x16, RZ, 0xfc, !PT ;  /* 0x000000160d0d7812 */ /* 0x000fc800078efcff */
[----:B------:R-:W-:Y:S02]  /*1a380*/  ISETP.GE.AND P6, PT, R13, UR4, PT ;  /* 0x000000040d007c0c */ /* 0x000fe4000bfc6270 */
[----:B------:R-:W2:Y:S01]  /*1a390*/  S2R R13, SR_TID.X ;  /* 0x00000000000d7919 */ /* 0x000ea20000002100 */
[----:B------:R-:W-:-:S04]  /*1a3a0*/  IMAD.WIDE R192, R184, 0x4, R192 ;  /* 0x00000004b8c07825 */ /* 0x000fc800078e02c0 */
[C---:B-1----:R-:W-:Y:S01]  /*1a3b0*/  IMAD.WIDE R6, R184.reuse, 0x4, R194 ;  /* 0x00000004b8067825 */ /* 0x042fe200078e02c2 */
[----:B------:R-:W-:Y:S03]  /*1a3c0*/  LDGSTS.E [R250+0x6a008], desc[UR6][R192.64], P0 ;  /* 0x6a008000c0fa7fae */ /* 0x000fe60008121846 */
[----:B---3--:R-:W-:Y:S01]  /*1a3d0*/  IMAD.WIDE R2, R184, 0x4, R198 ;  /* 0x00000004b8027825 */ /* 0x008fe200078e02c6 */
[----:B------:R1:W-:Y:S04]  /*1a3e0*/  LDGSTS.E [R250+0x6c000], desc[UR6][R6.64], P1 ;  /* 0x6c00000006fa7fae */ /* 0x0003e80008921846 */
[----:B------:R3:W-:Y:S01]  /*1a3f0*/  LDGSTS.E [R250+0x6c008], desc[UR6][R2.64], P5 ;  /* 0x6c00800002fa7fae */ /* 0x0007e2000a921846 */
[----:B--2---:R-:W-:-:S02]  /*1a400*/  SHF.R.U32.HI R12, RZ, 0x6, R13 ;  /* 0x00000006ff0c7819 */ /* 0x004fc4000001160d */
        /* <DEDUP_REMOVED lines=8> */
[----:B------:R-:W-:Y:S02]  /*1a490*/  ISETP.NE.U32.AND P0, PT, R149, RZ, PT ;  /* 0x000000ff9500720c */ /* 0x000fe40003f05070 */
[----:B------:R-:W-:-:S02]  /*1a4a0*/  SEL R149, R148, RZ, P4 ;  /* 0x000000ff94957207 */ /* 0x000fc40002000000 */
[----:B------:R-:W-:Y:S02]  /*1a4b0*/  SEL R148, RZ, 0x4, P6 ;  /* 0x00000004ff947807 */ /* 0x000fe40003000000 */
[----:B------:R-:W-:Y:S01]  /*1a4c0*/  ISETP.GE.AND P6, PT, R12, UR4, PT ;  /* 0x000000040c007c0c */ /* 0x000fe2000bfc6270 */
[----:B------:R1:W-:Y:S04]  /*1a4d0*/  STL.64 [R1+0x618], R6 ;  /* 0x0006180601007387 */ /* 0x0003e80000100a00 */
[----:B------:R3:W-:Y:S01]  /*1a4e0*/  STL.64 [R1+0x620], R2 ;  /* 0x0006200201007387 */ /* 0x0007e20000100a00 */
[----:B-1----:R-:W-:Y:S01]  /*1a4f0*/  IMAD.WIDE R6, R184, 0x4, R196 ;  /* 0x00000004b8067825 */ /* 0x002fe200078e02c4 */
[----:B--2---:R-:W-:-:S03]  /*1a500*/  SHF.R.U32.HI R12, RZ, 0x6, R13 ;  /* 0x00000006ff0c7819 */ /* 0x004fc6000001160d */
[----:B---3--:R-:W-:Y:S01]  /*1a510*/  IMAD.WIDE R2, R184, 0x4, R238 ;  /* 0x00000004b8027825 */ /* 0x008fe200078e02ee */
[----:B------:R1:W-:Y:S01]  /*1a520*/  LDGSTS.E [R250+0x6e000], desc[UR6][R6.64], P3 ;  /* 0x6e00000006fa7fae */ /* 0x0003e20009921846 */
[----:B------:R-:W-:-:S03]  /*1a530*/  SGXT.U32 R12, R12, 0x1 ;  /* 0x000000010c0c781a */ /* 0x000fc60000000000 */
[----:B------:R2:W-:Y:S01]  /*1a540*/  LDGSTS.E [R250+0x6e008], desc[UR6][R2.64], P0 ;  /* 0x6e00800002fa7fae */ /* 0x0005e20008121846 */
        /* <DEDUP_REMOVED lines=21> */
[----:B------:R-:W3:Y:S01]  /*1a6a0*/  S2R R13, SR_TID.X ;  /* 0x00000000000d7919 */ /* 0x000ee20000002100 */
[----:B----4-:R-:W-:Y:S01]  /*1a6b0*/  IMAD.WIDE R152, R184, 0x4, R14 ;  /* 0x00000004b8987825 */ /* 0x010fe200078e020e */
[----:B------:R-:W-:-:S03]  /*1a6c0*/  SEL R148, R148, RZ, P4 ;  /* 0x000000ff94947207 */ /* 0x000fc60002000000 */
[----:B------:R-:W-:Y:S01]  /*1a6d0*/  IMAD.WIDE R200, R184, 0x4, R200 ;  /* 0x00000004b8c87825 */ /* 0x000fe200078e02c8 */
[----:B------:R-:W-:Y:S01]  /*1a6e0*/  LDGSTS.E [R251+0x68000], desc[UR6][R152.64], P1 ;  /* 0x6800000098fb7fae */ /* 0x000fe20008921846 */
[----:B------:R-:W-:Y:S02]  /*1a6f0*/  ISETP.NE.U32.AND P1, PT, R148, RZ, PT ;  /* 0x000000ff9400720c */ /* 0x000fe40003f25070 */
[----:B------:R-:W-:Y:S01]  /*1a700*/  SEL R148, R149, RZ, P4 ;  /* 0x000000ff95947207 */ /* 0x000fe20002000000 */
[----:B------:R-:W-:Y:S01]  /*1a710*/  LDGSTS.E [R251+0x68008], desc[UR6][R200.64], P6 ;  /* 0x68008000c8fb7fae */ /* 0x000fe2000b121846 */
[----:B------:R-:W-:Y:S02]  /*1a720*/  SEL R149, RZ, 0x4, P5 ;  /* 0x00000004ff957807 */ /* 0x000fe40002800000 */
[----:B------:R-:W-:Y:S02]  /*1a730*/  ISETP.NE.U32.AND P5, PT, R148, RZ, PT ;  /* 0x000000ff9400720c */ /* 0x000fe40003fa5070 */
[----:B------:R-:W-:-:S02]  /*1a740*/  SEL R148, R149, RZ, P4 ;  /* 0x000000ff95947207 */ /* 0x000fc40002000000 */
[--C-:B---3--:R-:W-:Y:S02]  /*1a750*/  SHF.R.U32.HI R12, RZ, 0x6, R13.reuse ;  /* 0x00000006ff0c7819 */ /* 0x108fe4000001160d */
[----:B------:R-:W-:Y:S02]  /*1a760*/  SHF.R.U32.HI R13, RZ, 0x6, R13 ;  /* 0x00000006ff0d7819 */ /* 0x000fe4000001160d */
[----:B------:R-:W-:Y:S02]  /*1a770*/  SGXT.U32 R12, R12, 0x1 ;  /* 0x000000010c0c781a */ /* 0x000fe40000000000 */
[----:B------:R-:W-:Y:S02]  /*1a780*/  SGXT.U32 R13, R13, 0x1 ;  /* 0x000000010d0d781a */ /* 0x000fe40000000000 */
[----:B------:R-:W-:Y:S02]  /*1a790*/  LOP3.LUT R12, R12, 0x76, RZ, 0xfc, !PT ;  /* 0x000000760c0c7812 */ /* 0x000fe400078efcff */
[----:B------:R-:W-:-:S02]  /*1a7a0*/  LOP3.LUT R13, R13, 0x18, RZ, 0xfc, !PT ;  /* 0x000000180d0d7812 */ /* 0x000fc400078efcff */
[----:B------:R-:W-:-:S04]  /*1a7b0*/  ISETP.GE.AND P6, PT, R12, UR4, PT ;  /* 0x000000040c007c0c */ /* 0x000fc8000bfc6270 */
[----:B------:R-:W-:Y:S02]  /*1a7c0*/  SEL R149, RZ, 0x4, P6 ;  /* 0x00000004ff957807 */ /* 0x000fe40003000000 */
[----:B------:R-:W-:Y:S02]  /*1a7d0*/  ISETP.GE.AND P6, PT, R13, UR4, PT ;  /* 0x000000040d007c0c */ /* 0x000fe4000bfc6270 */
[----:B------:R-:W3:Y:S01]  /*1a7e0*/  S2R R13, SR_TID.X ;  /* 0x00000000000d7919 */ /* 0x000ee20000002100 */
[----:B------:R-:W-:-:S05]  /*1a7f0*/  IMAD.WIDE R194, R184, 0x4, R202 ;  /* 0x00000004b8c27825 */ /* 0x000fca00078e02ca */
[----:B------:R-:W-:Y:S01]  /*1a800*/  LDGSTS.E [R251+0x6a000], desc[UR6][R194.64], P3 ;  /* 0x6a000000c2fb7fae */ /* 0x000fe20009921846 */
[----:B------:R-:W-:Y:S02]  /*1a810*/  ISETP.NE.U32.AND P3, PT, R148, RZ, PT ;  /* 0x000000ff9400720c */ /* 0x000fe40003f65070 */
[----:B------:R-:W-:Y:S02]  /*1a820*/  SEL R148, R149, RZ, P4 ;  /* 0x000000ff95947207 */ /* 0x000fe40002000000 */
[----:B------:R-:W-:Y:S02]  /*1a830*/  SEL R149, RZ, 0x4, P6 ;  /* 0x00000004ff957807 */ /* 0x000fe40003000000 */
[----:B---3--:R-:W-:-:S04]  /*1a840*/  SHF.R.U32.HI R13, RZ, 0x6, R13 ;  /* 0x00000006ff0d7819 */ /* 0x008fc8000001160d */
[----:B------:R-:W-:-:S04]  /*1a850*/  SGXT.U32 R13, R13, 0x1 ;  /* 0x000000010d0d781a */ /* 0x000fc80000000000 */
[----:B------:R-:W-:-:S04]  /*1a860*/  LOP3.LUT R13, R13, 0x1a, RZ, 0xfc, !PT ;  /* 0x0000001a0d0d7812 */ /* 0x000fc800078efcff */
[----:B------:R-:W-:Y:S02]  /*1a870*/  ISETP.GE.AND P6, PT, R13, UR4, PT ;  /* 0x000000040d007c0c */ /* 0x000fe4000bfc6270 */
[----:B------:R-:W3:Y:S01]  /*1a880*/  S2R R13, SR_TID.X ;  /* 0x00000000000d7919 */ /* 0x000ee20000002100 */
[----:B------:R-:W-:-:S05]  /*1a890*/  IMAD.WIDE R196, R184, 0x4, R204 ;  /* 0x00000004b8c47825 */ /* 0x000fca00078e02cc */
[----:B------:R-:W-:Y:S01]  /*1a8a0*/  LDGSTS.E [R251+0x6a008], desc[UR6][R196.64], P0 ;  /* 0x6a008000c4fb7fae */ /* 0x000fe20008121846 */
[----:B------:R-:W-:Y:S02]  /*1a8b0*/  ISETP.NE.U32.AND P0, PT, R148, RZ, PT ;  /* 0x000000ff9400720c */ /* 0x000fe40003f05070 */
[----:B------:R-:W-:Y:S02]  /*1a8c0*/  SEL R148, RZ, 0x4, P6 ;  /* 0x00000004ff947807 */ /* 0x000fe40003000000 */
[----:B---3--:R-:W-:-:S04]  /*1a8d0*/  SHF.R.U32.HI R13, RZ, 0x6, R13 ;  /* 0x00000006ff0d7819 */ /* 0x008fc8000001160d */
[----:B------:R-:W-:-:S04]  /*1a8e0*/  SGXT.U32 R13, R13, 0x1 ;  /* 0x000000010d0d781a */ /* 0x000fc80000000000 */
[----:B------:R-:W-:-:S04]  /*1a8f0*/  LOP3.LUT R13, R13, 0x38, RZ, 0xfc, !PT ;  /* 0x000000380d0d7812 */ /* 0x000fc800078efcff */
[----:B------:R-:W-:Y:S02]  /*1a900*/  ISETP.GE.AND P6, PT, R13, UR4, PT ;  /* 0x000000040d007c0c */ /* 0x000fe4000bfc6270 */
[----:B------:R-:W3:Y:S01]  /*1a910*/  S2R R13, SR_TID.X ;  /* 0x00000000000d7919 */ /* 0x000ee20000002100 */
[----:B------:R1:W-:Y:S04]  /*1a920*/  STL.64 [R1+0x6d8], R6 ;  /* 0x0006d80601007387 */ /* 0x0003e80000100a00 */
[----:B------:R2:W-:Y:S01]  /*1a930*/  STL.64 [R1+0x6e0], R2 ;  /* 0x0006e00201007387 */ /* 0x0005e20000100a00 */
[----:B-1----:R-:W-:-:S04]  /*1a940*/  IMAD.WIDE R6, R184, 0x4, R206 ;  /* 0x00000004b8067825 */ /* 0x002fc800078e02ce */
[----:B--2---:R-:W-:Y:S01]  /*1a950*/  IMAD.WIDE R2, R184, 0x4, R208 ;  /* 0x00000004b8027825 */ /* 0x004fe200078e02d0 */
[----:B------:R1:W-:Y:S04]  /*1a960*/  STL.64 [R1+0x510], R6 ;  /* 0x0005100601007387 */ /* 0x0003e80000100a00 */
[----:B------:R1:W-:Y:S04]  /*1a970*/  LDGSTS.E [R251+0x6c000], desc[UR6][R6.64], P1 ;  /* 0x6c00000006fb7fae */ /* 0x0003e80008921846 */
[----:B------:R2:W-:Y:S01]  /*1a980*/  LDGSTS.E [R251+0x6c008], desc[UR6][R2.64], P5 ;  /* 0x6c00800002fb7fae */ /* 0x0005e2000a921846 */
[----:B---3--:R-:W-:-:S02]  /*1a990*/  SHF.R.U32.HI R12, RZ, 0x6, R13 ;  /* 0x00000006ff0c7819 */ /* 0x008fc4000001160d */
[----:B------:R-:W-:-:S04]  /*1a9a0*/  SHF.R.U32.HI R13, RZ, 0x6, R13 ;  /* 0x00000006ff0d7819 */ /* 0x000fc8000001160d */
[----:B------:R-:W-:Y:S01]  /*1a9b0*/  SGXT.U32 R13, R13, 0x1 ;  /* 0x000000010d0d781a */ /* 0x000fe20000000000 */
[----:B-1----:R-:W-:-:S03]  /*1a9c0*/  IMAD.WIDE R6, R184, 0x4, R212 ;  /* 0x00000004b8067825 */ /* 0x002fc600078e02d4 */
[----:B------:R-:W-:Y:S02]  /*1a9d0*/  LOP3.LUT R13, R13, 0x58, RZ, 0xfc, !PT ;  /* 0x000000580d0d7812 */ /* 0x000fe400078efcff */
[----:B------:R1:W-:Y:S02]  /*1a9e0*/  LDGSTS.E [R251+0x6e000], desc[UR6][R6.64], P3 ;  /* 0x6e00000006fb7fae */ /* 0x0003e40009921846 */
[----:B------:R-:W-:Y:S02]  /*1a9f0*/  ISETP.GE.AND P3, PT, R13, UR4, PT ;  /* 0x000000040d007c0c */ /* 0x000fe4000bf66270 */
[----:B------:R-:W3:Y:S01]  /*1aa00*/  S2R R13, SR_TID.X ;  /* 0x00000000000d7919 */ /* 0x000ee20000002100 */
[----:B------:R-:W-:Y:S02]  /*1aa10*/  SGXT.U32 R12, R12, 0x1 ;  /* 0x000000010c0c781a */ /* 0x000fe40000000000 */
[----:B------:R-:W-:Y:S02]  /*1aa20*/  SEL R149, R149, RZ, P4 ;  /* 0x000000ff95957207 */ /* 0x000fe40002000000 */
[----:B------:R-:W-:-:S02]  /*1aa30*/  LOP3.LUT R12, R12, 0x3a, RZ, 0xfc, !PT ;  /* 0x0000003a0c0c7812 */ /* 0x000fc400078efcff */
[----:B------:R-:W-:Y:S02]  /*1aa40*/  ISETP.NE.U32.AND P1, PT, R149, RZ, PT ;  /* 0x000000ff9500720c */ /* 0x000fe40003f25070 */
[----:B------:R-:W-:Y:S02]  /*1aa50*/  SEL R149, R148, RZ, P4 ;  /* 0x000000ff94957207 */ /* 0x000fe40002000000 */
[----:B------:R-:W-:Y:S02]  /*1aa60*/  SEL R148, RZ, 0x4, P6 ;  /* 0x00000004ff947807 */ /* 0x000fe40003000000 */
[----:B------:R-:W-:Y:S02]  /*1aa70*/  ISETP.GE.AND P6, PT, R12, UR4, PT ;  /* 0x000000040c007c0c */ /* 0x000fe4000bfc6270 */
[----:B------:R-:W-:Y:S02]  /*1aa80*/  ISETP.NE.U32.AND P5, PT, R149, RZ, PT ;  /* 0x000000ff9500720c */ /* 0x000fe40003fa5070 */
[----:B------:R-:W-:-:S02]  /*1aa90*/  SEL R149, RZ, 0x4, P6 ;  /* 0x00000004ff957807 */ /* 0x000fc40003000000 */
[----:B---3--:R-:W-:-:S04]  /*1aaa0*/  SHF.R.U32.HI R13, RZ, 0x6, R13 ;  /* 0x00000006ff0d7819 */ /* 0x008fc8000001160d */
[----:B------:R-:W-:-:S04]  /*1aab0*/  SGXT.U32 R13, R13, 0x1 ;  /* 0x000000010d0d781a */ /* 0x000fc80000000000 */
[----:B------:R-:W-:-:S04]  /*1aac0*/  LOP3.LUT R13, R13, 0x5a, RZ, 0xfc, !PT ;  /* 0x0000005a0d0d7812 */ /* 0x000fc800078efcff */
[----:B------:R-:W-:Y:S02]  /*1aad0*/  ISETP.GE.AND P6, PT, R13, UR4, PT ;  /* 0x000000040d007c0c */ /* 0x000fe4000bfc6270 */
[----:B------:R-:W3:Y:S01]  /*1aae0*/  S2R R13, SR_TID.X ;  /* 0x00000000000d7919 */ /* 0x000ee20000002100 */
[----:B------:R-:W-:Y:S01]  /*1aaf0*/  SEL R148, R148, RZ, P4 ;  /* 0x000000ff94947207 */ /* 0x000fe20002000000 */
[----:B------:R2:W-:Y:S01]  /*1ab00*/  STL.64 [R1+0x610], R2 ;  /* 0x0006100201007387 */ /* 0x0005e20000100a00 */
[----:B------:R-:W-:Y:S01]  /*1ab10*/  SEL R149, R149, RZ, P4 ;  /* 0x000000ff95957207 */ /* 0x000fe20002000000 */
[----:B--2---:R-:W-:-:S05]  /*1ab20*/  IMAD.WIDE R2, R184, 0x4, R210 ;  /* 0x00000004b8027825 */ /* 0x004fca00078e02d2 */
[----:B------:R2:W-:Y:S01]  /*1ab30*/  LDGSTS.E [R251+0x6e008], desc[UR6][R2.64], P0 ;  /* 0x6e00800002fb7fae */ /* 0x0005e20008121846 */
[----:B------:R-:W-:Y:S02]  /*1ab40*/  ISETP.NE.U32.AND P0, PT, R148, RZ, PT ;  /* 0x000000ff9400720c */ /* 0x000fe40003f05070 */
[----:B---3--:R-:W-:-:S04]  /*1ab50*/  SHF.R.U32.HI R12, RZ, 0x6, R13 ;  /* 0x00000006ff0c7819 */ /* 0x008fc8000001160d */
[----:B------:R-:W-:Y:S02]  /*1ab60*/  SGXT.U32 R12, R12, 0x1 ;  /* 0x000000010c0c781a */ /* 0x000fe40000000000 */
[----:B------:R-:W-:Y:S02]  /*1ab70*/  SEL R148, RZ, 0x4, P3 ;  /* 0x00000004ff947807 */ /* 0x000fe40001800000 */
[----:B------:R-:W-:Y:S02]  /*1ab80*/  LOP3.LUT R12, R12, 0x78, RZ, 0xfc, !PT ;  /* 0x000000780c0c7812 */ /* 0x000fe400078efcff */
[----:B------:R-:W-:Y:S02]  /*1ab90*/  ISETP.NE.U32.AND P3, PT, R149, RZ, PT ;  /* 0x000000ff9500720c */ /* 0x000fe40003f65070 */
[----:B------:R-:W-:Y:S02]  /*1aba0*/  SEL R149, RZ, 0x4, P6 ;  /* 0x00000004ff957807 */ /* 0x000fe40003000000 */
[----:B------:R-:W-:-:S02]  /*1abb0*/  ISETP.GE.AND P6, PT, R12, UR4, PT ;  /* 0x000000040c007c0c */ /* 0x000fc4000bfc6270 */
[--C-:B------:R-:W-:Y:S02]  /*1abc0*/  SHF.R.U32.HI R12, RZ, 0x6, R13.reuse ;  /* 0x00000006ff0c7819 */ /* 0x100fe4000001160d */
[----:B------:R-:W-:Y:S01]  /*1abd0*/  SHF.R.U32.HI R13, RZ, 0x6, R13 ;  /* 0x00000006ff0d7819 */ /* 0x000fe2000001160d */
[----:B------:R-:W-:-:S03]  /*1abe0*/  IMAD.WIDE R214, R184, 0x4, R214 ;  /* 0x00000004b8d67825 */ /* 0x000fc600078e02d6 */
[----:B------:R-:W-:Y:S02]  /*1abf0*/  SGXT.U32 R13, R13, 0x1 ;  /* 0x000000010d0d781a */ /* 0x000fe40000000000 */
[----:B------:R-:W-:Y:S01]  /*1ac00*/  SEL R148, R148, RZ, P4 ;  /* 0x000000ff94947207 */ /* 0x000fe20002000000 */
[----:B------:R-:W-:Y:S01]  /*1ac10*/  LDGSTS.E [R252+0x68000], desc[UR6][R214.64], P1 ;  /* 0x68000000d6fc7fae */ /* 0x000fe20008921846 */
[----:B------:R-:W-:Y:S02]  /*1ac20*/  LOP3.LUT R13, R13, 0x1c, RZ, 0xfc, !PT ;  /* 0x0000001c0d0d7812 */ /* 0x000fe400078efcff */
[----:B------:R-:W-:Y:S02]  /*1ac30*/  ISETP.NE.U32.AND P1, PT, R148, RZ, PT ;  /* 0x000000ff9400720c */ /* 0x000fe40003f25070 */
[----:B------:R-:W-:Y:S02]  /*1ac40*/  SEL R148, RZ, 0x4, P6 ;  /* 0x00000004ff947807 */ /* 0x000fe40003000000 */
[----:B------:R-:W-:-:S02]  /*1ac50*/  ISETP.GE.AND P6, PT, R13, UR4, PT ;  /* 0x000000040d007c0c */ /* 0x000fc4000bfc6270 */
[----:B------:R-:W3:Y:S01]  /*1ac60*/  S2R R13, SR_TID.X ;  /* 0x00000000000d7919 */ /* 0x000ee20000002100 */
[----:B------:R-:W-:Y:S01]  /*1ac70*/  SGXT.U32 R12, R12, 0x1 ;  /* 0x000000010c0c781a */ /* 0x000fe20000000000 */
[----:B------:R-:W-:-:S03]  /*1ac80*/  IMAD.WIDE R236, R184, 0x4, R236 ;  /* 0x00000004b8ec7825 */ /* 0x000fc600078e02ec */
[----:B------:R-:W-:Y:S02]  /*1ac90*/  LOP3.LUT R12, R12, 0x7a, RZ, 0xfc, !PT ;  /* 0x0000007a0c0c7812 */ /* 0x000fe400078efcff */
[----:B------:R-:W-:Y:S01]  /*1aca0*/  LDGSTS.E [R252+0x68008], desc[UR6][R236.64], P5 ;  /* 0x68008000ecfc7fae */ /* 0x000fe2000a921846 */
[----:B------:R-:W-:Y:S02]  /*1acb0*/  SEL R149, R149, RZ, P4 ;  /* 0x000000ff95957207 */ /* 0x000fe40002000000 */
[----:B------:R-:W-:-:S04]  /*1acc0*/  ISETP.GE.AND P5, PT, R12, UR4, PT ;  /* 0x000000040c007c0c */ /* 0x000fc8000bfa6270 */
[----:B------:R-:W-:Y:S02]  /*1acd0*/  SEL R150, RZ, 0x4, P5 ;  /* 0x00000004ff967807 */ /* 0x000fe40002800000 */
[----:B------:R-:W-:Y:S02]  /*1ace0*/  ISETP.NE.U32.AND P5, PT, R149, RZ, PT ;  /* 0x000000ff9500720c */ /* 0x000fe40003fa5070 */
[----:B------:R-:W-:Y:S02]  /*1acf0*/  SEL R149, R148, RZ, P4 ;  /* 0x000000ff94957207 */ /* 0x000fe40002000000 */
[----:B------:R-:W-:Y:S02]  /*1ad00*/  SEL R148, RZ, 0x4, P6 ;  /* 0x00000004ff947807 */ /* 0x000fe40003000000 */
[----:B---3--:R-:W-:-:S04]  /*1ad10*/  LEA.HI R13, R13, 0x1e, RZ, 0x1a ;  /* 0x0000001e0d0d7811 */ /* 0x008fc800078fd0ff */
[----:B------:R-:W-:Y:S02]  /*1ad20*/  ISETP.GE.AND P6, PT, R13, UR4, PT ;  /* 0x000000040d007c0c */ /* 0x000fe4000bfc6270 */
[----:B------:R-:W3:Y:S01]  /*1ad30*/  S2R R13, SR_TID.X ;  /* 0x00000000000d7919 */ /* 0x000ee20000002100 */
[----:B------:R-:W-:-:S04]  /*1ad40*/  IMAD.WIDE R216, R184, 0x4, R216 ;  /* 0x00000004b8d87825 */ /* 0x000fc800078e02d8 */
[C---:B------:R-:W-:Y:S01]  /*1ad50*/  IMAD.WIDE R224, R184.reuse, 0x4, R224 ;  /* 0x00000004b8e07825 */ /* 0x040fe200078e02e0 */
[----:B------:R-:W-:Y:S03]  /*1ad60*/  LDGSTS.E [R252+0x6a000], desc[UR6][R216.64], P0 ;  /* 0x6a000000d8fc7fae */ /* 0x000fe60008121846 */
[----:B------:R-:W-:Y:S01]  /*1ad70*/  IMAD.WIDE R242, R184, 0x4, R218 ;  /* 0x00000004b8f27825 */ /* 0x000fe200078e02da */
[----:B------:R-:W-:Y:S04]  /*1ad80*/  LDGSTS.E [R252+0x6a008], desc[UR6][R224.64], P3 ;  /* 0x6a008000e0fc7fae */ /* 0x000fe80009921846 */
[----:B------:R-:W-:Y:S01]  /*1ad90*/  LDGSTS.E [R252+0x6c000], desc[UR6][R242.64], P1 ;  /* 0x6c000000f2fc7fae */ /* 0x000fe20008921846 */
[----:B---3--:R-:W-:-:S04]  /*1ada0*/  SHF.R.U32.HI R13, RZ, 0x6, R13 ;  /* 0x00000006ff0d7819 */ /* 0x008fc8000001160d */
[----:B------:R-:W-:-:S04]  /*1adb0*/  SGXT.U32 R13, R13, 0x1 ;  /* 0x000000010d0d781a */ /* 0x000fc80000000000 */
[----:B------:R-:W-:-:S04]  /*1adc0*/  LOP3.LUT R13, R13, 0x3c, RZ, 0xfc, !PT ;  /* 0x0000003c0d0d7812 */ /* 0x000fc800078efcff */
[----:B------:R-:W-:Y:S02]  /*1add0*/  ISETP.GE.AND P1, PT, R13, UR4, PT ;  /* 0x000000040d007c0c */ /* 0x000fe4000bf26270 */
[----:B------:R-:W3:Y:S01]  /*1ade0*/  S2R R13, SR_TID.X ;  /* 0x00000000000d7919 */ /* 0x000ee20000002100 */
[----:B------:R-:W-:Y:S02]  /*1adf0*/  ISETP.NE.U32.AND P0, PT, R149, RZ, PT ;  /* 0x000000ff9500720c */ /* 0x000fe40003f05070 */
[----:B------:R-:W-:Y:S01]  /*1ae00*/  SEL R149, R150, RZ, P4 ;  /* 0x000000ff96957207 */ /* 0x000fe20002000000 */
[----:B------:R1:W-:Y:S01]  /*1ae10*/  STL.64 [R1+0x6c8], R6 ;  /* 0x0006c80601007387 */ /* 0x0003e20000100a00 */
[----:B------:R-:W-:Y:S01]  /*1ae20*/  IMAD.WIDE R248, R184, 0x4, R220 ;  /* 0x00000004b8f87825 */ /* 0x000fe200078e02dc */
[----:B------:R-:W-:Y:S02]  /*1ae30*/  SEL R148, R148, RZ, P4 ;  /* 0x000000ff94947207 */ /* 0x000fe40002000000 */
[----:B------:R-:W-:-:S02]  /*1ae40*/  ISETP.NE.U32.AND P3, PT, R149, RZ, PT ;  /* 0x000000ff9500720c */ /* 0x000fc40003f65070 */
[----:B------:R-:W-:Y:S01]  /*1ae50*/  SEL R149, RZ, 0x4, P6 ;  /* 0x00000004ff957807 */ /* 0x000fe20003000000 */
[----:B------:R-:W-:Y:S01]  /*1ae60*/  LDGSTS.E [R252+0x6c008], desc[UR6][R248.64], P5 ;  /* 0x6c008000f8fc7fae */ /* 0x000fe2000a921846 */
[----:B------:R-:W-:Y:S01]  /*1ae70*/  ISETP.NE.U32.AND P6, PT, R148, RZ, PT ;  /* 0x000000ff9400720c */ /* 0x000fe20003fc5070 */
[----:B-1----:R-:W-:Y:S01]  /*1ae80*/  IMAD.WIDE R6, R184, 0x4, R222 ;  /* 0x00000004b8067825 */ /* 0x002fe200078e02de */
[----:B------:R-:W-:-:S04]  /*1ae90*/  SEL R148, R149, RZ, P4 ;  /* 0x000000ff95947207 */ /* 0x000fc80002000000 */
[----:B------:R-:W-:Y:S01]  /*1aea0*/  LDGSTS.E [R252+0x6e000], desc[UR6][R6.64], P0 ;  /* 0x6e00000006fc7fae */ /* 0x000fe20008121846 */
[----:B------:R-:W-:Y:S02]  /*1aeb0*/  ISETP.NE.U32.AND P5, PT, R148, RZ, PT ;  /* 0x000000ff9400720c */ /* 0x000fe40003fa5070 */
[----:B------:R-:W-:Y:S02]  /*1aec0*/  SEL R148, RZ, 0x4, P1 ;  /* 0x00000004ff947807 */ /* 0x000fe40000800000 */
[C---:B---3--:R-:W-:Y:S02]  /*1aed0*/  LEA.HI R12, R13.reuse, 0x3e, RZ, 0x1a ;  /* 0x0000003e0d0c7811 */ /* 0x048fe400078fd0ff */
[----:B------:R-:W-:Y:S02]  /*1aee0*/  SHF.R.U32.HI R15, RZ, 0x6, R13 ;  /* 0x00000006ff0f7819 */ /* 0x000fe4000001160d */
[----:B------:R-:W-:Y:S02]  /*1aef0*/  ISETP.GE.AND P0, PT, R12, UR4, PT ;  /* 0x000000040c007c0c */ /* 0x000fe4000bf06270 */
[----:B------:R-:W-:Y:S01]  /*1af00*/  LEA.HI R12, R13, 0x5e, RZ, 0x1a ;  /* 0x0000005e0d0c7811 */ /* 0x000fe200078fd0ff */
[----:B------:R2:W-:Y:S01]  /*1af10*/  STL.64 [R1+0x6d0], R2 ;  /* 0x0006d00201007387 */ /* 0x0005e20000100a00 */
[----:B------:R-:W-:-:S02]  /*1af20*/  SGXT.U32 R15, R15, 0x1 ;  /* 0x000000010f0f781a */ /* 0x000fc40000000000 */
[----:B------:R-:W-:Y:S02]  /*1af30*/  ISETP.GE.AND P1, PT, R12, UR4, PT ;  /* 0x000000040c007c0c */ /* 0x000fe4000bf26270 */
[----:B------:R-:W-:Y:S02]  /*1af40*/  SHF.R.U32.HI R12, RZ, 0x6, R13 ;  /* 0x00000006ff0c7819 */ /* 0x000fe4000001160d */
[----:B------:R-:W-:Y:S02]  /*1af50*/  LOP3.LUT R15, R15, 0x5c, RZ, 0xfc, !PT ;  /* 0x0000005c0f0f7812 */ /* 0x000fe400078efcff */
[----:B------:R-:W-:Y:S01]  /*1af60*/  SGXT.U32 R12, R12, 0x1 ;  /* 0x000000010c0c781a */ /* 0x000fe20000000000 */
[----:B--2---:R-:W-:Y:S01]  /*1af70*/  IMAD.WIDE R2, R184, 0x4, R226 ;  /* 0x00000004b8027825 */ /* 0x004fe200078e02e2 */
[----:B------:R-:W-:Y:S02]  /*1af80*/  SEL R148, R148, RZ, P4 ;  /* 0x000000ff94947207 */ /* 0x000fe40002000000 */
[----:B------:R-:W-:-:S02]  /*1af90*/  LOP3.LUT R12, R12, 0x7c, RZ, 0xfc, !PT ;  /* 0x0000007c0c0c7812 */ /* 0x000fc400078efcff */
[----:B------:R1:W-:Y:S01]  /*1afa0*/  LDGSTS.E [R252+0x6e008], desc[UR6][R2.64], P3 ;  /* 0x6e00800002fc7fae */ /* 0x0003e20009921846 */
[----:B------:R-:W-:Y:S02]  /*1afb0*/  ISETP.GE.AND P3, PT, R15, UR4, PT ;  /* 0x000000040f007c0c */ /* 0x000fe4000bf66270 */
[----:B------:R-:W-:Y:S02]  /*1afc0*/  LEA.HI R13, R13, 0x7e, RZ, 0x1a ;  /* 0x0000007e0d0d7811 */ /* 0x000fe400078fd0ff */
[----:B------:R-:W-:Y:S01]  /*1afd0*/  SEL R149, RZ, 0x4, P0 ;  /* 0x00000004ff957807 */ /* 0x000fe20000000000 */
[----:B------:R2:W-:Y:S01]  /*1afe0*/  STL.64 [R1+0x6a8], R6 ;  /* 0x0006a80601007387 */ /* 0x0005e20000100a00 */
[----:B------:R-:W-:Y:S02]  /*1aff0*/  ISETP.NE.U32.AND P0, PT, R148, RZ, PT ;  /* 0x000000ff9400720c */ /* 0x000fe40003f05070 */
[----:B------:R-:W-:Y:S01]  /*1b000*/  SEL R148, RZ, 0x4, P3 ;  /* 0x00000004ff947807 */ /* 0x000fe20001800000 */
[----:B------:R1:W-:Y:S01]  /*1b010*/  STL.64 [R1+0x6b8], R2 ;  /* 0x0006b80201007387 */ /* 0x0003e20000100a00 */
[----:B------:R-:W-:-:S02]  /*1b020*/  SEL R150, RZ, 0x4, P1 ;  /* 0x00000004ff967807 */ /* 0x000fc40000800000 */
[----:B------:R-:W-:Y:S02]  /*1b030*/  ISETP.GE.AND P3, PT, R12, UR4, PT ;  /* 0x000000040c007c0c */ /* 0x000fe4000bf66270 */
[----:B------:R-:W-:Y:S02]  /*1b040*/  ISETP.GE.AND P1, PT, R13, UR4, PT ;  /* 0x000000040d007c0c */ /* 0x000fe4000bf26270 */
[----:B------:R-:W3:Y:S04]  /*1b050*/  LDL.LU.64 R12, [R1+0x508] ;  /* 0x00050800010c7983 */ /* 0x000ee80000300a00 */
[----:B------:R-:W4:Y:S01]  /*1b060*/  LDL.LU.64 R14, [R1+0x4c8] ;  /* 0x0004c800010e7983 */ /* 0x000f220000300a00 */
[----:B------:R-:W-:-:S03]  /*1b070*/  IMAD.SHL.U32 R186, R0, 0x80, RZ ;  /* 0x0000008000ba7824 */ /* 0x000fc600078e00ff */
[----:B------:R-:W4:Y:S04]  /*1b080*/  LDL.LU.64 R22, [R1+0x490] ;  /* 0x0004900001167983 */ /* 0x000f280000300a00 */
[----:B------:R-:W4:Y:S04]  /*1b090*/  LDL.LU.64 R8, [R1+0x458] ;  /* 0x0004580001087983 */ /* 0x000f280000300a00 */
[----:B------:R-:W5:Y:S04]  /*1b0a0*/  LDL.LU R0, [R1+0xd38] ;  /* 0x000d380001007983 */ /* 0x000f680000300800 */
[----:B------:R-:W4:Y:S04]  /*1b0b0*/  LDL.LU.64 R20, [R1+0x420] ;  /* 0x0004200001147983 */ /* 0x000f280000300a00 */
[----:B------:R-:W4:Y:S04]  /*1b0c0*/  LDL.LU.64 R18, [R1+0x3e8] ;  /* 0x0003e80001127983 */ /* 0x000f280000300a00 */
[----:B--2---:R-:W2:Y:S01]  /*1b0d0*/  LDL.LU.64 R6, [R1+0x3b0] ;  /* 0x0003b00001067983 */ /* 0x004ea20000300a00 */
[----:B------:R-:W-:Y:S01]  /*1b0e0*/  SEL R149, R149, RZ, P4 ;  /* 0x000000ff95957207 */ /* 0x000fe20002000000 */
[----:B------:R-:W-:Y:S01]  /*1b0f0*/  IMAD.WIDE R230, R184, 0x4, R230 ;  /* 0x00000004b8e67825 */ /* 0x000fe200078e02e6 */
[----:B------:R-:W-:Y:S01]  /*1b100*/  SEL R166, RZ, 0x4, P3 ;  /* 0x00000004ffa67807 */ /* 0x000fe20001800000 */
[----:B------:R-:W2:Y:S01]  /*1b110*/  LDL.LU.64 R182, [R1+0x378] ;  /* 0x0003780001b67983 */ /* 0x000ea20000300a00 */
[----:B------:R-:W-:Y:S01]  /*1b120*/  SEL R148, R148, RZ, P4 ;  /* 0x000000ff94947207 */ /* 0x000fe20002000000 */
[----:B------:R-:W-:Y:S01]  /*1b130*/  IMAD.WIDE R228, R184, 0x4, R228 ;  /* 0x00000004b8e47825 */ /* 0x000fe200078e02e4 */
[----:B------:R-:W-:Y:S01]  /*1b140*/  SEL R151, RZ, 0x4, P1 ;  /* 0x00000004ff977807 */ /* 0x000fe20000800000 */
[----:B------:R-:W-:Y:S01]  /*1b150*/  LDGSTS.E [R245+0x68000], desc[UR6][R230.64], P6 ;  /* 0x68000000e6f57fae */ /* 0x000fe2000b121846 */
[----:B------:R-:W-:-:S02]  /*1b160*/  ISETP.NE.U32.AND P3, PT, R149, RZ, PT ;  /* 0x000000ff9500720c */ /* 0x000fc40003f65070 */
[----:B------:R-:W-:Y:S01]  /*1b170*/  SEL R150, R150, RZ, P4 ;  /* 0x000000ff96967207 */ /* 0x000fe20002000000 */
[----:B------:R-:W-:Y:S01]  /*1b180*/  LDGSTS.E [R245+0x68008], desc[UR6][R228.64], P5 ;  /* 0x68008000e4f57fae */ /* 0x000fe2000a921846 */
[----:B------:R-:W-:Y:S02]  /*1b190*/  SEL R149, R166, RZ, P4 ;  /* 0x000000ffa6957207 */ /* 0x000fe40002000000 */
[----:B------:R-:W-:Y:S02]  /*1b1a0*/  ISETP.NE.U32.AND P1, PT, R148, RZ, PT ;  /* 0x000000ff9400720c */ /* 0x000fe40003f25070 */
[----:B------:R-:W-:Y:S02]  /*1b1b0*/  SEL R148, R151, RZ, P4 ;  /* 0x000000ff97947207 */ /* 0x000fe40002000000 */
[----:B------:R-:W-:Y:S02]  /*1b1c0*/  ISETP.NE.U32.AND P4, PT, R150, RZ, PT ;  /* 0x000000ff9600720c */ /* 0x000fe40003f85070 */
[----:B------:R-:W-:Y:S01]  /*1b1d0*/  ISETP.NE.U32.AND P5, PT, R149, RZ, PT ;  /* 0x000000ff9500720c */ /* 0x000fe20003fa5070 */
[----:B------:R-:W-:Y:S01]  /*1b1e0*/  IMAD.WIDE R16, R184, 0x4, R144 ;  /* 0x00000004b8107825 */ /* 0x000fe200078e0290 */
[----:B------:R-:W-:-:S03]  /*1b1f0*/  ISETP.NE.U32.AND P6, PT, R148, RZ, PT ;  /* 0x000000ff9400720c */ /* 0x000fc60003fc5070 */
[----:B------:R-:W-:-:S04]  /*1b200*/  IMAD.WIDE R202, R184, 0x4, R142 ;  /* 0x00000004b8ca7825 */ /* 0x000fc800078e028e */
[C---:B-1----:R-:W-:Y:S01]  /*1b210*/  IMAD.WIDE R2, R184.reuse, 0x4, R146 ;  /* 0x00000004b8027825 */ /* 0x042fe200078e0292 */
[----:B------:R1:W-:Y:S03]  /*1b220*/  STL.64 [R1+0x660], R16 ;  /* 0x0006601001007387 */ /* 0x0003e60000100a00 */
[C---:B------:R-:W-:Y:S01]  /*1b230*/  IMAD.WIDE R204, R184.reuse, 0x4, R140 ;  /* 0x00000004b8cc7825 */ /* 0x040fe200078e028c */
[----:B------:R-:W-:Y:S03]  /*1b240*/  LDGSTS.E [R245+0x6a000], desc[UR6][R202.64], P0 ;  /* 0x6a000000caf57fae */ /* 0x000fe60008121846 */
[C---:B------:R-:W-:Y:S01]  /*1b250*/  IMAD.WIDE R238, R184.reuse, 0x4, R138 ;  /* 0x00000004b8ee7825 */ /* 0x040fe200078e028a */
[----:B------:R4:W-:Y:S03]  /*1b260*/  STL.64 [R1+0x690], R2 ;  /* 0x0006900201007387 */ /* 0x0009e60000100a00 */
[----:B------:R-:W-:Y:S01]  /*1b270*/  IMAD.WIDE R240, R184, 0x4, R24 ;  /* 0x00000004b8f07825 */ /* 0x000fe200078e0218 */
[----:B------:R-:W-:Y:S04]  /*1b280*/  LDGSTS.E [R245+0x6a008], desc[UR6][R204.64], P3 ;  /* 0x6a008000ccf57fae */ /* 0x000fe80009921846 */
[----:B------:R-:W2:Y:S04]  /*1b290*/  LDL.LU.64 R174, [R1+0x340] ;  /* 0x0003400001ae7983 */ /* 0x000ea80000300a00 */
[----:B------:R-:W-:Y:S04]  /*1b2a0*/  LDGSTS.E [R245+0x6c000], desc[UR6][R238.64], P1 ;  /* 0x6c000000eef57fae */ /* 0x000fe80008921846 */
[----:B------:R-:W2:Y:S04]  /*1b2b0*/  LDL.LU.64 R176, [R1+0x308] ;  /* 0x0003080001b07983 */ /* 0x000ea80000300a00 */
[----:B------:R-:W-:Y:S04]  /*1b2c0*/  LDGSTS.E [R245+0x6c008], desc[UR6][R240.64], P4 ;  /* 0x6c008000f0f57fae */ /* 0x000fe8000a121846 */
[----:B------:R-:W2:Y:S04]  /*1b2d0*/  LDL.LU.64 R172, [R1+0x2d0] ;  /* 0x0002d00001ac7983 */ /* 0x000ea80000300a00 */
[----:B------:R2:W-:Y:S04]  /*1b2e0*/  LDGSTS.E [R245+0x6e000], desc[UR6][R16.64], P5 ;  /* 0x6e00000010f57fae */ /* 0x0005e8000a921846 */
[----:B------:R-:W2:Y:S04]  /*1b2f0*/  LDL.LU.64 R170, [R1+0x298] ;  /* 0x0002980001aa7983 */ /* 0x000ea80000300a00 */
[----:B------:R2:W-:Y:S04]  /*1b300*/  LDGSTS.E [R245+0x6e008], desc[UR6][R2.64], P6 ;  /* 0x6e00800002f57fae */ /* 0x0005e8000b121846 */
[----:B-1----:R-:W2:Y:S01]  /*1b310*/  LDL.LU.64 R16, [R1+0x260] ;  /* 0x0002600001107983 */ /* 0x002ea20000300a00 */
[----:B---3--:R-:W-:-:S03]  /*1b320*/  IMAD.WIDE R12, R186, 0x4, R12 ;  /* 0x00000004ba0c7825 */ /* 0x008fc600078e020c */
[----:B------:R-:W0:Y:S01]  /*1b330*/  LDGDEPBAR ;  /* 0x00000000000079af */ /* 0x000e220000000000 */
[----:B----4-:R-:W-:-:S03]  /*1b340*/  IMAD.WIDE R250, R186, 0x4, R14 ;  /* 0x00000004bafa7825 */ /* 0x010fc600078e020e */
[----:B------:R-:W-:Y:S04]  /*1b350*/  LDGSTS.E [R4+0x20000], desc[UR6][R12.64], P2 ;  /* 0x200000000c047fae */ /* 0x000fe80009121846 */
[----:B------:R-:W3:Y:S04]  /*1b360*/  LDL.LU.64 R14, [R1+0x228] ;  /* 0x00022800010e7983 */ /* 0x000ee80000300a00 */
[----:B------:R-:W4:Y:S01]  /*1b370*/  LDL.LU.64 R164, [R1+0x1f0] ;  /* 0x0001f00001a47983 */ /* 0x000f220000300a00 */
[----:B------:R-:W-:-:S03]  /*1b380*/  IMAD.WIDE R234, R186, 0x4, R22 ;  /* 0x00000004baea7825 */ /* 0x000fc600078e0216 */
[----:B------:R-:W4:Y:S04]  /*1b390*/  LDL.LU.64 R2, [R1+0x1b8] ;  /* 0x0001b80001027983 */ /* 0x000f280000300a00 */
[----:B------:R-:W4:Y:S01]  /*1b3a0*/  LDL.LU.64 R168, [R1+0x180] ;  /* 0x0001800001a87983 */ /* 0x000f220000300a00 */
[----:B------:R-:W-:-:S03]  /*1b3b0*/  IMAD.WIDE R226, R186, 0x4, R8 ;  /* 0x00000004bae27825 */ /* 0x000fc600078e0208 */
[----:B------:R1:W-:Y:S01]  /*1b3c0*/  STL.64 [R1+0x508], R12 ;  /* 0x0005080c01007387 */ /* 0x0003e20000100a00 */
[----:B------:R-:W-:-:S03]  /*1b3d0*/  IMAD.WIDE R222, R186, 0x4, R20 ;  /* 0x00000004bade7825 */ /* 0x000fc600078e0214 */
[----:B------:R-:W4:Y:S04]  /*1b3e0*/  LDL.LU.64 R162, [R1+0x148] ;  /* 0x0001480001a27983 */ /* 0x000f280000300a00 */
[----:B------:R-:W4:Y:S01]  /*1b3f0*/  LDL.LU.64 R22, [R1+0x110] ;  /* 0x0001100001167983 */ /* 0x000f220000300a00 */
[----:B------:R-:W-:-:S03]  /*1b400*/  IMAD.WIDE R220, R186, 0x4, R18 ;  /* 0x00000004badc7825 */ /* 0x000fc600078e0212 */
[----:B------:R-:W-:Y:S01]  /*1b410*/  STL.64 [R1+0x4c8], R250 ;  /* 0x0004c8fa01007387 */ /* 0x000fe20000100a00 */
[----:B--2---:R-:W-:-:S03]  /*1b420*/  IMAD.WIDE R218, R186, 0x4, R6 ;  /* 0x00000004bada7825 */ /* 0x004fc600078e0206 */
[----:B------:R-:W2:Y:S04]  /*1b430*/  LDL.LU.64 R8, [R1+0xd8] ;  /* 0x0000d80001087983 */ /* 0x000ea80000300a00 */
[----:B------:R-:W2:Y:S04]  /*1b440*/  LDL.LU.64 R20, [R1+0xa0] ;  /* 0x0000a00001147983 */ /* 0x000ea80000300a00 */
[----:B------:R-:W-:Y:S04]  /*1b450*/  STL.64 [R1+0x490], R234 ;  /* 0x000490ea01007387 */ /* 0x000fe80000100a00 */
[----:B------:R-:W2:Y:S04]  /*1b460*/  LDL.LU.64 R18, [R1+0x68] ;  /* 0x0000680001127983 */ /* 0x000ea80000300a00 */
[----:B------:R-:W2:Y:S01]  /*1b470*/  LDL.LU.64 R6, [R1+0x30] ;  /* 0x0000300001067983 */ /* 0x000ea20000300a00 */
[----:B------:R-:W-:-:S03]  /*1b480*/  IMAD.WIDE R212, R186, 0x4, R182 ;  /* 0x00000004bad47825 */ /* 0x000fc600078e02b6 */
[----:B------:R-:W-:Y:S04]  /*1b490*/  STL.64 [R1+0x458], R226 ;  /* 0x000458e201007387 */ /* 0x000fe80000100a00 */
[----:B------:R-:W-:Y:S04]  /*1b4a0*/  STL.64 [R1+0x420], R222 ;  /* 0x000420de01007387 */ /* 0x000fe80000100a00 */
[----:B------:R-:W-:Y:S01]  /*1b4b0*/  STL.64 [R1+0x728], R220 ;  /* 0x000728dc01007387 */ /* 0x000fe20000100a00 */
[----:B------:R-:W-:-:S03]  /*1b4c0*/  IMAD.WIDE R210, R186, 0x4, R174 ;  /* 0x00000004bad27825 */ /* 0x000fc600078e02ae */
[----:B------:R-:W-:Y:S04]  /*1b4d0*/  STL.64 [R1+0x740], R218 ;  /* 0x000740da01007387 */ /* 0x000fe80000100a00 */
[----:B------:R-:W-:Y:S01]  /*1b4e0*/  STL.64 [R1+0x760], R212 ;  /* 0x000760d401007387 */ /* 0x000fe20000100a00 */
[----:B------:R-:W-:-:S03]  /*1b4f0*/  IMAD.WIDE R208, R186, 0x4, R176 ;  /* 0x00000004bad07825 */ /* 0x000fc600078e02b0 */
[----:B------:R-:W-:Y:S01]  /*1b500*/  STL.64 [R1+0x790], R210 ;  /* 0x000790d201007387 */ /* 0x000fe20000100a00 */
[----:B------:R-:W-:-:S03]  /*1b510*/  IMAD.WIDE R206, R186, 0x4, R172 ;  /* 0x00000004bace7825 */ /* 0x000fc600078e02ac */
[----:B------:R-:W-:Y:S01]  /*1b520*/  STL.64 [R1+0x7d0], R208 ;  /* 0x0007d0d001007387 */ /* 0x000fe20000100a00 */
[----:B------:R-:W-:-:S03]  /*1b530*/  IMAD.WIDE R198, R186, 0x4, R170 ;  /* 0x00000004bac67825 */ /* 0x000fc600078e02aa */
[----:B------:R-:W-:Y:S01]  /*1b540*/  STL.64 [R1+0x810], R206 ;  /* 0x000810ce01007387 */ /* 0x000fe20000100a00 */
[----:B------:R-:W-:-:S03]  /*1b550*/  IMAD.WIDE R16, R186, 0x4, R16 ;  /* 0x00000004ba107825 */ /* 0x000fc600078e0210 */
[----:B------:R-:W-:Y:S04]  /*1b560*/  STL.64 [R1+0x868], R198 ;  /* 0x000868c601007387 */ /* 0x000fe80000100a00 */
[----:B------:R1:W-:Y:S01]  /*1b570*/  STL.64 [R1+0x8a8], R16 ;  /* 0x0008a81001007387 */ /* 0x0003e20000100a00 */
[----:B------:R-:W-:-:S03]  /*1b580*/  IMAD.WIDE R10, R186, 0x4, R10 ;  /* 0x00000004ba0a7825 */ /* 0x000fc600078e020a */
[----:B------:R-:W-:Y:S01]  /*1b590*/  LDGSTS.E [R4+0x20400], desc[UR6][R250.64], P2 ;  /* 0x20400000fa047fae */ /* 0x000fe20009121846 */
[----:B------:R-:W-:-:S03]  /*1b5a0*/  IMAD.WIDE R170, R186, 0x4, R40 ;  /* 0x00000004baaa7825 */ /* 0x000fc600078e0228 */
[----:B------:R-:W-:Y:S01]  /*1b5b0*/  LDGSTS.E [R4+0x20800], desc[UR6][R234.64], P2 ;  /* 0x20800000ea047fae */ /* 0x000fe20009121846 */
[----:B------:R-:W-:-:S03]  /*1b5c0*/  IMAD.WIDE R166, R186, 0x4, R68 ;  /* 0x00000004baa67825 */ /* 0x000fc600078e0244 */
        /* <DEDUP_REMOVED lines=9> */
[----:B------:R-:W-:Y:S01]  /*1b660*/  LDGSTS.E [R4+0x23000], desc[UR6][R16.64], P2 ;  /* 0x2300000010047fae */ /* 0x000fe20009121846 */
[----:B---3--:R-:W-:-:S04]  /*1b670*/  IMAD.WIDE R14, R186, 0x4, R14 ;  /* 0x00000004ba0e7825 */ /* 0x008fc800078e020e */
[C---:B----4-:R-:W-:Y:S01]  /*1b680*/  IMAD.WIDE R190, R186.reuse, 0x4, R164 ;  /* 0x00000004babe7825 */ /* 0x050fe200078e02a4 */
[----:B------:R3:W-:Y:S03]  /*1b690*/  STL.64 [R1+0x8e8], R14 ;  /* 0x0008e80e01007387 */ /* 0x0007e60000100a00 */
[C---:B------:R-:W-:Y:S01]  /*1b6a0*/  IMAD.WIDE R2, R186.reuse, 0x4, R2 ;  /* 0x00000004ba027825 */ /* 0x040fe200078e0202 */
[----:B------:R-:W-:Y:S03]  /*1b6b0*/  STL.64 [R1+0x928], R190 ;  /* 0x000928be01007387 */ /* 0x000fe60000100a00 */
[C---:B------:R-:W-:Y:S01]  /*1b6c0*/  IMAD.WIDE R188, R186.reuse, 0x4, R168 ;  /* 0x00000004babc7825 */ /* 0x040fe200078e02a8 */
[----:B------:R4:W-:Y:S03]  /*1b6d0*/  STL.64 [R1+0x968], R2 ;  /* 0x0009680201007387 */ /* 0x0009e60000100a00 */
[C---:B------:R-:W-:Y:S01]  /*1b6e0*/  IMAD.WIDE R182, R186.reuse, 0x4, R162 ;  /* 0x00000004bab67825 */ /* 0x040fe200078e02a2 */
[----:B------:R-:W-:Y:S03]  /*1b6f0*/  STL.64 [R1+0x9a8], R188 ;  /* 0x0009a8bc01007387 */ /* 0x000fe60000100a00 */
[C---:B------:R-:W-:Y:S01]  /*1b700*/  IMAD.WIDE R22, R186.reuse, 0x4, R22 ;  /* 0x00000004ba167825 */ /* 0x040fe200078e0216 */
[----:B------:R-:W-:Y:S03]  /*1b710*/  STL.64 [R1+0x9e8], R182 ;  /* 0x0009e8b601007387 */ /* 0x000fe60000100a00 */
[C---:B--2---:R-:W-:Y:S01]  /*1b720*/  IMAD.WIDE R176, R186.reuse, 0x4, R8 ;  /* 0x00000004bab07825 */ /* 0x044fe200078e0208 */
[----:B------:R2:W-:Y:S03]  /*1b730*/  STL.64 [R1+0xa20], R22 ;  /* 0x000a201601007387 */ /* 0x0005e60000100a00 */
[C---:B------:R-:W-:Y:S01]  /*1b740*/  IMAD.WIDE R174, R186.reuse, 0x4, R20 ;  /* 0x00000004baae7825 */ /* 0x040fe200078e0214 */
[----:B------:R-:W-:Y:S03]  /*1b750*/  STL.64 [R1+0xa58], R176 ;  /* 0x000a58b001007387 */ /* 0x000fe60000100a00 */
[C---:B------:R-:W-:Y:S01]  /*1b760*/  IMAD.WIDE R20, R186.reuse, 0x4, R26 ;  /* 0x00000004ba147825 */ /* 0x040fe200078e021a */
[----:B------:R-:W-:Y:S03]  /*1b770*/  LDGSTS.E [R4+0x23400], desc[UR6][R14.64], P2 ;  /* 0x234000000e047fae */ /* 0x000fe60009121846 */
        /* <DEDUP_REMOVED lines=8> */
[C---:B------:R-:W-:Y:S01]  /*1b800*/  IMAD.WIDE R162, R186.reuse, 0x4, R96 ;  /* 0x00000004baa27825 */ /* 0x040fe200078e0260 */
[----:B------:R2:W-:Y:S03]  /*1b810*/  STL.64 [R1+0xb28], R20 ;  /* 0x000b281401007387 */ /* 0x0005e60000100a00 */
[C---:B------:R-:W-:Y:S01]  /*1b820*/  IMAD.WIDE R18, R186.reuse, 0x4, R110 ;  /* 0x00000004ba127825 */ /* 0x040fe200078e026e */
[----:B------:R-:W-:Y:S03]  /*1b830*/  STL.64 [R1+0xb48], R170 ;  /* 0x000b48aa01007387 */ /* 0x000fe60000100a00 */
[C---:B------:R-:W-:Y:S01]  /*1b840*/  IMAD.WIDE R6, R186.reuse, 0x4, R124 ;  /* 0x00000004ba067825 */ /* 0x040fe200078e027c */
[----:B------:R-:W-:Y:S04]  /*1b850*/  STL.64 [R1+0xb60], R168 ;  /* 0x000b60a801007387 */ /* 0x000fe80000100a00 */
[----:B------:R-:W-:Y:S04]  /*1b860*/  STL.64 [R1+0xb78], R166 ;  /* 0x000b78a601007387 */ /* 0x000fe80000100a00 */
[----:B------:R-:W-:Y:S04]  /*1b870*/  STL.64 [R1+0xb88], R164 ;  /* 0x000b88a401007387 */ /* 0x000fe80000100a00 */
[----:B------:R-:W-:Y:S04]  /*1b880*/  STL.64 [R1+0xb98], R162 ;  /* 0x000b98a201007387 */ /* 0x000fe80000100a00 */
[----:B-1----:R-:W2:Y:S04]  /*1b890*/  LDL.LU.64 R12, [R1+0xd30] ;  /* 0x000d3000010c7983 */ /* 0x002ea80000300a00 */
[----:B------:R-:W-:Y:S04]  /*1b8a0*/  STL.64 [R1+0xba0], R18 ;  /* 0x000ba01201007387 */ /* 0x000fe80000100a00 */
[----:B------:R1:W-:Y:S04]  /*1b8b0*/  STL.64 [R1+0xba8], R6 ;  /* 0x000ba80601007387 */ /* 0x0003e80000100a00 */
[----:B------:R-:W1:Y:S04]  /*1b8c0*/  LDL.LU.64 R16, [R1+0x500] ;  /* 0x0005000001107983 */ /* 0x000e680000300a00 */
[----:B------:R-:W-:Y:S04]  /*1b8d0*/  LDGSTS.E [R4+0x23800], desc[UR6][R190.64], P2 ;  /* 0x23800000be047fae */ /* 0x000fe80009121846 */
[----:B------:R-:W-:Y:S04]  /*1b8e0*/  LDGSTS.E [R4+0x23c00], desc[UR6][R2.64], P2 ;  /* 0x23c0000002047fae */ /* 0x000fe80009121846 */
[----:B---3--:R-:W3:Y:S04]  /*1b8f0*/  LDL.LU.64 R14, [R1+0x4c0] ;  /* 0x0004c000010e7983 */ /* 0x008ee80000300a00 */
[----:B------:R-:W-:Y:S04]  /*1b900*/  LDGSTS.E [R4+0x24000], desc[UR6][R188.64], P2 ;  /* 0x24000000bc047fae */ /* 0x000fe80009121846 */
[----:B------:R-:W-:Y:S04]  /*1b910*/  LDGSTS.E [R4+0x24400], desc[UR6][R182.64], P2 ;  /* 0x24400000b6047fae */ /* 0x000fe80009121846 */
[----:B------:R-:W3:Y:S04]  /*1b920*/  LDL.LU.64 R234, [R1+0x488] ;  /* 0x0004880001ea7983 */ /* 0x000ee80000300a00 */
[----:B------:R-:W-:Y:S04]  /*1b930*/  LDGSTS.E [R4+0x24800], desc[UR6][R22.64], P2 ;  /* 0x2480000016047fae */ /* 0x000fe80009121846 */
[----:B----4-:R-:W4:Y:S04]  /*1b940*/  LDL.LU.64 R2, [R1+0x450] ;  /* 0x0004500001027983 */ /* 0x010f280000300a00 */
[----:B------:R-:W-:Y:S04]  /*1b950*/  LDGSTS.E [R4+0x24c00], desc[UR6][R176.64], P2 ;  /* 0x24c00000b0047fae */ /* 0x000fe80009121846 */
[----:B------:R-:W-:Y:S04]  /*1b960*/  LDGSTS.E [R4+0x25000], desc[UR6][R174.64], P2 ;  /* 0x25000000ae047fae */ /* 0x000fe80009121846 */
[----:B------:R-:W-:Y:S04]  /*1b970*/  LDGSTS.E [R4+0x25400], desc[UR6][R8.64], P2 ;  /* 0x2540000008047fae */ /* 0x000fe80009121846 */
[----:B--2---:R-:W2:Y:S04]  /*1b980*/  LDL.LU.64 R22, [R1+0x418] ;  /* 0x0004180001167983 */ /* 0x004ea80000300a00 */
[----:B------:R-:W-:Y:S04]  /*1b990*/  LDGSTS.E [R4+0x25800], desc[UR6][R172.64], P2 ;  /* 0x25800000ac047fae */ /* 0x000fe80009121846 */
[----:B------:R-:W-:Y:S04]  /*1b9a0*/  LDGSTS.E [R4+0x25c00], desc[UR6][R10.64], P2 ;  /* 0x25c000000a047fae */ /* 0x000fe80009121846 */
[----:B------:R-:W4:Y:S04]  /*1b9b0*/  LDL.LU.64 R8, [R1+0x3e0] ;  /* 0x0003e00001087983 */ /* 0x000f280000300a00 */
[----:B------:R-:W-:Y:S04]  /*1b9c0*/  LDGSTS.E [R4+0x26000], desc[UR6][R20.64], P2 ;  /* 0x2600000014047fae */ /* 0x000fe80009121846 */
[----:B------:R-:W-:Y:S04]  /*1b9d0*/  LDGSTS.E [R4+0x26400], desc[UR6][R170.64], P2 ;  /* 0x26400000aa047fae */ /* 0x000fe80009121846 */
        /* <DEDUP_REMOVED lines=10> */
[----:B------:R1:W-:Y:S04]  /*1ba80*/  LDGSTS.E [R4+0x27c00], desc[UR6][R6.64], P2 ;  /* 0x27c0000006047fae */ /* 0x0003e80009121846 */
[----:B------:R-:W4:Y:S01]  /*1ba90*/  LDL.LU.64 R176, [R1+0x290] ;  /* 0x0002900001b07983 */ /* 0x000f220000300a00 */
[----:B-1----:R-:W-:-:S03]  /*1baa0*/  IMAD.WIDE R6, R186, 0x4, R16 ;  /* 0x00000004ba067825 */ /* 0x002fc600078e0210 */
[----:B------:R-:W4:Y:S04]  /*1bab0*/  LDL.LU.64 R16, [R1+0x258] ;  /* 0x0002580001107983 */ /* 0x000f280000300a00 */
[----:B------:R-:W4:Y:S04]  /*1bac0*/  LDL.LU.64 R18, [R1+0x220] ;  /* 0x0002200001127983 */ /* 0x000f280000300a00 */
[----:B------:R-:W4:Y:S01]  /*1bad0*/  LDL.LU.64 R172, [R1+0x1e8] ;  /* 0x0001e80001ac7983 */ /* 0x000f220000300a00 */
[----:B---3--:R-:W-:-:S03]  /*1bae0*/  IMAD.WIDE R14, R186, 0x4, R14 ;  /* 0x00000004ba0e7825 */ /* 0x008fc600078e020e */
[----:B------:R-:W3:Y:S04]  /*1baf0*/  LDL.LU.64 R162, [R1+0x1b0] ;  /* 0x0001b00001a27983 */ /* 0x000ee80000300a00 */
[----:B------:R-:W3:Y:S04]  /*1bb00*/  LDL.LU.64 R170, [R1+0x178] ;  /* 0x0001780001aa7983 */ /* 0x000ee80000300a00 */
[----:B------:R1:W-:Y:S01]  /*1bb10*/  STL.64 [R1+0x228], R6 ;  /* 0x0002280601007387 */ /* 0x0003e20000100a00 */
[----:B------:R-:W-:-:S03]  /*1bb20*/  IMAD.WIDE R250, R186, 0x4, R234 ;  /* 0x00000004bafa7825 */ /* 0x000fc600078e02ea */
[----:B------:R-:W3:Y:S01]  /*1bb30*/  LDL.LU.64 R164, [R1+0x140] ;  /* 0x0001400001a47983 */ /* 0x000ee20000300a00 */
[----:B--2---:R-:W-:-:S03]  /*1bb40*/  IMAD.WIDE R226, R186, 0x4, R22 ;  /* 0x00000004bae27825 */ /* 0x004fc600078e0216 */
[----:B------:R-:W-:Y:S01]  /*1bb50*/  LDGSTS.E [R5+0x20080], desc[UR6][R6.64], P2 ;  /* 0x2008000006057fae */ /* 0x000fe20009121846 */
[----:B----4-:R-:W-:-:S03]  /*1bb60*/  IMAD.WIDE R234, R186, 0x4, R2 ;  /* 0x00000004baea7825 */ /* 0x010fc600078e0202 */
[----:B------:R-:W-:Y:S04]  /*1bb70*/  LDGSTS.E [R5+0x20480], desc[UR6][R14.64], P2 ;  /* 0x204800000e057fae */ /* 0x000fe80009121846 */
[----:B------:R-:W2:Y:S04]  /*1bb80*/  LDL.LU.64 R2, [R1+0x108] ;  /* 0x0001080001027983 */ /* 0x000ea80000300a00 */
[----:B------:R4:W-:Y:S01]  /*1bb90*/  STL.64 [R1+0x260], R14 ;  /* 0x0002600e01007387 */ /* 0x0009e20000100a00 */
[----:B------:R-:W-:-:S03]  /*1bba0*/  IMAD.WIDE R222, R186, 0x4, R8 ;  /* 0x00000004bade7825 */ /* 0x000fc600078e0208 */
[----:B------:R-:W4:Y:S04]  /*1bbb0*/  LDL.LU.64 R168, [R1+0xd0] ;  /* 0x0000d00001a87983 */ /* 0x000f280000300a00 */
[----:B------:R-:W4:Y:S04]  /*1bbc0*/  LDL.LU.64 R22, [R1+0x98] ;  /* 0x0000980001167983 */ /* 0x000f280000300a00 */
[----:B------:R-:W-:Y:S01]  /*1bbd0*/  STL.64 [R1+0x2d0], R250 ;  /* 0x0002d0fa01007387 */ /* 0x000fe20000100a00 */
[----:B------:R-:W-:-:S03]  /*1bbe0*/  IMAD.WIDE R220, R186, 0x4, R20 ;  /* 0x00000004badc7825 */ /* 0x000fc600078e0214 */
[----:B------:R-:W4:Y:S04]  /*1bbf0*/  LDL.LU.64 R8, [R1+0x60] ;  /* 0x0000600001087983 */ /* 0x000f280000300a00 */
[----:B------:R-:W4:Y:S01]  /*1bc00*/  LDL.LU.64 R20, [R1+0x28] ;  /* 0x0000280001147983 */ /* 0x000f220000300a00 */
[----:B------:R-:W-:-:S03]  /*1bc10*/  IMAD.WIDE R218, R186, 0x4, R190 ;  /* 0x00000004bada7825 */ /* 0x000fc600078e02be */
[----:B------:R-:W-:Y:S04]  /*1bc20*/  STL.64 [R1+0x3b0], R234 ;  /* 0x0003b0ea01007387 */ /* 0x000fe80000100a00 */
[----:B------:R-:W-:Y:S01]  /*1bc30*/  STL.64 [R1+0x3e8], R226 ;  /* 0x0003e8e201007387 */ /* 0x000fe20000100a00 */
[----:B------:R-:W-:-:S03]  /*1bc40*/  IMAD.WIDE R212, R186, 0x4, R188 ;  /* 0x00000004bad47825 */ /* 0x000fc600078e02bc */
        /* <DEDUP_REMOVED lines=8> */
[----:B------:R-:W-:Y:S04]  /*1bcd0*/  STL.64 [R1+0x788], R208 ;  /* 0x000788d001007387 */ /* 0x000fe80000100a00 */
[----:B------:R-:W-:Y:S01]  /*1bce0*/  STL.64 [R1+0x7c8], R206 ;  /* 0x0007c8ce01007387 */ /* 0x000fe20000100a00 */
        /* <DEDUP_REMOVED lines=13> */
[----:B------:R-:W-:-:S04]  /*1bdc0*/  IMAD.WIDE R16, R186, 0x4, R16 ;  /* 0x00000004ba107825 */ /* 0x000fc800078e0210 */
[C---:B------:R-:W-:Y:S01]  /*1bdd0*/  IMAD.WIDE R18, R186.reuse, 0x4, R18 ;  /* 0x00000004ba127825 */ /* 0x040fe200078e0212 */
[----:B------:R1:W-:Y:S03]  /*1bde0*/  STL.64 [R1+0x808], R16 ;  /* 0x0008081001007387 */ /* 0x0003e60000100a00 */
[C---:B------:R-:W-:Y:S01]  /*1bdf0*/  IMAD.WIDE R198, R186.reuse, 0x4, R172 ;  /* 0x00000004bac67825 */ /* 0x040fe200078e02ac */
[----:B------:R1:W-:Y:S03]  /*1be00*/  STL.64 [R1+0x860], R18 ;  /* 0x0008601201007387 */ /* 0x0003e60000100a00 */
[C---:B---3--:R-:W-:Y:S01]  /*1be10*/  IMAD.WIDE R162, R186.reuse, 0x4, R162 ;  /* 0x00000004baa27825 */ /* 0x048fe200078e02a2 */
[----:B------:R-:W-:Y:S03]  /*1be20*/  STL.64 [R1+0x8a0], R198 ;  /* 0x0008a0c601007387 */ /* 0x000fe60000100a00 */
[C---:B------:R-:W-:Y:S01]  /*1be30*/  IMAD.WIDE R190, R186.reuse, 0x4, R170 ;  /* 0x00000004babe7825 */ /* 0x040fe200078e02aa */
[----:B------:R3:W-:Y:S03]  /*1be40*/  STL.64 [R1+0x8e0], R162 ;  /* 0x0008e0a201007387 */ /* 0x0007e60000100a00 */
[C---:B------:R-:W-:Y:S01]  /*1be50*/  IMAD.WIDE R188, R186.reuse, 0x4, R164 ;  /* 0x00000004babc7825 */ /* 0x040fe200078e02a4 */
[----:B------:R-:W-:Y:S04]  /*1be60*/  STL.64 [R1+0x920], R190 ;  /* 0x000920be01007387 */ /* 0x000fe80000100a00 */
[----:B------:R-:W-:Y:S01]  /*1be70*/  STL.64 [R1+0x960], R188 ;  /* 0x000960bc01007387 */ /* 0x000fe20000100a00 */
[----:B------:R-:W-:-:S03]  /*1be80*/  IMAD.WIDE R172, R186, 0x4, R42 ;  /* 0x00000004baac7825 */ /* 0x000fc600078e022a */
[----:B------:R3:W-:Y:S01]  /*1be90*/  LDGSTS.E [R5+0x23080], desc[UR6][R16.64], P2 ;  /* 0x2308000010057fae */ /* 0x0007e20009121846 */
[----:B------:R-:W-:-:S03]  /*1bea0*/  IMAD.WIDE R170, R186, 0x4, R56 ;  /* 0x00000004baaa7825 */ /* 0x000fc600078e0238 */
[----:B------:R-:W-:Y:S01]  /*1beb0*/  LDGSTS.E [R5+0x23480], desc[UR6][R18.64], P2 ;  /* 0x2348000012057fae */ /* 0x000fe20009121846 */
[----:B------:R-:W-:-:S03]  /*1bec0*/  IMAD.WIDE R164, R186, 0x4, R98 ;  /* 0x00000004baa47825 */ /* 0x000fc600078e0262 */
[----:B------:R3:W-:Y:S04]  /*1bed0*/  LDGSTS.E [R5+0x23880], desc[UR6][R198.64], P2 ;  /* 0x23880000c6057fae */ /* 0x0007e80009121846 */
[----:B------:R-:W-:Y:S04]  /*1bee0*/  LDGSTS.E [R5+0x23c80], desc[UR6][R162.64], P2 ;  /* 0x23c80000a2057fae */ /* 0x000fe80009121846 */
[----:B------:R-:W-:Y:S04]  /*1bef0*/  LDGSTS.E [R5+0x24080], desc[UR6][R190.64], P2 ;  /* 0x24080000be057fae */ /* 0x000fe80009121846 */
[----:B------:R-:W-:Y:S01]  /*1bf00*/  LDGSTS.E [R5+0x24480], desc[UR6][R188.64], P2 ;  /* 0x24480000bc057fae */ /* 0x000fe20009121846 */
[----:B--2---:R-:W-:-:S04]  /*1bf10*/  IMAD.WIDE R2, R186, 0x4, R2 ;  /* 0x00000004ba027825 */ /* 0x004fc800078e0202 */
[C---:B----4-:R-:W-:Y:S01]  /*1bf20*/  IMAD.WIDE R182, R186.reuse, 0x4, R168 ;  /* 0x00000004bab67825 */ /* 0x050fe200078e02a8 */
[----:B------:R2:W-:Y:S03]  /*1bf30*/  STL.64 [R1+0x9a0], R2 ;  /* 0x0009a00201007387 */ /* 0x0005e60000100a00 */
[C---:B------:R-:W-:Y:S01]  /*1bf40*/  IMAD.WIDE R176, R186.reuse, 0x4, R22 ;  /* 0x00000004bab07825 */ /* 0x040fe200078e0216 */
[----:B------:R-:W-:Y:S04]  /*1bf50*/  STL.64 [R1+0x9e0], R182 ;  /* 0x0009e0b601007387 */ /* 0x000fe80000100a00 */
[----:B------:R-:W-:Y:S01]  /*1bf60*/  LDGSTS.E [R5+0x24880], desc[UR6][R2.64], P2 ;  /* 0x2488000002057fae */ /* 0x000fe20009121846 */
[----:B------:R-:W-:-:S03]  /*1bf70*/  IMAD.WIDE R22, R186, 0x4, R8 ;  /* 0x00000004ba167825 */ /* 0x000fc600078e0208 */
[----:B------:R-:W-:Y:S01]  /*1bf80*/  STL.64 [R1+0xa18], R176 ;  /* 0x000a18b001007387 */ /* 0x000fe20000100a00 */
[----:B------:R-:W-:-:S03]  /*1bf90*/  IMAD.WIDE R174, R186, 0x4, R20 ;  /* 0x00000004baae7825 */ /* 0x000fc600078e0214 */
[----:B------:R4:W-:Y:S01]  /*1bfa0*/  STL.64 [R1+0xa50], R22 ;  /* 0x000a501601007387 */ /* 0x0009e20000100a00 */
[----:B------:R-:W-:-:S03]  /*1bfb0*/  IMAD.WIDE R8, R186, 0x4, R28 ;  /* 0x00000004ba087825 */ /* 0x000fc600078e021c */
[----:B------:R-:W-:Y:S01]  /*1bfc0*/  STL.64 [R1+0xa80], R174 ;  /* 0x000a80ae01007387 */ /* 0x000fe20000100a00 */
[----:B------:R-:W-:-:S03]  /*1bfd0*/  IMAD.WIDE R168, R186, 0x4, R70 ;  /* 0x00000004baa87825 */ /* 0x000fc600078e0246 */
[----:B------:R-:W-:Y:S04]  /*1bfe0*/  STL.64 [R1+0xab0], R12 ;  /* 0x000ab00c01007387 */ /* 0x000fe80000100a00 */
[----:B------:R4:W-:Y:S01]  /*1bff0*/  STL.64 [R1+0xad8], R8 ;  /* 0x000ad80801007387 */ /* 0x0009e20000100a00 */
[----:B------:R-:W-:-:S03]  /*1c000*/  IMAD.WIDE R20, R186, 0x4, R112 ;  /* 0x00000004ba147825 */ /* 0x000fc600078e0270 */
[----:B------:R-:W-:Y:S04]  /*1c010*/  STL.64 [R1+0xb00], R172 ;  /* 0x000b00ac01007387 */ /* 0x000fe80000100a00 */
[----:B------:R-:W-:Y:S04]  /*1c020*/  STL.64 [R1+0xb20], R170 ;  /* 0x000b20aa01007387 */ /* 0x000fe80000100a00 */
[----:B------:R-:W-:Y:S04]  /*1c030*/  STL.64 [R1+0xb40], R168 ;  /* 0x000b40a801007387 */ /* 0x000fe80000100a00 */
[----:B------:R-:W-:Y:S04]  /*1c040*/  STL.64 [R1+0xb58], R166 ;  /* 0x000b58a601007387 */ /* 0x000fe80000100a00 */
[----:B-1----:R-:W4:Y:S04]  /*1c050*/  LDL.LU.64 R6, [R1+0xd28] ;  /* 0x000d280001067983 */ /* 0x002f280000300a00 */
[----:B------:R-:W-:Y:S04]  /*1c060*/  STL.64 [R1+0xb70], R164 ;  /* 0x000b70a401007387 */ /* 0x000fe80000100a00 */
[----:B------:R-:W4:Y:S04]  /*1c070*/  LDL.LU.64 R14, [R1+0xd20] ;  /* 0x000d2000010e7983 */ /* 0x000f280000300a00 */
[----:B------:R1:W-:Y:S04]  /*1c080*/  STL.64 [R1+0xb80], R20 ;  /* 0x000b801401007387 */ /* 0x0003e80000100a00 */
[----:B------:R1:W-:Y:S04]  /*1c090*/  STL.64 [R1+0xb90], R10 ;  /* 0x000b900a01007387 */ /* 0x0003e80000100a00 */
[----:B------:R-:W4:Y:S04]  /*1c0a0*/  LDL.LU.64 R16, [R1+0x4f8] ;  /* 0x0004f80001107983 */ /* 0x000f280000300a00 */
[----:B------:R-:W4:Y:S04]  /*1c0b0*/  LDL.LU.64 R18, [R1+0x4b8] ;  /* 0x0004b80001127983 */ /* 0x000f280000300a00 */
[----:B------:R-:W4:Y:S04]  /*1c0c0*/  LDL.LU.64 R234, [R1+0x480] ;  /* 0x0004800001ea7983 */ /* 0x000f280000300a00 */
[----:B------:R-:W-:Y:S04]  /*1c0d0*/  LDGSTS.E [R5+0x24c80], desc[UR6][R182.64], P2 ;  /* 0x24c80000b6057fae */ /* 0x000fe80009121846 */
[----:B------:R-:W-:Y:S04]  /*1c0e0*/  LDGSTS.E [R5+0x25080], desc[UR6][R176.64], P2 ;  /* 0x25080000b0057fae */ /* 0x000fe80009121846 */
[----:B---3--:R-:W3:Y:S04]  /*1c0f0*/  LDL.LU.64 R162, [R1+0x448] ;  /* 0x0004480001a27983 */ /* 0x008ee80000300a00 */
[----:B------:R-:W-:Y:S04]  /*1c100*/  LDGSTS.E [R5+0x25480], desc[UR6][R22.64], P2 ;  /* 0x2548000016057fae */ /* 0x000fe80009121846 */
[----:B--2---:R-:W2:Y:S04]  /*1c110*/  LDL.LU.64 R2, [R1+0x410] ;  /* 0x0004100001027983 */ /* 0x004ea80000300a00 */
[----:B------:R-:W-:Y:S04]  /*1c120*/  LDGSTS.E [R5+0x25880], desc[UR6][R174.64], P2 ;  /* 0x25880000ae057fae */ /* 0x000fe80009121846 */
[----:B------:R-:W-:Y:S04]  /*1c130*/  LDGSTS.E [R5+0x25c80], desc[UR6][R12.64], P2 ;  /* 0x25c800000c057fae */ /* 0x000fe80009121846 */
[----:B----4-:R-:W4:Y:S04]  /*1c140*/  LDL.LU.64 R22, [R1+0x3d8] ;  /* 0x0003d80001167983 */ /* 0x010f280000300a00 */
[----:B------:R-:W-:Y:S04]  /*1c150*/  LDGSTS.E [R5+0x26080], desc[UR6][R8.64], P2 ;  /* 0x2608000008057fae */ /* 0x000fe80009121846 */
[----:B------:R-:W-:Y:S04]  /*1c160*/  LDGSTS.E [R5+0x26480], desc[UR6][R172.64], P2 ;  /* 0x26480000ac057fae */ /* 0x000fe80009121846 */
[----:B------:R-:W-:Y:S04]  /*1c170*/  LDGSTS.E [R5+0x26880], desc[UR6][R170.64], P2 ;  /* 0x26880000aa057fae */ /* 0x000fe80009121846 */
[----:B------:R-:W4:Y:S04]  /*1c180*/  LDL.LU.64 R8, [R1+0x3a0] ;  /* 0x0003a00001087983 */ /* 0x000f280000300a00 */
[----:B------:R-:W4:Y:S04]  /*1c190*/  LDL.LU.64 R198, [R1+0x368] ;  /* 0x0003680001c67983 */ /* 0x000f280000300a00 */
[----:B------:R-:W-:Y:S04]  /*1c1a0*/  LDGSTS.E [R5+0x26c80], desc[UR6][R168.64], P2 ;  /* 0x26c80000a8057fae */ /* 0x000fe80009121846 */
[----:B------:R-:W4:Y:S04]  /*1c1b0*/  LDL.LU.64 R190, [R1+0x330] ;  /* 0x0003300001be7983 */ /* 0x000f280000300a00 */
[----:B------:R4:W-:Y:S04]  /*1c1c0*/  LDGSTS.E [R5+0x27080], desc[UR6][R166.64], P2 ;  /* 0x27080000a6057fae */ /* 0x0009e80009121846 */
[----:B------:R-:W4:Y:S04]  /*1c1d0*/  LDL.LU.64 R188, [R1+0x2f8] ;  /* 0x0002f80001bc7983 */ /* 0x000f280000300a00 */
[----:B------:R-:W-:Y:S04]  /*1c1e0*/  LDGSTS.E [R5+0x27480], desc[UR6][R164.64], P2 ;  /* 0x27480000a4057fae */ /* 0x000fe80009121846 */
[----:B------:R-:W4:Y:S04]  /*1c1f0*/  LDL.LU.64 R182, [R1+0x2c0] ;  /* 0x0002c00001b67983 */ /* 0x000f280000300a00 */
[----:B------:R-:W-:Y:S04]  /*1c200*/  LDGSTS.E [R5+0x27880], desc[UR6][R20.64], P2 ;  /* 0x2788000014057fae */ /* 0x000fe80009121846 */
[----:B------:R-:W4:Y:S01]  /*1c210*/  LDL.LU.64 R174, [R1+0x288] ;  /* 0x0002880001ae7983 */ /* 0x000f220000300a00 */
[----:B------:R-:W-:-:S03]  /*1c220*/  IMAD.WIDE R16, R186, 0x4, R16 ;  /* 0x00000004ba107825 */ /* 0x000fc600078e0210 */
[----:B-1----:R-:W4:Y:S01]  /*1c230*/  LDL.LU.64 R20, [R1+0x250] ;  /* 0x0002500001147983 */ /* 0x002f220000300a00 */
[----:B------:R-:W-:-:S03]  /*1c240*/  IMAD.WIDE R250, R186, 0x4, R18 ;  /* 0x00000004bafa7825 */ /* 0x000fc600078e0212 */
[----:B------:R1:W-:Y:S04]  /*1c250*/  LDGSTS.E [R5+0x27c80], desc[UR6][R10.64], P2 ;  /* 0x27c800000a057fae */ /* 0x0003e80009121846 */
[----:B------:R-:W4:Y:S04]  /*1c260*/  LDL.LU.64 R18, [R1+0x218] ;  /* 0x0002180001127983 */ /* 0x000f280000300a00 */
[----:B------:R-:W4:Y:S01]  /*1c270*/  LDL.LU.64 R164, [R1+0x1e0] ;  /* 0x0001e00001a47983 */ /* 0x000f220000300a00 */
[----:B------:R-:W-:-:S03]  /*1c280*/  IMAD.WIDE R234, R186, 0x4, R234 ;  /* 0x00000004baea7825 */ /* 0x000fc600078e02ea */
[----:B------:R-:W4:Y:S04]  /*1c290*/  LDL.LU.64 R176, [R1+0x1a8] ;  /* 0x0001a80001b07983 */ /* 0x000f280000300a00 */
[----:B------:R-:W4:Y:S01]  /*1c2a0*/  LDL.LU.64 R172, [R1+0x170] ;  /* 0x0001700001ac7983 */ /* 0x000f220000300a00 */
[----:B---3--:R-:W-:-:S03]  /*1c2b0*/  IMAD.WIDE R226, R186, 0x4, R162 ;  /* 0x00000004bae27825 */ /* 0x008fc600078e02a2 */
[----:B------:R3:W-:Y:S04]  /*1c2c0*/  STL.64 [R1+0x98], R16 ;  /* 0x0000981001007387 */ /* 0x0007e80000100a00 */
[----:B------:R-:W3:Y:S01]  /*1c2d0*/  LDL.LU.64 R170, [R1+0x138] ;  /* 0x0001380001aa7983 */ /* 0x000ee20000300a00 */
[----:B--2---:R-:W-:-:S03]  /*1c2e0*/  IMAD.WIDE R222, R186, 0x4, R2 ;  /* 0x00000004bade7825 */ /* 0x004fc600078e0202 */
[----:B------:R-:W2:Y:S04]  /*1c2f0*/  LDL.LU.64 R168, [R1+0x100] ;  /* 0x0001000001a87983 */ /* 0x000ea80000300a00 */
[----:B------:R-:W-:Y:S04]  /*1c300*/  STL.64 [R1+0xd0], R250 ;  /* 0x0000d0fa01007387 */ /* 0x000fe80000100a00 */
[----:B------:R-:W2:Y:S01]  /*1c310*/  LDL.LU.64 R162, [R1+0xc8] ;  /* 0x0000c80001a27983 */ /* 0x000ea20000300a00 */
[----:B----4-:R-:W-:-:S03]  /*1c320*/  IMAD.WIDE R220, R186, 0x4, R22 ;  /* 0x00000004badc7825 */ /* 0x010fc600078e0216 */
[----:B------:R-:W4:Y:S04]  /*1c330*/  LDL.LU.64 R2, [R1+0x90] ;  /* 0x0000900001027983 */ /* 0x000f280000300a00 */
[----:B------:R-:W-:Y:S04]  /*1c340*/  STL.64 [R1+0xd8], R234 ;  /* 0x0000d8ea01007387 */ /* 0x000fe80000100a00 */
[----:B------:R-:W4:Y:S01]  /*1c350*/  LDL.LU.64 R22, [R1+0x58] ;  /* 0x0000580001167983 */ /* 0x000f220000300a00 */
[----:B------:R-:W-:-:S03]  /*1c360*/  IMAD.WIDE R218, R186, 0x4, R8 ;  /* 0x00000004bada7825 */ /* 0x000fc600078e0208 */
[----:B------:R-:W-:Y:S04]  /*1c370*/  LDGSTS.E [R6+0x20100], desc[UR6][R16.64], P2 ;  /* 0x2010000010067fae */ /* 0x000fe80009121846 */
[----:B------:R-:W4:Y:S01]  /*1c380*/  LDL.LU.64 R8, [R1+0x20] ;  /* 0x0000200001087983 */ /* 0x000f220000300a00 */
[----:B------:R-:W-:-:S03]  /*1c390*/  IMAD.WIDE R212, R186, 0x4, R198 ;  /* 0x00000004bad47825 */ /* 0x000fc600078e02c6 */
        /* <DEDUP_REMOVED lines=18> */
[----:B------:R-:W-:Y:S01]  /*1c4c0*/  LDGSTS.E [R6+0x20d00], desc[UR6][R226.64], P2 ;  /* 0x20d00000e2067fae */ /* 0x000fe20009121846 */
[----:B-1----:R-:W-:-:S03]  /*1c4d0*/  IMAD.WIDE R10, R186, 0x4, R86 ;  /* 0x00000004ba0a7825 */ /* 0x002fc600078e0256 */
        /* <DEDUP_REMOVED lines=14> */
[C---:B------:R-:W-:Y:S01]  /*1c5c0*/  IMAD.WIDE R190, R186.reuse, 0x4, R176 ;  /* 0x00000004babe7825 */ /* 0x040fe200078e02b0 */
[----:B------:R1:W-:Y:S03]  /*1c5d0*/  STL.64 [R1+0x800], R164 ;  /* 0x000800a401007387 */ /* 0x0003e60000100a00 */
[C---:B------:R-:W-:Y:S01]  /*1c5e0*/  IMAD.WIDE R188, R186.reuse, 0x4, R172 ;  /* 0x00000004babc7825 */ /* 0x040fe200078e02ac */
[----:B------:R-:W-:Y:S03]  /*1c5f0*/  STL.64 [R1+0x848], R190 ;  /* 0x000848be01007387 */ /* 0x000fe60000100a00 */
[C---:B---3--:R-:W-:Y:S01]  /*1c600*/  IMAD.WIDE R182, R186.reuse, 0x4, R170 ;  /* 0x00000004bab67825 */ /* 0x048fe200078e02aa */
[----:B------:R-:W-:Y:S03]  /*1c610*/  STL.64 [R1+0x898], R188 ;  /* 0x000898bc01007387 */ /* 0x000fe60000100a00 */
[C---:B--2---:R-:W-:Y:S01]  /*1c620*/  IMAD.WIDE R168, R186.reuse, 0x4, R168 ;  /* 0x00000004baa87825 */ /* 0x044fe200078e02a8 */
[----:B------:R-:W-:Y:S04]  /*1c630*/  STL.64 [R1+0x8d8], R182 ;  /* 0x0008d8b601007387 */ /* 0x000fe80000100a00 */
[----:B------:R-:W-:Y:S01]  /*1c640*/  LDGSTS.E [R6+0x23100], desc[UR6][R20.64], P2 ;  /* 0x2310000014067fae */ /* 0x000fe20009121846 */
[----:B------:R-:W-:-:S03]  /*1c650*/  IMAD.WIDE R176, R186, 0x4, R162 ;  /* 0x00000004bab07825 */ /* 0x000fc600078e02a2 */
[----:B------:R2:W-:Y:S01]  /*1c660*/  STL.64 [R1+0x918], R168 ;  /* 0x000918a801007387 */ /* 0x0005e20000100a00 */
[----:B----4-:R-:W-:-:S03]  /*1c670*/  IMAD.WIDE R174, R186, 0x4, R2 ;  /* 0x00000004baae7825 */ /* 0x010fc600078e0202 */
[----:B------:R-:W-:Y:S01]  /*1c680*/  STL.64 [R1+0x958], R176 ;  /* 0x000958b001007387 */ /* 0x000fe20000100a00 */
[----:B------:R-:W-:-:S03]  /*1c690*/  IMAD.WIDE R170, R186, 0x4, R44 ;  /* 0x00000004baaa7825 */ /* 0x000fc600078e022c */
[----:B------:R-:W-:Y:S01]  /*1c6a0*/  LDGSTS.E [R6+0x23500], desc[UR6][R18.64], P2 ;  /* 0x2350000012067fae */ /* 0x000fe20009121846 */
[----:B------:R-:W-:-:S03]  /*1c6b0*/  IMAD.WIDE R162, R186, 0x4, R22 ;  /* 0x00000004baa27825 */ /* 0x000fc600078e0216 */
[----:B------:R-:W-:Y:S01]  /*1c6c0*/  STL.64 [R1+0x998], R174 ;  /* 0x000998ae01007387 */ /* 0x000fe20000100a00 */
[----:B------:R-:W-:-:S04]  /*1c6d0*/  IMAD.WIDE R22, R186, 0x4, R30 ;  /* 0x00000004ba167825 */ /* 0x000fc800078e021e */
[C---:B------:R-:W-:Y:S01]  /*1c6e0*/  IMAD.WIDE R172, R186.reuse, 0x4, R8 ;  /* 0x00000004baac7825 */ /* 0x040fe200078e0208 */
[----:B------:R3:W-:Y:S04]  /*1c6f0*/  STL.64 [R1+0x9d8], R162 ;  /* 0x0009d8a201007387 */ /* 0x0007e80000100a00 */
[----:B------:R-:W-:Y:S01]  /*1c700*/  STL.64 [R1+0xa10], R172 ;  /* 0x000a10ac01007387 */ /* 0x000fe20000100a00 */
[----:B------:R-:W-:-:S03]  /*1c710*/  IMAD.WIDE R8, R186, 0x4, R100 ;  /* 0x00000004ba087825 */ /* 0x000fc600078e0264 */
[----:B------:R-:W-:Y:S01]  /*1c720*/  STL.64 [R1+0xa48], R14 ;  /* 0x000a480e01007387 */ /* 0x000fe20000100a00 */
[----:B------:R-:W-:-:S03]  /*1c730*/  IMAD.WIDE R2, R186, 0x4, R128 ;  /* 0x00000004ba027825 */ /* 0x000fc600078e0280 */
[----:B------:R4:W-:Y:S04]  /*1c740*/  STL.64 [R1+0xa78], R22 ;  /* 0x000a781601007387 */ /* 0x0009e80000100a00 */
[----:B------:R-:W-:Y:S04]  /*1c750*/  STL.64 [R1+0xaa8], R170 ;  /* 0x000aa8aa01007387 */ /* 0x000fe80000100a00 */
[----:B------:R-:W-:Y:S04]  /*1c760*/  STL.64 [R1+0xad0], R166 ;  /* 0x000ad0a601007387 */ /* 0x000fe80000100a00 */
[----:B------:R-:W-:Y:S04]  /*1c770*/  STL.64 [R1+0xaf8], R12 ;  /* 0x000af80c01007387 */ /* 0x000fe80000100a00 */
[----:B------:R-:W-:Y:S04]  /*1c780*/  STL.64 [R1+0xb18], R10 ;  /* 0x000b180a01007387 */ /* 0x000fe80000100a00 */
[----:B------:R-:W4:Y:S04]  /*1c790*/  LDL.LU.64 R16, [R1+0xd18] ;  /* 0x000d180001107983 */ /* 0x000f280000300a00 */
[----:B------:R4:W-:Y:S04]  /*1c7a0*/  STL.64 [R1+0xb38], R8 ;  /* 0x000b380801007387 */ /* 0x0009e80000100a00 */
[----:B------:R-:W-:Y:S04]  /*1c7b0*/  STL.64 [R1+0xb50], R4 ;  /* 0x000b500401007387 */ /* 0x000fe80000100a00 */
[----:B------:R4:W-:Y:S04]  /*1c7c0*/  STL.64 [R1+0xb68], R2 ;  /* 0x000b680201007387 */ /* 0x0009e80000100a00 */
[----:B-1----:R-:W4:Y:S04]  /*1c7d0*/  LDL.LU.64 R20, [R1+0x4f0] ;  /* 0x0004f00001147983 */ /* 0x002f280000300a00 */
        /* <DEDUP_REMOVED lines=8> */
[----:B------:R-:W-:Y:S04]  /*1c860*/  LDGSTS.E [R6+0x25100], desc[UR6][R174.64], P2 ;  /* 0x25100000ae067fae */ /* 0x000fe80009121846 */
[----:B------:R-:W4:Y:S04]  /*1c870*/  LDL.LU.64 R234, [R1+0x440] ;  /* 0x0004400001ea7983 */ /* 0x000f280000300a00 */
[----:B------:R-:W-:Y:S04]  /*1c880*/  LDGSTS.E [R6+0x25500], desc[UR6][R162.64], P2 ;  /* 0x25500000a2067fae */ /* 0x000fe80009121846 */
[----:B--2---:R-:W2:Y:S04]  /*1c890*/  LDL.LU.64 R168, [R1+0x408] ;  /* 0x0004080001a87983 */ /* 0x004ea80000300a00 */
[----:B------:R-:W-:Y:S04]  /*1c8a0*/  LDGSTS.E [R6+0x25900], desc[UR6][R172.64], P2 ;  /* 0x25900000ac067fae */ /* 0x000fe80009121846 */
[----:B------:R-:W-:Y:S04]  /*1c8b0*/  LDGSTS.E [R6+0x25d00], desc[UR6][R14.64], P2 ;  /* 0x25d000000e067fae */ /* 0x000fe80009121846 */
[----:B---3--:R-:W3:Y:S04]  /*1c8c0*/  LDL.LU.64 R162, [R1+0x3d0] ;  /* 0x0003d00001a27983 */ /* 0x008ee80000300a00 */
[----:B------:R-:W-:Y:S04]  /*1c8d0*/  LDGSTS.E [R6+0x26100], desc[UR6][R22.64], P2 ;  /* 0x2610000016067fae */ /* 0x000fe80009121846 */
[----:B------:R-:W-:Y:S04]  /*1c8e0*/  LDGSTS.E [R6+0x26500], desc[UR6][R170.64], P2 ;  /* 0x26500000aa067fae */ /* 0x000fe80009121846 */
[----:B------:R-:W-:Y:S04]  /*1c8f0*/  LDGSTS.E [R6+0x26900], desc[UR6][R166.64], P2 ;  /* 0x26900000a6067fae */ /* 0x000fe80009121846 */
[----:B----4-:R-:W4:Y:S04]  /*1c900*/  LDL.LU.64 R22, [R1+0x398] ;  /* 0x0003980001167983 */ /* 0x010f280000300a00 */
[----:B------:R-:W4:Y:S04]  /*1c910*/  LDL.LU.64 R208, [R1+0x360] ;  /* 0x0003600001d07983 */ /* 0x000f280000300a00 */
[----:B------:R-:W-:Y:S04]  /*1c920*/  LDGSTS.E [R6+0x26d00], desc[UR6][R12.64], P2 ;  /* 0x26d000000c067fae */ /* 0x000fe80009121846 */
[----:B------:R-:W4:Y:S04]  /*1c930*/  LDL.LU.64 R206, [R1+0x328] ;  /* 0x0003280001ce7983 */ /* 0x000f280000300a00 */
[----:B------:R-:W-:Y:S04]  /*1c940*/  LDGSTS.E [R6+0x27100], desc[UR6][R10.64], P2 ;  /* 0x271000000a067fae */ /* 0x000fe80009121846 */
[----:B------:R-:W4:Y:S04]  /*1c950*/  LDL.LU.64 R198, [R1+0x2f0] ;  /* 0x0002f00001c67983 */ /* 0x000f280000300a00 */
[----:B------:R1:W-:Y:S04]  /*1c960*/  LDGSTS.E [R6+0x27500], desc[UR6][R8.64], P2 ;  /* 0x2750000008067fae */ /* 0x0003e80009121846 */
[----:B------:R-:W4:Y:S04]  /*1c970*/  LDL.LU.64 R190, [R1+0x2b8] ;  /* 0x0002b80001be7983 */ /* 0x000f280000300a00 */
[----:B------:R4:W-:Y:S04]  /*1c980*/  LDGSTS.E [R6+0x27900], desc[UR6][R4.64], P2 ;  /* 0x2790000004067fae */ /* 0x0009e80009121846 */
[----:B------:R-:W4:Y:S04]  /*1c990*/  LDL.LU.64 R188, [R1+0x280] ;  /* 0x0002800001bc7983 */ /* 0x000f280000300a00 */
[----:B------:R4:W-:Y:S01]  /*1c9a0*/  LDGSTS.E [R6+0x27d00], desc[UR6][R2.64], P2 ;  /* 0x27d0000002067fae */ /* 0x0009e20009121846 */
[----:B-1----:R-:W-:-:S03]  /*1c9b0*/  IMAD.WIDE R8, R186, 0x4, R20 ;  /* 0x00000004ba087825 */ /* 0x002fc600078e0214 */
[----:B------:R-:W4:Y:S04]  /*1c9c0*/  LDL.LU.64 R20, [R1+0x248] ;  /* 0x0002480001147983 */ /* 0x000f280000300a00 */
[----:B------:R-:W4:Y:S04]  /*1c9d0*/  LDL.LU.64 R2, [R1+0x210] ;  /* 0x0002100001027983 */ /* 0x000f280000300a00 */
[----:B------:R-:W4:Y:S01]  /*1c9e0*/  LDL.LU.64 R182, [R1+0x1d8] ;  /* 0x0001d80001b67983 */ /* 0x000f220000300a00 */
[----:B------:R-:W-:-:S03]  /*1c9f0*/  IMAD.WIDE R18, R186, 0x4, R18 ;  /* 0x00000004ba127825 */ /* 0x000fc600078e0212 */
[----:B------:R-:W4:Y:S04]  /*1ca00*/  LDL.LU.64 R170, [R1+0x1a0] ;  /* 0x0001a00001aa7983 */ /* 0x000f280000300a00 */
[----:B------:R-:W4:Y:S04]  /*1ca10*/  LDL.LU.64 R174, [R1+0x168] ;  /* 0x0001680001ae7983 */ /* 0x000f280000300a00 */
[----:B------:R1:W-:Y:S04]  /*1ca20*/  STL.64 [R1+0x60], R8 ;  /* 0x0000600801007387 */ /* 0x0003e80000100a00 */
[----:B------:R-:W4:Y:S01]  /*1ca30*/  LDL.LU.64 R176, [R1+0x130] ;  /* 0x0001300001b07983 */ /* 0x000f220000300a00 */
[----:B------:R-:W-:-:S03]  /*1ca40*/  IMAD.WIDE R250, R186, 0x4, R164 ;  /* 0x00000004bafa7825 */ /* 0x000fc600078e02a4 */
[----:B------:R-:W4:Y:S04]  /*1ca50*/  LDL.LU.64 R164, [R1+0xf8] ;  /* 0x0000f80001a47983 */ /* 0x000f280000300a00 */
[----:B------:R1:W-:Y:S04]  /*1ca60*/  STL.64 [R1+0xa0], R18 ;  /* 0x0000a01201007387 */ /* 0x0003e80000100a00 */
[----:B------:R-:W4:Y:S01]  /*1ca70*/  LDL.LU.64 R172, [R1+0xc0] ;  /* 0x0000c00001ac7983 */ /* 0x000f220000300a00 */
[----:B--2---:R-:W-:-:S03]  /*1ca80*/  IMAD.WIDE R226, R186, 0x4, R168 ;  /* 0x00000004bae27825 */ /* 0x004fc600078e02a8 */
[----:B------:R-:W-:Y:S04]  /*1ca90*/  LDGSTS.E [R7+0x20180], desc[UR6][R8.64], P2 ;  /* 0x2018000008077fae */ /* 0x000fe80009121846 */
[----:B------:R-:W2:Y:S04]  /*1caa0*/  LDL.LU.64 R168, [R1+0x88] ;  /* 0x0000880001a87983 */ /* 0x000ea80000300a00 */
[----:B------:R-:W-:Y:S01]  /*1cab0*/  STL.64 [R1+0x110], R250 ;  /* 0x000110fa01007387 */ /* 0x000fe20000100a00 */
[----:B---3--:R-:W-:-:S03]  /*1cac0*/  IMAD.WIDE R222, R186, 0x4, R162 ;  /* 0x00000004bade7825 */ /* 0x008fc600078e02a2 */
[----:B------:R-:W-:Y:S04]  /*1cad0*/  LDGSTS.E [R7+0x20580], desc[UR6][R18.64], P2 ;  /* 0x2058000012077fae */ /* 0x000fe80009121846 */
[----:B------:R-:W3:Y:S01]  /*1cae0*/  LDL.LU.64 R162, [R1+0x50] ;  /* 0x0000500001a27983 */ /* 0x000ee20000300a00 */
[----:B----4-:R-:W-:-:S03]  /*1caf0*/  IMAD.WIDE R220, R186, 0x4, R22 ;  /* 0x00000004badc7825 */ /* 0x010fc600078e0216 */
[----:B------:R-:W-:Y:S04]  /*1cb00*/  LDGSTS.E [R7+0x20980], desc[UR6][R250.64], P2 ;  /* 0x20980000fa077fae */ /* 0x000fe80009121846 */
[----:B------:R-:W4:Y:S01]  /*1cb10*/  LDL.LU.64 R22, [R1+0x18] ;  /* 0x0000180001167983 */ /* 0x000f220000300a00 */
[----:B------:R-:W-:-:S04]  /*1cb20*/  IMAD.WIDE R234, R186, 0x4, R234 ;  /* 0x00000004baea7825 */ /* 0x000fc800078e02ea */
[C---:B------:R-:W-:Y:S01]  /*1cb30*/  IMAD.WIDE R218, R186.reuse, 0x4, R208 ;  /* 0x00000004bada7825 */ /* 0x040fe200078e02d0 */
[----:B------:R-:W-:Y:S03]  /*1cb40*/  STL.64 [R1+0x1e0], R234 ;  /* 0x0001e0ea01007387 */ /* 0x000fe60000100a00 */
[C---:B------:R-:W-:Y:S01]  /*1cb50*/  IMAD.WIDE R212, R186.reuse, 0x4, R206 ;  /* 0x00000004bad47825 */ /* 0x040fe200078e02ce */
[----:B------:R-:W-:Y:S04]  /*1cb60*/  STL.64 [R1+0x218], R226 ;  /* 0x000218e201007387 */ /* 0x000fe80000100a00 */
[----:B------:R-:W-:Y:S01]  /*1cb70*/  STL.64 [R1+0x220], R222 ;  /* 0x000220de01007387 */ /* 0x000fe20000100a00 */
[----:B------:R-:W-:-:S03]  /*1cb80*/  IMAD.WIDE R210, R186, 0x4, R198 ;  /* 0x00000004bad27825 */ /* 0x000fc600078e02c6 */
[----:B------:R-:W-:Y:S01]  /*1cb90*/  STL.64 [R1+0x298], R220 ;  /* 0x000298dc01007387 */ /* 0x000fe20000100a00 */
[----:B------:R-:W-:-:S03]  /*1cba0*/  IMAD.WIDE R16, R186, 0x4, R16 ;  /* 0x00000004ba107825 */ /* 0x000fc600078e0210 */
[----:B------:R-:W-:Y:S01]  /*1cbb0*/  LDGSTS.E [R7+0x20d80], desc[UR6][R234.64], P2 ;  /* 0x20d80000ea077fae */ /* 0x000fe20009121846 */
[----:B------:R-:W-:-:S03]  /*1cbc0*/  IMAD.WIDE R208, R186, 0x4, R190 ;  /* 0x00000004bad07825 */ /* 0x000fc600078e02be */
[----:B------:R-:W-:Y:S01]  /*1cbd0*/  STL.64 [R1+0x308], R218 ;  /* 0x000308da01007387 */ /* 0x000fe20000100a00 */
[----:B------:R-:W-:-:S03]  /*1cbe0*/  IMAD.WIDE R206, R186, 0x4, R188 ;  /* 0x00000004bace7825 */ /* 0x000fc600078e02bc */
[----:B------:R-:W-:Y:S04]  /*1cbf0*/  STL.64 [R1+0x328], R212 ;  /* 0x000328d401007387 */ /* 0x000fe80000100a00 */
[----:B------:R-:W-:Y:S04]  /*1cc00*/  STL.64 [R1+0x360], R210 ;  /* 0x000360d201007387 */ /* 0x000fe80000100a00 */
        /* <DEDUP_REMOVED lines=28> */
[----:B------:R1:W-:Y:S01]  /*1cdd0*/  LDGSTS.E [R7+0x23180], desc[UR6][R20.64], P2 ;  /* 0x2318000014077fae */ /* 0x0003e20009121846 */
[----:B------:R-:W-:-:S03]  /*1cde0*/  IMAD.WIDE R182, R186, 0x4, R172 ;  /* 0x00000004bab67825 */ /* 0x000fc600078e02ac */
[----:B------:R1:W-:Y:S01]  /*1cdf0*/  STL.64 [R1+0x890], R164 ;  /* 0x000890a401007387 */ /* 0x0003e20000100a00 */
[----:B------:R-:W-:-:S03]  /*1ce00*/  IMAD.WIDE R172, R186, 0x4, R46 ;  /* 0x00000004baac7825 */ /* 0x000fc600078e022e */
[----:B------:R-:W-:Y:S04]  /*1ce10*/  STL.64 [R1+0x8d0], R182 ;  /* 0x0008d0b601007387 */ /* 0x000fe80000100a00 */
[----:B------:R-:W-:Y:S04]  /*1ce20*/  LDGSTS.E [R7+0x23580], desc[UR6][R2.64], P2 ;  /* 0x2358000002077fae */ /* 0x000fe80009121846 */
[----:B------:R1:W-:Y:S01]  /*1ce30*/  LDGSTS.E [R7+0x23980], desc[UR6][R198.64], P2 ;  /* 0x23980000c6077fae */ /* 0x0003e20009121846 */
[----:B--2---:R-:W-:-:S03]  /*1ce40*/  IMAD.WIDE R176, R186, 0x4, R168 ;  /* 0x00000004bab07825 */ /* 0x004fc600078e02a8 */
[----:B------:R-:W-:Y:S04]  /*1ce50*/  LDGSTS.E [R7+0x23d80], desc[UR6][R170.64], P2 ;  /* 0x23d80000aa077fae */ /* 0x000fe80009121846 */
[----:B------:R-:W-:Y:S04]  /*1ce60*/  STL.64 [R1+0x910], R176 ;  /* 0x000910b001007387 */ /* 0x000fe80000100a00 */
[----:B------:R-:W-:Y:S01]  /*1ce70*/  LDGSTS.E [R7+0x24180], desc[UR6][R190.64], P2 ;  /* 0x24180000be077fae */ /* 0x000fe20009121846 */
[----:B---3--:R-:W-:-:S03]  /*1ce80*/  IMAD.WIDE R168, R186, 0x4, R162 ;  /* 0x00000004baa87825 */ /* 0x008fc600078e02a2 */
[----:B------:R-:W-:Y:S01]  /*1ce90*/  LDGSTS.E [R7+0x24580], desc[UR6][R188.64], P2 ;  /* 0x24580000bc077fae */ /* 0x000fe20009121846 */
[----:B------:R-:W-:-:S03]  /*1cea0*/  IMAD.WIDE R162, R186, 0x4, R32 ;  /* 0x00000004baa27825 */ /* 0x000fc600078e0220 */
[----:B------:R2:W-:Y:S04]  /*1ceb0*/  STL.64 [R1+0x950], R168 ;  /* 0x000950a801007387 */ /* 0x0005e80000100a00 */
[----:B------:R-:W-:Y:S04]  /*1cec0*/  LDGSTS.E [R7+0x24980], desc[UR6][R164.64], P2 ;  /* 0x24980000a4077fae */ /* 0x000fe80009121846 */
[----:B------:R-:W-:Y:S01]  /*1ced0*/  LDGSTS.E [R7+0x24d80], desc[UR6][R182.64], P2 ;  /* 0x24d80000b6077fae */ /* 0x000fe20009121846 */
[----:B----4-:R-:W-:-:S03]  /*1cee0*/  IMAD.WIDE R174, R186, 0x4, R22 ;  /* 0x00000004baae7825 */ /* 0x010fc600078e0216 */
[----:B------:R-:W-:Y:S01]  /*1cef0*/  LDGSTS.E [R7+0x25180], desc[UR6][R176.64], P2 ;  /* 0x25180000b0077fae */ /* 0x000fe20009121846 */
[----:B------:R-:W-:-:S03]  /*1cf00*/  IMAD.WIDE R22, R186, 0x4, R74 ;  /* 0x00000004ba167825 */ /* 0x000fc600078e024a */
[----:B------:R-:W-:Y:S04]  /*1cf10*/  STL.64 [R1+0x990], R174 ;  /* 0x000990ae01007387 */ /* 0x000fe80000100a00 */
[----:B------:R-:W-:Y:S04]  /*1cf20*/  STL.64 [R1+0x9d0], R16 ;  /* 0x0009d01001007387 */ /* 0x000fe80000100a00 */
[----:B------:R3:W-:Y:S04]  /*1cf30*/  STL.64 [R1+0xa08], R162 ;  /* 0x000a08a201007387 */ /* 0x0007e80000100a00 */
[----:B------:R-:W-:Y:S04]  /*1cf40*/  STL.64 [R1+0xa40], R172 ;  /* 0x000a40ac01007387 */ /* 0x000fe80000100a00 */
[----:B------:R-:W-:Y:S04]  /*1cf50*/  STL.64 [R1+0xa70], R166 ;  /* 0x000a70a601007387 */ /* 0x000fe80000100a00 */
[----:B------:R4:W-:Y:S04]  /*1cf60*/  STL.64 [R1+0xaa0], R22 ;  /* 0x000aa01601007387 */ /* 0x0009e80000100a00 */
[----:B------:R4:W-:Y:S04]  /*1cf70*/  STL.64 [R1+0xac8], R14 ;  /* 0x000ac80e01007387 */ /* 0x0009e80000100a00 */
[----:B-1----:R-:W4:Y:S04]  /*1cf80*/  LDL.LU.64 R8, [R1+0xd10] ;  /* 0x000d100001087983 */ /* 0x002f280000300a00 */
[----:B------:R1:W-:Y:S04]  /*1cf90*/  STL.64 [R1+0xaf0], R12 ;  /* 0x000af00c01007387 */ /* 0x0003e80000100a00 */
[----:B------:R-:W4:Y:S04]  /*1cfa0*/  LDL.LU.64 R18, [R1+0xd08] ;  /* 0x000d080001127983 */ /* 0x000f280000300a00 */
[----:B------:R1:W-:Y:S04]  /*1cfb0*/  STL.64 [R1+0xb10], R10 ;  /* 0x000b100a01007387 */ /* 0x0003e80000100a00 */
[----:B------:R1:W-:Y:S04]  /*1cfc0*/  STL.64 [R1+0xb30], R4 ;  /* 0x000b300401007387 */ /* 0x0003e80000100a00 */
[----:B------:R-:W4:Y:S04]  /*1cfd0*/  LDL.LU.64 R20, [R1+0x4e8] ;  /* 0x0004e80001147983 */ /* 0x000f280000300a00 */
[----:B------:R-:W4:Y:S04]  /*1cfe0*/  LDL.LU.64 R2, [R1+0x4a8] ;  /* 0x0004a80001027983 */ /* 0x000f280000300a00 */
[----:B------:R-:W4:Y:S04]  /*1cff0*/  LDL.LU.64 R234, [R1+0x470] ;  /* 0x0004700001ea7983 */ /* 0x000f280000300a00 */
[----:B------:R-:W4:Y:S04]  /*1d000*/  LDL.LU.64 R170, [R1+0x438] ;  /* 0x0004380001aa7983 */ /* 0x000f280000300a00 */
[----:B------:R-:W-:Y:S04]  /*1d010*/  LDGSTS.E [R7+0x25580], desc[UR6][R168.64], P2 ;  /* 0x25580000a8077fae */ /* 0x000fe80009121846 */
[----:B------:R-:W4:Y:S04]  /*1d020*/  LDL.LU.64 R164, [R1+0x400] ;  /* 0x0004000001a47983 */ /* 0x000f280000300a00 */
[----:B------:R-:W-:Y:S04]  /*1d030*/  LDGSTS.E [R7+0x25980], desc[UR6][R174.64], P2 ;  /* 0x25980000ae077fae */ /* 0x000fe80009121846 */
[----:B------:R-:W-:Y:S04]  /*1d040*/  LDGSTS.E [R7+0x25d80], desc[UR6][R16.64], P2 ;  /* 0x25d8000010077fae */ /* 0x000fe80009121846 */
[----:B--2---:R-:W2:Y:S04]  /*1d050*/  LDL.LU.64 R168, [R1+0x3c8] ;  /* 0x0003c80001a87983 */ /* 0x004ea80000300a00 */
[----:B------:R-:W-:Y:S04]  /*1d060*/  LDGSTS.E [R7+0x26180], desc[UR6][R162.64], P2 ;  /* 0x26180000a2077fae */ /* 0x000fe80009121846 */
[----:B------:R-:W-:Y:S04]  /*1d070*/  LDGSTS.E [R7+0x26580], desc[UR6][R172.64], P2 ;  /* 0x26580000ac077fae */ /* 0x000fe80009121846 */
[----:B------:R1:W-:Y:S04]  /*1d080*/  LDGSTS.E [R7+0x26980], desc[UR6][R166.64], P2 ;  /* 0x26980000a6077fae */ /* 0x0003e80009121846 */
[----:B---3--:R-:W3:Y:S04]  /*1d090*/  LDL.LU.64 R162, [R1+0x390] ;  /* 0x0003900001a27983 */ /* 0x008ee80000300a00 */
[----:B------:R-:W3:Y:S04]  /*1d0a0*/  LDL.LU.64 R212, [R1+0x358] ;  /* 0x0003580001d47983 */ /* 0x000ee80000300a00 */
[----:B------:R-:W3:Y:S04]  /*1d0b0*/  LDL.LU.64 R208, [R1+0x320] ;  /* 0x0003200001d07983 */ /* 0x000ee80000300a00 */
[----:B------:R-:W3:Y:S04]  /*1d0c0*/  LDL.LU.64 R206, [R1+0x2e8] ;  /* 0x0002e80001ce7983 */ /* 0x000ee80000300a00 */
[----:B------:R-:W3:Y:S04]  /*1d0d0*/  LDL.LU.64 R198, [R1+0x2b0] ;  /* 0x0002b00001c67983 */ /* 0x000ee80000300a00 */
[----:B------:R-:W-:Y:S04]  /*1d0e0*/  LDGSTS.E [R7+0x26d80], desc[UR6][R22.64], P2 ;  /* 0x26d8000016077fae */ /* 0x000fe80009121846 */
[----:B------:R-:W3:Y:S01]  /*1d0f0*/  LDL.LU.64 R190, [R1+0x278] ;  /* 0x0002780001be7983 */ /* 0x000ee20000300a00 */
[----:B----4-:R-:W-:-:S03]  /*1d100*/  IMAD.WIDE R20, R186, 0x4, R20 ;  /* 0x00000004ba147825 */ /* 0x010fc600078e0214 */
[----:B------:R-:W4:Y:S01]  /*1d110*/  LDL.LU.64 R22, [R1+0x240] ;  /* 0x0002400001167983 */ /* 0x000f220000300a00 */
[----:B------:R-:W-:-:S03]  /*1d120*/  IMAD.WIDE R250, R186, 0x4, R2 ;  /* 0x00000004bafa7825 */ /* 0x000fc600078e0202 */
[----:B------:R1:W-:Y:S04]  /*1d130*/  LDGSTS.E [R7+0x27180], desc[UR6][R14.64], P2 ;  /* 0x271800000e077fae */ /* 0x0003e80009121846 */
[----:B------:R-:W4:Y:S04]  /*1d140*/  LDL.LU.64 R2, [R1+0x208] ;  /* 0x0002080001027983 */ /* 0x000f280000300a00 */
[----:B------:R-:W4:Y:S01]  /*1d150*/  LDL.LU.64 R188, [R1+0x1d0] ;  /* 0x0001d00001bc7983 */ /* 0x000f220000300a00 */
[----:B------:R-:W-:-:S03]  /*1d160*/  IMAD.WIDE R234, R186, 0x4, R234 ;  /* 0x00000004baea7825 */ /* 0x000fc600078e02ea */
[----:B------:R-:W4:Y:S01]  /*1d170*/  LDL.LU.64 R172, [R1+0x198] ;  /* 0x0001980001ac7983 */ /* 0x000f220000300a00 */
[----:B------:R-:W-:-:S03]  /*1d180*/  IMAD.WIDE R226, R186, 0x4, R170 ;  /* 0x00000004bae27825 */ /* 0x000fc600078e02aa */
[----:B------:R-:W4:Y:S04]  /*1d190*/  LDL.LU.64 R182, [R1+0x160] ;  /* 0x0001600001b67983 */ /* 0x000f280000300a00 */
[----:B------:R4:W-:Y:S01]  /*1d1a0*/  STL.64 [R1+0x68], R20 ;  /* 0x0000681401007387 */ /* 0x0009e20000100a00 */
[----:B------:R-:W-:-:S03]  /*1d1b0*/  IMAD.WIDE R222, R186, 0x4, R164 ;  /* 0x00000004bade7825 */ /* 0x000fc600078e02a4 */
[----:B------:R-:W4:Y:S04]  /*1d1c0*/  LDL.LU.64 R174, [R1+0x128] ;  /* 0x0001280001ae7983 */ /* 0x000f280000300a00 */
[----:B------:R-:W4:Y:S01]  /*1d1d0*/  LDL.LU.64 R170, [R1+0xf0] ;  /* 0x0000f00001aa7983 */ /* 0x000f220000300a00 */
[----:B--2---:R-:W-:-:S03]  /*1d1e0*/  IMAD.WIDE R220, R186, 0x4, R168 ;  /* 0x00000004badc7825 */ /* 0x004fc600078e02a8 */
[----:B------:R-:W-:Y:S04]  /*1d1f0*/  STL.64 [R1+0xc8], R250 ;  /* 0x0000c8fa01007387 */ /* 0x000fe80000100a00 */
[----:B------:R-:W2:Y:S04]  /*1d200*/  LDL.LU.64 R176, [R1+0xb8] ;  /* 0x0000b80001b07983 */ /* 0x000ea80000300a00 */
[----:B------:R-:W2:Y:S01]  /*1d210*/  LDL.LU.64 R164, [R1+0x80] ;  /* 0x0000800001a47983 */ /* 0x000ea20000300a00 */
[----:B---3--:R-:W-:-:S03]  /*1d220*/  IMAD.WIDE R218, R186, 0x4, R162 ;  /* 0x00000004bada7825 */ /* 0x008fc600078e02a2 */
[----:B------:R-:W-:Y:S04]  /*1d230*/  STL.64 [R1+0x108], R234 ;  /* 0x000108ea01007387 */ /* 0x000fe80000100a00 */
[----:B------:R-:W3:Y:S04]  /*1d240*/  LDL.LU.64 R168, [R1+0x48] ;  /* 0x0000480001a87983 */ /* 0x000ee80000300a00 */
[----:B------:R-:W3:Y:S01]  /*1d250*/  LDL.LU.64 R162, [R1+0x10] ;  /* 0x0000100001a27983 */ /* 0x000ee20000300a00 */
[----:B------:R-:W-:-:S03]  /*1d260*/  IMAD.WIDE R212, R186, 0x4, R212 ;  /* 0x00000004bad47825 */ /* 0x000fc600078e02d4 */
        /* <DEDUP_REMOVED lines=9> */
[----:B------:R-:W-:Y:S04]  /*1d300*/  STL.64 [R1+0x290], R210 ;  /* 0x000290d201007387 */ /* 0x000fe80000100a00 */
[----:B------:R-:W-:Y:S04]  /*1d310*/  STL.64 [R1+0x2e8], R208 ;  /* 0x0002e8d001007387 */ /* 0x000fe80000100a00 */
[----:B------:R-:W-:Y:S04]  /*1d320*/  STL.64 [R1+0x320], R206 ;  /* 0x000320ce01007387 */ /* 0x000fe80000100a00 */
[----:B------:R-:W-:Y:S01]  /*1d330*/  STL.64 [R1+0x358], R198 ;  /* 0x000358c601007387 */ /* 0x000fe20000100a00 */
[----:B------:R-:W-:-:S03]  /*1d340*/  IMAD.WIDE R18, R186, 0x4, R18 ;  /* 0x00000004ba127825 */ /* 0x000fc600078e0212 */
[----:B------:R1:W-:Y:S02]  /*1d350*/  LDGSTS.E [R7+0x27580], desc[UR6][R12.64], P2 ;  /* 0x275800000c077fae */ /* 0x0003e40009121846 */
[C---:B-1----:R-:W-:Y:S02]  /*1d360*/  IMAD.WIDE R166, R186.reuse, 0x4, R34 ;  /* 0x00000004baa67825 */ /* 0x042fe400078e0222 */
[----:B------:R1:W-:Y:S02]  /*1d370*/  LDGSTS.E [R7+0x27980], desc[UR6][R10.64], P2 ;  /* 0x279800000a077fae */ /* 0x0003e40009121846 */
[C---:B------:R-:W-:Y:S02]  /*1d380*/  IMAD.WIDE R16, R186.reuse, 0x4, R62 ;  /* 0x00000004ba107825 */ /* 0x040fe400078e023e */
[----:B------:R1:W-:Y:S02]  /*1d390*/  LDGSTS.E [R7+0x27d80], desc[UR6][R4.64], P2 ;  /* 0x27d8000004077fae */ /* 0x0003e40009121846 */
[----:B------:R-:W-:-:S02]  /*1d3a0*/  IMAD.WIDE R14, R186, 0x4, R76 ;  /* 0x00000004ba0e7825 */ /* 0x000fc400078e024c */
[----:B------:R-:W-:Y:S02]  /*1d3b0*/  LDGSTS.E [R8+0x20200], desc[UR6][R20.64], P2 ;  /* 0x2020000014087fae */ /* 0x000fe40009121846 */
[C---:B------:R-:W-:Y:S02]  /*1d3c0*/  IMAD.WIDE R12, R186.reuse, 0x4, R90 ;  /* 0x00000004ba0c7825 */ /* 0x040fe400078e025a */
[----:B------:R-:W-:Y:S02]  /*1d3d0*/  LDGSTS.E [R8+0x20600], desc[UR6][R250.64], P2 ;  /* 0x20600000fa087fae */ /* 0x000fe40009121846 */
[C---:B-1----:R-:W-:Y:S02]  /*1d3e0*/  IMAD.WIDE R10, R186.reuse, 0x4, R104 ;  /* 0x00000004ba0a7825 */ /* 0x042fe400078e0268 */
[----:B------:R-:W-:Y:S02]  /*1d3f0*/  LDGSTS.E [R8+0x20a00], desc[UR6][R234.64], P2 ;  /* 0x20a00000ea087fae */ /* 0x000fe40009121846 */
[----:B------:R-:W-:-:S02]  /*1d400*/  IMAD.WIDE R6, R186, 0x4, R118 ;  /* 0x00000004ba067825 */ /* 0x000fc400078e0276 */
[----:B------:R-:W-:Y:S02]  /*1d410*/  LDGSTS.E [R8+0x20e00], desc[UR6][R226.64], P2 ;  /* 0x20e00000e2087fae */ /* 0x000fe40009121846 */
[C---:B------:R-:W-:Y:S02]  /*1d420*/  IMAD.WIDE R4, R186.reuse, 0x4, R132 ;  /* 0x00000004ba047825 */ /* 0x040fe400078e0284 */
        /* <DEDUP_REMOVED lines=8> */
[----:B----4-:R-:W-:-:S04]  /*1d4b0*/  IMAD.WIDE R22, R186, 0x4, R22 ;  /* 0x00000004ba167825 */ /* 0x010fc800078e0216 */
[C---:B------:R-:W-:Y:S01]  /*1d4c0*/  IMAD.WIDE R2, R186.reuse, 0x4, R2 ;  /* 0x00000004ba027825 */ /* 0x040fe200078e0202 */
[----:B------:R1:W-:Y:S03]  /*1d4d0*/  STL.64 [R1+0x390], R22 ;  /* 0x0003901601007387 */ /* 0x0003e60000100a00 */
[C---:B------:R-:W-:Y:S01]  /*1d4e0*/  IMAD.WIDE R190, R186.reuse, 0x4, R188 ;  /* 0x00000004babe7825 */ /* 0x040fe200078e02bc */
[----:B------:R4:W-:Y:S03]  /*1d4f0*/  STL.64 [R1+0x3d0], R2 ;  /* 0x0003d00201007387 */ /* 0x0009e60000100a00 */
[C---:B------:R-:W-:Y:S01]  /*1d500*/  IMAD.WIDE R172, R186.reuse, 0x4, R172 ;  /* 0x00000004baac7825 */ /* 0x040fe200078e02ac */
[----:B------:R-:W-:Y:S03]  /*1d510*/  STL.64 [R1+0x448], R190 ;  /* 0x000448be01007387 */ /* 0x000fe60000100a00 */
[C---:B------:R-:W-:Y:S01]  /*1d520*/  IMAD.WIDE R188, R186.reuse, 0x4, R182 ;  /* 0x00000004babc7825 */ /* 0x040fe200078e02b6 */
[----:B------:R4:W-:Y:S04]  /*1d530*/  STL.64 [R1+0x4a8], R172 ;  /* 0x0004a8ac01007387 */ /* 0x0009e80000100a00 */
[----:B------:R4:W-:Y:S01]  /*1d540*/  LDGSTS.E [R8+0x23200], desc[UR6][R22.64], P2 ;  /* 0x2320000016087fae */ /* 0x0009e20009121846 */
[----:B------:R-:W-:-:S03]  /*1d550*/  IMAD.WIDE R182, R186, 0x4, R174 ;  /* 0x00000004bab67825 */ /* 0x000fc600078e02ae */
[----:B------:R-:W-:Y:S01]  /*1d560*/  STL.64 [R1+0x4e8], R188 ;  /* 0x0004e8bc01007387 */ /* 0x000fe20000100a00 */
[----:B------:R-:W-:-:S03]  /*1d570*/  IMAD.WIDE R170, R186, 0x4, R170 ;  /* 0x00000004baaa7825 */ /* 0x000fc600078e02aa */
[----:B------:R-:W-:Y:S01]  /*1d580*/  STL.64 [R1+0x7b0], R182 ;  /* 0x0007b0b601007387 */ /* 0x000fe20000100a00 */
[----:B--2---:R-:W-:-:S03]  /*1d590*/  IMAD.WIDE R176, R186, 0x4, R176 ;  /* 0x00000004bab07825 */ /* 0x004fc600078e02b0 */
[----:B------:R2:W-:Y:S01]  /*1d5a0*/  STL.64 [R1+0x7f0], R170 ;  /* 0x0007f0aa01007387 */ /* 0x0005e20000100a00 */
[----:B------:R-:W-:-:S03]  /*1d5b0*/  IMAD.WIDE R174, R186, 0x4, R164 ;  /* 0x00000004baae7825 */ /* 0x000fc600078e02a4 */
[----:B------:R-:W-:Y:S04]  /*1d5c0*/  STL.64 [R1+0x830], R176 ;  /* 0x000830b001007387 */ /* 0x000fe80000100a00 */
[----:B------:R-:W-:Y:S01]  /*1d5d0*/  LDGSTS.E [R8+0x23600], desc[UR6][R2.64], P2 ;  /* 0x2360000002087fae */ /* 0x000fe20009121846 */
[----:B---3--:R-:W-:-:S03]  /*1d5e0*/  IMAD.WIDE R164, R186, 0x4, R168 ;  /* 0x00000004baa47825 */ /* 0x008fc600078e02a8 */
[----:B------:R-:W-:Y:S01]  /*1d5f0*/  STL.64 [R1+0x888], R174 ;  /* 0x000888ae01007387 */ /* 0x000fe20000100a00 */
[----:B------:R-:W-:-:S03]  /*1d600*/  IMAD.WIDE R168, R186, 0x4, R162 ;  /* 0x00000004baa87825 */ /* 0x000fc600078e02a2 */
[----:B------:R3:W-:Y:S01]  /*1d610*/  STL.64 [R1+0x8c8], R164 ;  /* 0x0008c8a401007387 */ /* 0x0007e20000100a00 */
[----:B------:R-:W-:-:S03]  /*1d620*/  IMAD.WIDE R162, R186, 0x4, R48 ;  /* 0x00000004baa27825 */ /* 0x000fc600078e0230 */
[----:B------:R3:W-:Y:S04]  /*1d630*/  STL.64 [R1+0x908], R168 ;  /* 0x000908a801007387 */ /* 0x0007e80000100a00 */
[----:B------:R-:W-:Y:S04]  /*1d640*/  STL.64 [R1+0x948], R18 ;  /* 0x0009481201007387 */ /* 0x000fe80000100a00 */
[----:B------:R-:W-:Y:S04]  /*1d650*/  STL.64 [R1+0x988], R166 ;  /* 0x000988a601007387 */ /* 0x000fe80000100a00 */
[----:B------:R3:W-:Y:S04]  /*1d660*/  STL.64 [R1+0x9c8], R162 ;  /* 0x0009c8a201007387 */ /* 0x0007e80000100a00 */
[----:B------:R3:W-:Y:S04]  /*1d670*/  STL.64 [R1+0xa00], R16 ;  /* 0x000a001001007387 */ /* 0x0007e80000100a00 */
[----:B------:R3:W-:Y:S04]  /*1d680*/  STL.64 [R1+0xa38], R14 ;  /* 0x000a380e01007387 */ /* 0x0007e80000100a00 */
[----:B------:R3:W-:Y:S04]  /*1d690*/  STL.64 [R1+0xa68], R12 ;  /* 0x000a680c01007387 */ /* 0x0007e80000100a00 */
[----:B------:R-:W3:Y:S04]  /*1d6a0*/  LDL.LU.64 R20, [R1+0xd00] ;  /* 0x000d000001147983 */ /* 0x000ee80000300a00 */
[----:B------:R3:W-:Y:S04]  /*1d6b0*/  STL.64 [R1+0xa98], R10 ;  /* 0x000a980a01007387 */ /* 0x0007e80000100a00 */
[----:B------:R3:W-:Y:S04]  /*1d6c0*/  STL.64 [R1+0xac0], R6 ;  /* 0x000ac00601007387 */ /* 0x0007e80000100a00 */
[----:B------:R3:W-:Y:S04]  /*1d6d0*/  STL.64 [R1+0xae8], R4 ;  /* 0x000ae80401007387 */ /* 0x0007e80000100a00 */
[----:B-1----:R-:W3:Y:S04]  /*1d6e0*/  LDL.LU.64 R22, [R1+0x4e0] ;  /* 0x0004e00001167983 */ /* 0x002ee80000300a00 */
[----:B----4-:R-:W4:Y:S04]  /*1d6f0*/  LDL.LU.64 R2, [R1+0x4a0] ;  /* 0x0004a00001027983 */ /* 0x010f280000300a00 */
[----:B------:R-:W-:Y:S04]  /*1d700*/  LDGSTS.E [R8+0x23a00], desc[UR6][R190.64], P2 ;  /* 0x23a00000be087fae */ /* 0x000fe80009121846 */
[----:B------:R-:W-:Y:S04]  /*1d710*/  LDGSTS.E [R8+0x23e00], desc[UR6][R172.64], P2 ;  /* 0x23e00000ac087fae */ /* 0x000fe80009121846 */
[----:B------:R-:W-:Y:S04]  /*1d720*/  LDGSTS.E [R8+0x24200], desc[UR6][R188.64], P2 ;  /* 0x24200000bc087fae */ /* 0x000fe80009121846 */
[----:B------:R-:W4:Y:S04]  /*1d730*/  LDL.LU.64 R234, [R1+0x468] ;  /* 0x0004680001ea7983 */ /* 0x000f280000300a00 */
[----:B------:R-:W-:Y:S04]  /*1d740*/  LDGSTS.E [R8+0x24600], desc[UR6][R182.64], P2 ;  /* 0x24600000b6087fae */ /* 0x000fe80009121846 */
[----:B------:R-:W4:Y:S04]  /*1d750*/  LDL.LU.64 R172, [R1+0x430] ;  /* 0x0004300001ac7983 */ /* 0x000f280000300a00 */
[----:B------:R-:W-:Y:S04]  /*1d760*/  LDGSTS.E [R8+0x24a00], desc[UR6][R170.64], P2 ;  /* 0x24a00000aa087fae */ /* 0x000fe80009121846 */
[----:B------:R-:W-:Y:S04]  /*1d770*/  LDGSTS.E [R8+0x24e00], desc[UR6][R176.64], P2 ;  /* 0x24e00000b0087fae */ /* 0x000fe80009121846 */
[----:B------:R-:W-:Y:S04]  /*1d780*/  LDGSTS.E [R8+0x25200], desc[UR6][R174.64], P2 ;  /* 0x25200000ae087fae */ /* 0x000fe80009121846 */
[----:B--2---:R-:W2:Y:S04]  /*1d790*/  LDL.LU.64 R170, [R1+0x3f8] ;  /* 0x0003f80001aa7983 */ /* 0x004ea80000300a00 */
[----:B------:R-:W-:Y:S04]  /*1d7a0*/  LDGSTS.E [R8+0x25600], desc[UR6][R164.64], P2 ;  /* 0x25600000a4087fae */ /* 0x000fe80009121846 */
[----:B------:R-:W-:Y:S04]  /*1d7b0*/  LDGSTS.E [R8+0x25a00], desc[UR6][R168.64], P2 ;  /* 0x25a00000a8087fae */ /* 0x000fe80009121846 */
[----:B------:R-:W-:Y:S04]  /*1d7c0*/  LDGSTS.E [R8+0x25e00], desc[UR6][R18.64], P2 ;  /* 0x25e0000012087fae */ /* 0x000fe80009121846 */
[----:B---3--:R-:W3:Y:S04]  /*1d7d0*/  LDL.LU.64 R164, [R1+0x3c0] ;  /* 0x0003c00001a47983 */ /* 0x008ee80000300a00 */
[----:B------:R-:W3:Y:S04]  /*1d7e0*/  LDL.LU.64 R168, [R1+0x388] ;  /* 0x0003880001a87983 */ /* 0x000ee80000300a00 */
[----:B------:R-:W3:Y:S04]  /*1d7f0*/  LDL.LU.64 R212, [R1+0x350] ;  /* 0x0003500001d47983 */ /* 0x000ee80000300a00 */
[----:B------:R-:W3:Y:S04]  /*1d800*/  LDL.LU.64 R210, [R1+0x318] ;  /* 0x0003180001d27983 */ /* 0x000ee80000300a00 */
[----:B------:R-:W3:Y:S04]  /*1d810*/  LDL.LU.64 R208, [R1+0x2e0] ;  /* 0x0002e00001d07983 */ /* 0x000ee80000300a00 */
[----:B------:R-:W-:Y:S04]  /*1d820*/  LDGSTS.E [R8+0x26200], desc[UR6][R166.64], P2 ;  /* 0x26200000a6087fae */ /* 0x000fe80009121846 */
[----:B------:R-:W3:Y:S04]  /*1d830*/  LDL.LU.64 R206, [R1+0x2a8] ;  /* 0x0002a80001ce7983 */ /* 0x000ee80000300a00 */
[----:B------:R1:W-:Y:S04]  /*1d840*/  LDGSTS.E [R8+0x26600], desc[UR6][R162.64], P2 ;  /* 0x26600000a2087fae */ /* 0x0003e80009121846 */
[----:B------:R-:W3:Y:S04]  /*1d850*/  LDL.LU.64 R198, [R1+0x270] ;  /* 0x0002700001c67983 */ /* 0x000ee80000300a00 */
[----:B------:R1:W-:Y:S04]  /*1d860*/  LDGSTS.E [R8+0x26a00], desc[UR6][R16.64], P2 ;  /* 0x26a0000010087fae */ /* 0x0003e80009121846 */
[----:B------:R-:W1:Y:S04]  /*1d870*/  LDL.LU.64 R162, [R1+0x238] ;  /* 0x0002380001a27983 */ /* 0x000e680000300a00 */
[----:B------:R1:W-:Y:S04]  /*1d880*/  LDGSTS.E [R8+0x26e00], desc[UR6][R14.64], P2 ;  /* 0x26e000000e087fae */ /* 0x0003e80009121846 */
[----:B------:R1:W-:Y:S01]  /*1d890*/  LDGSTS.E [R8+0x27200], desc[UR6][R12.64], P2 ;  /* 0x272000000c087fae */ /* 0x0003e20009121846 */
[----:B------:R-:W-:-:S03]  /*1d8a0*/  IMAD.WIDE R22, R186, 0x4, R22 ;  /* 0x00000004ba167825 */ /* 0x000fc600078e0216 */
[----:B------:R1:W-:Y:S01]  /*1d8b0*/  LDGSTS.E [R8+0x27600], desc[UR6][R10.64], P2 ;  /* 0x276000000a087fae */ /* 0x0003e20009121846 */
[----:B----4-:R-:W-:-:S03]  /*1d8c0*/  IMAD.WIDE R250, R186, 0x4, R2 ;  /* 0x00000004bafa7825 */ /* 0x010fc600078e0202 */
[----:B------:R4:W-:Y:S04]  /*1d8d0*/  LDGSTS.E [R8+0x27a00], desc[UR6][R6.64], P2 ;  /* 0x27a0000006087fae */ /* 0x0009e80009121846 */
[----:B------:R-:W4:Y:S04]  /*1d8e0*/  LDL.LU.64 R2, [R1+0x200] ;  /* 0x0002000001027983 */ /* 0x000f280000300a00 */
[----:B------:R-:W4:Y:S04]  /*1d8f0*/  LDL.LU.64 R176, [R1+0x1c8] ;  /* 0x0001c80001b07983 */ /* 0x000f280000300a00 */
[----:B------:R-:W4:Y:S04]  /*1d900*/  LDL.LU.64 R190, [R1+0x190] ;  /* 0x0001900001be7983 */ /* 0x000f280000300a00 */
[----:B------:R-:W4:Y:S01]  /*1d910*/  LDL.LU.64 R188, [R1+0x158] ;  /* 0x0001580001bc7983 */ /* 0x000f220000300a00 */
[----:B------:R-:W-:-:S03]  /*1d920*/  IMAD.WIDE R234, R186, 0x4, R234 ;  /* 0x00000004baea7825 */ /* 0x000fc600078e02ea */
[----:B------:R4:W-:Y:S01]  /*1d930*/  STL.64 [R1+0x80], R22 ;  /* 0x0000801601007387 */ /* 0x0009e20000100a00 */
[----:B------:R-:W-:-:S03]  /*1d940*/  IMAD.WIDE R226, R186, 0x4, R172 ;  /* 0x00000004bae27825 */ /* 0x000fc600078e02ac */
[----:B------:R-:W4:Y:S04]  /*1d950*/  LDL.LU.64 R182, [R1+0x120] ;  /* 0x0001200001b67983 */ /* 0x000f280000300a00 */
[----:B------:R-:W4:Y:S04]  /*1d960*/  LDL.LU.64 R172, [R1+0xe8] ;  /* 0x0000e80001ac7983 */ /* 0x000f280000300a00 */
[----:B------:R-:W-:Y:S04]  /*1d970*/  STL.64 [R1+0xc0], R250 ;  /* 0x0000c0fa01007387 */ /* 0x000fe80000100a00 */
[----:B------:R-:W4:Y:S01]  /*1d980*/  LDL.LU.64 R174, [R1+0xb0] ;  /* 0x0000b00001ae7983 */ /* 0x000f220000300a00 */
[----:B--2---:R-:W-:-:S03]  /*1d990*/  IMAD.WIDE R222, R186, 0x4, R170 ;  /* 0x00000004bade7825 */ /* 0x004fc600078e02aa */
[----:B------:R2:W-:Y:S04]  /*1d9a0*/  LDGSTS.E [R8+0x27e00], desc[UR6][R4.64], P2 ;  /* 0x27e0000004087fae */ /* 0x0005e80009121846 */
[----:B------:R-:W2:Y:S04]  /*1d9b0*/  LDL.LU.64 R170, [R1+0x78] ;  /* 0x0000780001aa7983 */ /* 0x000ea80000300a00 */
[----:B------:R-:W-:Y:S01]  /*1d9c0*/  STL.64 [R1+0xf0], R234 ;  /* 0x0000f0ea01007387 */ /* 0x000fe20000100a00 */
[----:B---3--:R-:W-:-:S03]  /*1d9d0*/  IMAD.WIDE R220, R186, 0x4, R164 ;  /* 0x00000004badc7825 */ /* 0x008fc600078e02a4 */
[----:B------:R-:W-:Y:S01]  /*1d9e0*/  LDGSTS.E [R9+0x20280], desc[UR6][R22.64], P2 ;  /* 0x2028000016097fae */ /* 0x000fe20009121846 */
[----:B------:R-:W-:-:S03]  /*1d9f0*/  IMAD.WIDE R218, R186, 0x4, R168 ;  /* 0x00000004bada7825 */ /* 0x000fc600078e02a8 */
[----:B------:R-:W-:Y:S04]  /*1da00*/  LDGSTS.E [R9+0x20680], desc[UR6][R250.64], P2 ;  /* 0x20680000fa097fae */ /* 0x000fe80009121846 */
        /* <DEDUP_REMOVED lines=12> */
[----:B------:R-:W-:Y:S01]  /*1dad0*/  STL.64 [R1+0x288], R210 ;  /* 0x000288d201007387 */ /* 0x000fe20000100a00 */
[----:B-1----:R-:W-:-:S03]  /*1dae0*/  IMAD.WIDE R162, R186, 0x4, R162 ;  /* 0x00000004baa27825 */ /* 0x002fc600078e02a2 */
[----:B------:R-:W-:Y:S04]  /*1daf0*/  STL.64 [R1+0x2b0], R208 ;  /* 0x0002b0d001007387 */ /* 0x000fe80000100a00 */
[----:B------:R-:W-:Y:S04]  /*1db00*/  STL.64 [R1+0x2f0], R206 ;  /* 0x0002f0ce01007387 */ /* 0x000fe80000100a00 */
[----:B------:R-:W-:Y:S04]  /*1db10*/  STL.64 [R1+0x330], R198 ;  /* 0x000330c601007387 */ /* 0x000fe80000100a00 */
[----:B------:R1:W-:Y:S01]  /*1db20*/  STL.64 [R1+0x388], R162 ;  /* 0x000388a201007387 */ /* 0x0003e20000100a00 */
        /* <DEDUP_REMOVED lines=12> */
[----:B----4-:R-:W-:-:S03]  /*1dbf0*/  IMAD.WIDE R6, R186, 0x4, R120 ;  /* 0x00000004ba067825 */ /* 0x010fc600078e0278 */
[----:B------:R-:W-:Y:S01]  /*1dc00*/  LDGSTS.E [R9+0x22280], desc[UR6][R210.64], P2 ;  /* 0x22280000d2097fae */ /* 0x000fe20009121846 */
[----:B--2---:R-:W-:-:S03]  /*1dc10*/  IMAD.WIDE R4, R186, 0x4, R134 ;  /* 0x00000004ba047825 */ /* 0x004fc600078e0286 */
        /* <DEDUP_REMOVED lines=12> */
[----:B------:R-:W-:Y:S03]  /*1dce0*/  STL.64 [R1+0x470], R188 ;  /* 0x000470bc01007387 */ /* 0x000fe60000100a00 */
[C---:B------:R-:W-:Y:S01]  /*1dcf0*/  IMAD.WIDE R172, R186.reuse, 0x4, R172 ;  /* 0x00000004baac7825 */ /* 0x040fe200078e02ac */
[----:B------:R-:W-:Y:S03]  /*1dd00*/  STL.64 [R1+0x4b0], R182 ;  /* 0x0004b0b601007387 */ /* 0x000fe60000100a00 */
[C---:B------:R-:W-:Y:S01]  /*1dd10*/  IMAD.WIDE R174, R186.reuse, 0x4, R174 ;  /* 0x00000004baae7825 */ /* 0x040fe200078e02ae */
[----:B------:R4:W-:Y:S03]  /*1dd20*/  STL.64 [R1+0x770], R172 ;  /* 0x000770ac01007387 */ /* 0x0009e60000100a00 */
[C---:B------:R-:W-:Y:S01]  /*1dd30*/  IMAD.WIDE R170, R186.reuse, 0x4, R170 ;  /* 0x00000004baaa7825 */ /* 0x040fe200078e02aa */
[----:B------:R-:W-:Y:S04]  /*1dd40*/  STL.64 [R1+0x7a8], R174 ;  /* 0x0007a8ae01007387 */ /* 0x000fe80000100a00 */
[----:B------:R4:W-:Y:S04]  /*1dd50*/  STL.64 [R1+0x7e8], R170 ;  /* 0x0007e8aa01007387 */ /* 0x0009e80000100a00 */
[----:B------:R-:W-:Y:S04]  /*1dd60*/  LDGSTS.E [R9+0x23680], desc[UR6][R2.64], P2 ;  /* 0x2368000002097fae */ /* 0x000fe80009121846 */
[----:B------:R-:W-:Y:S04]  /*1dd70*/  LDGSTS.E [R9+0x23a80], desc[UR6][R176.64], P2 ;  /* 0x23a80000b0097fae */ /* 0x000fe80009121846 */
[----:B------:R-:W-:Y:S01]  /*1dd80*/  LDGSTS.E [R9+0x23e80], desc[UR6][R190.64], P2 ;  /* 0x23e80000be097fae */ /* 0x000fe20009121846 */
[----:B---3--:R-:W-:-:S03]  /*1dd90*/  IMAD.WIDE R168, R186, 0x4, R168 ;  /* 0x00000004baa87825 */ /* 0x008fc600078e02a8 */
[----:B------:R-:W-:Y:S01]  /*1dda0*/  LDGSTS.E [R9+0x24280], desc[UR6][R188.64], P2 ;  /* 0x24280000bc097fae */ /* 0x000fe20009121846 */
[----:B------:R-:W-:-:S03]  /*1ddb0*/  IMAD.WIDE R166, R186, 0x4, R164 ;  /* 0x00000004baa67825 */ /* 0x000fc600078e02a4 */
[----:B------:R3:W-:Y:S01]  /*1ddc0*/  STL.64 [R1+0x828], R168 ;  /* 0x000828a801007387 */ /* 0x0007e20000100a00 */
[----:B------:R-:W-:-:S03]  /*1ddd0*/  IMAD.WIDE R164, R186, 0x4, R36 ;  /* 0x00000004baa47825 */ /* 0x000fc600078e0224 */
[----:B------:R-:W-:Y:S04]  /*1dde0*/  STL.64 [R1+0x880], R166 ;  /* 0x000880a601007387 */ /* 0x000fe80000100a00 */
[----:B------:R-:W-:Y:S04]  /*1ddf0*/  STL.64 [R1+0x8c0], R20 ;  /* 0x0008c01401007387 */ /* 0x000fe80000100a00 */
[----:B------:R3:W-:Y:S04]  /*1de00*/  STL.64 [R1+0x900], R164 ;  /* 0x000900a401007387 */ /* 0x0007e80000100a00 */
        /* <DEDUP_REMOVED lines=9> */
[----:B--2---:R-:W2:Y:S04]  /*1dea0*/  LDL.LU.64 R2, [R1+0x498] ;  /* 0x0004980001027983 */ /* 0x004ea80000300a00 */
[----:B------:R-:W-:Y:S04]  /*1deb0*/  LDGSTS.E [R9+0x24680], desc[UR6][R182.64], P2 ;  /* 0x24680000b6097fae */ /* 0x000fe80009121846 */
[----:B----4-:R-:W4:Y:S04]  /*1dec0*/  LDL.LU.64 R176, [R1+0x460] ;  /* 0x0004600001b07983 */ /* 0x010f280000300a00 */
[----:B------:R-:W-:Y:S04]  /*1ded0*/  LDGSTS.E [R9+0x24a80], desc[UR6][R172.64], P2 ;  /* 0x24a80000ac097fae */ /* 0x000fe80009121846 */
[----:B------:R-:W4:Y:S04]  /*1dee0*/  LDL.LU.64 R234, [R1+0x428] ;  /* 0x0004280001ea7983 */ /* 0x000f280000300a00 */
[----:B------:R-:W-:Y:S04]  /*1def0*/  LDGSTS.E [R9+0x24e80], desc[UR6][R174.64], P2 ;  /* 0x24e80000ae097fae */ /* 0x000fe80009121846 */
[----:B------:R-:W4:Y:S04]  /*1df00*/  LDL.LU.64 R172, [R1+0x3f0] ;  /* 0x0003f00001ac7983 */ /* 0x000f280000300a00 */
[----:B------:R-:W-:Y:S04]  /*1df10*/  LDGSTS.E [R9+0x25280], desc[UR6][R170.64], P2 ;  /* 0x25280000aa097fae */ /* 0x000fe80009121846 */
[----:B------:R-:W-:Y:S04]  /*1df20*/  LDGSTS.E [R9+0x25680], desc[UR6][R168.64], P2 ;  /* 0x25680000a8097fae */ /* 0x000fe80009121846 */
[----:B------:R-:W-:Y:S04]  /*1df30*/  LDGSTS.E [R9+0x25a80], desc[UR6][R166.64], P2 ;  /* 0x25a80000a6097fae */ /* 0x000fe80009121846 */
[----:B------:R-:W4:Y:S04]  /*1df40*/  LDL.LU.64 R170, [R1+0x3b8] ;  /* 0x0003b80001aa7983 */ /* 0x000f280000300a00 */
[----:B---3--:R-:W3:Y:S04]  /*1df50*/  LDL.LU.64 R168, [R1+0x380] ;  /* 0x0003800001a87983 */ /* 0x008ee80000300a00 */
[----:B------:R-:W3:Y:S04]  /*1df60*/  LDL.LU.64 R218, [R1+0x348] ;  /* 0x0003480001da7983 */ /* 0x000ee80000300a00 */
[----:B------:R-:W3:Y:S04]  /*1df70*/  LDL.LU.64 R212, [R1+0x310] ;  /* 0x0003100001d47983 */ /* 0x000ee80000300a00 */
[----:B------:R-:W-:Y:S04]  /*1df80*/  LDGSTS.E [R9+0x25e80], desc[UR6][R20.64], P2 ;  /* 0x25e8000014097fae */ /* 0x000fe80009121846 */
[----:B------:R-:W3:Y:S04]  /*1df90*/  LDL.LU.64 R210, [R1+0x2d8] ;  /* 0x0002d80001d27983 */ /* 0x000ee80000300a00 */
[----:B------:R1:W-:Y:S04]  /*1dfa0*/  LDGSTS.E [R9+0x26280], desc[UR6][R164.64], P2 ;  /* 0x26280000a4097fae */ /* 0x0003e80009121846 */
[----:B------:R-:W3:Y:S04]  /*1dfb0*/  LDL.LU.64 R190, [R1+0x2a0] ;  /* 0x0002a00001be7983 */ /* 0x000ee80000300a00 */
[----:B------:R-:W3:Y:S04]  /*1dfc0*/  LDL.LU.64 R182, [R1+0x268] ;  /* 0x0002680001b67983 */ /* 0x000ee80000300a00 */
[----:B------:R3:W-:Y:S04]  /*1dfd0*/  LDGSTS.E [R9+0x26680], desc[UR6][R18.64], P2 ;  /* 0x2668000012097fae */ /* 0x0007e80009121846 */
[----:B------:R3:W-:Y:S04]  /*1dfe0*/  LDGSTS.E [R9+0x26a80], desc[UR6][R16.64], P2 ;  /* 0x26a8000010097fae */ /* 0x0007e80009121846 */
[----:B------:R3:W-:Y:S04]  /*1dff0*/  LDGSTS.E [R9+0x26e80], desc[UR6][R14.64], P2 ;  /* 0x26e800000e097fae */ /* 0x0007e80009121846 */
[----:B------:R3:W-:Y:S01]  /*1e000*/  LDGSTS.E [R9+0x27280], desc[UR6][R12.64], P2 ;  /* 0x272800000c097fae */ /* 0x0007e20009121846 */
[----:B-1----:R-:W-:-:S03]  /*1e010*/  IMAD.WIDE R164, R186, 0x4, R162 ;  /* 0x00000004baa47825 */ /* 0x002fc600078e02a2 */
[----:B------:R1:W-:Y:S04]  /*1e020*/  LDGSTS.E [R9+0x27680], desc[UR6][R10.64], P2 ;  /* 0x276800000a097fae */ /* 0x0003e80009121846 */
[----:B------:R-:W3:Y:S01]  /*1e030*/  LDL.LU.64 R162, [R1+0x230] ;  /* 0x0002300001a27983 */ /* 0x000ee20000300a00 */
[----:B--2---:R-:W-:-:S03]  /*1e040*/  IMAD.WIDE R2, R186, 0x4, R2 ;  /* 0x00000004ba027825 */ /* 0x004fc600078e0202 */
[----:B------:R-:W2:Y:S04]  /*1e050*/  LDL.LU.64 R208, [R1+0x1f8] ;  /* 0x0001f80001d07983 */ /* 0x000ea80000300a00 */
[----:B------:R-:W2:Y:S01]  /*1e060*/  LDL.LU.64 R188, [R1+0x1c0] ;  /* 0x0001c00001bc7983 */ /* 0x000ea20000300a00 */
[----:B----4-:R-:W-:-:S03]  /*1e070*/  IMAD.WIDE R250, R186, 0x4, R176 ;  /* 0x00000004bafa7825 */ /* 0x010fc600078e02b0 */
        /* <DEDUP_REMOVED lines=8> */
[----:B------:R-:W-:-:S03]  /*1e100*/  IMAD.WIDE R222, R186, 0x4, R170 ;  /* 0x00000004bade7825 */ /* 0x000fc600078e02aa */
[----:B------:R-:W-:Y:S01]  /*1e110*/  LDGSTS.E [R9+0x27a80], desc[UR6][R6.64], P2 ;  /* 0x27a8000006097fae */ /* 0x000fe20009121846 */
[----:B---3--:R-:W-:-:S03]  /*1e120*/  IMAD.WIDE R220, R186, 0x4, R168 ;  /* 0x00000004badc7825 */ /* 0x008fc600078e02a8 */
[----:B------:R-:W3:Y:S04]  /*1e130*/  LDL.LU.64 R170, [R1+0x70] ;  /* 0x0000700001aa7983 */ /* 0x000ee80000300a00 */
[----:B------:R-:W-:Y:S04]  /*1e140*/  STL.64 [R1+0xf8], R250 ;  /* 0x0000f8fa01007387 */ /* 0x000fe80000100a00 */
[----:B------:R-:W3:Y:S04]  /*1e150*/  LDL.LU.64 R168, [R1+0x38] ;  /* 0x0000380001a87983 */ /* 0x000ee80000300a00 */
[----:B------:R-:W3:Y:S01]  /*1e160*/  LDL.LU.64 R166, [R1] ;  /* 0x0000000001a67983 */ /* 0x000ee20000300a00 */
[----:B------:R-:W-:-:S03]  /*1e170*/  IMAD.WIDE R234, R186, 0x4, R234 ;  /* 0x00000004baea7825 */ /* 0x000fc600078e02ea */
[----:B------:R1:W-:Y:S01]  /*1e180*/  LDGSTS.E [R9+0x27e80], desc[UR6][R4.64], P2 ;  /* 0x27e8000004097fae */ /* 0x0003e20009121846 */
        /* <DEDUP_REMOVED lines=13> */
[----:B------:R3:W-:Y:S01]  /*1e260*/  STL.64 [R1+0x338], R182 ;  /* 0x000338b601007387 */ /* 0x0007e20000100a00 */
[----:B------:R-:W-:-:S03]  /*1e270*/  IMAD.WIDE R20, R186, 0x4, R22 ;  /* 0x00000004ba147825 */ /* 0x000fc600078e0216 */
[----:B------:R-:W-:Y:S01]  /*1e280*/  LDGSTS.E [R185+0x20300], desc[UR6][R164.64], P2 ;  /* 0x20300000a4b97fae */ /* 0x000fe20009121846 */
[----:B------:R-:W-:-:S03]  /*1e290*/  IMAD.WIDE R18, R186, 0x4, R38 ;  /* 0x00000004ba127825 */ /* 0x000fc600078e0226 */
[----:B------:R3:W-:Y:S01]  /*1e2a0*/  LDGSTS.E [R185+0x20700], desc[UR6][R2.64], P2 ;  /* 0x2070000002b97fae */ /* 0x0007e20009121846 */
        /* <DEDUP_REMOVED lines=18> */
[C---:B--2---:R-:W-:Y:S01]  /*1e3d0*/  IMAD.WIDE R208, R186.reuse, 0x4, R208 ;  /* 0x00000004bad07825 */ /* 0x044fe200078e02d0 */
[----:B------:R1:W-:Y:S03]  /*1e3e0*/  STL.64 [R1+0x378], R162 ;  /* 0x000378a201007387 */ /* 0x0003e60000100a00 */
[C---:B------:R-:W-:Y:S01]  /*1e3f0*/  IMAD.WIDE R188, R186.reuse, 0x4, R188 ;  /* 0x00000004babc7825 */ /* 0x040fe200078e02bc */
[----:B------:R-:W-:Y:S03]  /*1e400*/  STL.64 [R1+0x3b8], R208 ;  /* 0x0003b8d001007387 */ /* 0x000fe60000100a00 */
        /* <DEDUP_REMOVED lines=9> */
[----:B------:R4:W-:Y:S03]  /*1e4a0*/  STL.64 [R1+0x4f8], R176 ;  /* 0x0004f8b001007387 */ /* 0x0009e60000100a00 */
[C---:B---3--:R-:W-:Y:S01]  /*1e4b0*/  IMAD.WIDE R170, R186.reuse, 0x4, R170 ;  /* 0x00000004baaa7825 */ /* 0x048fe200078e02aa */
[----:B------:R3:W-:Y:S03]  /*1e4c0*/  STL.64 [R1+0x748], R172 ;  /* 0x000748ac01007387 */ /* 0x0007e60000100a00 */
[C---:B------:R-:W-:Y:S01]  /*1e4d0*/  IMAD.WIDE R168, R186.reuse, 0x4, R168 ;  /* 0x00000004baa87825 */ /* 0x040fe200078e02a8 */
[----:B------:R3:W-:Y:S03]  /*1e4e0*/  STL.64 [R1+0x768], R170 ;  /* 0x000768aa01007387 */ /* 0x0007e60000100a00 */
[C---:B------:R-:W-:Y:S01]  /*1e4f0*/  IMAD.WIDE R166, R186.reuse, 0x4, R166 ;  /* 0x00000004baa67825 */ /* 0x040fe200078e02a6 */
[----:B------:R3:W-:Y:S04]  /*1e500*/  STL.64 [R1+0x7a0], R168 ;  /* 0x0007a0a801007387 */ /* 0x0007e80000100a00 */
[----:B------:R3:W-:Y:S04]  /*1e510*/  STL.64 [R1+0x7e0], R166 ;  /* 0x0007e0a601007387 */ /* 0x0007e80000100a00 */
[----:B------:R3:W-:Y:S04]  /*1e520*/  STL.64 [R1+0x820], R20 ;  /* 0x0008201401007387 */ /* 0x0007e80000100a00 */
[----:B------:R3:W-:Y:S04]  /*1e530*/  STL.64 [R1+0x878], R18 ;  /* 0x0008781201007387 */ /* 0x0007e80000100a00 */
[----:B------:R3:W-:Y:S04]  /*1e540*/  STL.64 [R1+0x8b8], R16 ;  /* 0x0008b81001007387 */ /* 0x0007e80000100a00 */
[----:B------:R3:W-:Y:S04]  /*1e550*/  STL.64 [R1+0x8f8], R14 ;  /* 0x0008f80e01007387 */ /* 0x0007e80000100a00 */
[----:B------:R3:W-:Y:S04]  /*1e560*/  STL.64 [R1+0x938], R12 ;  /* 0x0009380c01007387 */ /* 0x0007e80000100a00 */
[----:B------:R3:W-:Y:S04]  /*1e570*/  STL.64 [R1+0x978], R10 ;  /* 0x0009780a01007387 */ /* 0x0007e80000100a00 */
[----:B------:R-:W5:Y:S04]  /*1e580*/  LDL.LU.64 R164, [R1+0xcf0] ;  /* 0x000cf00001a47983 */ /* 0x000f680000300a00 */
[----:B------:R3:W-:Y:S04]  /*1e590*/  STL.64 [R1+0x9b8], R8 ;  /* 0x0009b80801007387 */ /* 0x0007e80000100a00 */
[----:B------:R-:W3:Y:S04]  /*1e5a0*/  LDL.LU.64 R2, [R1+0xce8] ;  /* 0x000ce80001027983 */ /* 0x000ee80000300a00 */
[----:B------:R3:W-:Y:S04]  /*1e5b0*/  STL.64 [R1+0x9f0], R6 ;  /* 0x0009f00601007387 */ /* 0x0007e80000100a00 */
[----:B------:R3:W-:Y:S04]  /*1e5c0*/  STL.64 [R1+0xa28], R4 ;  /* 0x000a280401007387 */ /* 0x0007e80000100a00 */
[----:B------:R-:W3:Y:S04]  /*1e5d0*/  LDL.LU.64 R182, [R1+0x4d0] ;  /* 0x0004d00001b67983 */ /* 0x000ee80000300a00 */
[----:B------:R3:W-:Y:S04]  /*1e5e0*/  LDGSTS.E [R185+0x23300], desc[UR6][R162.64], P2 ;  /* 0x23300000a2b97fae */ /* 0x0007e80009121846 */
[----:B------:R-:W3:Y:S04]  /*1e5f0*/  LDL.LU.64 R190, [R1+0x608] ;  /* 0x0006080001be7983 */ /* 0x000ee80000300a00 */
[----:B------:R3:W-:Y:S04]  /*1e600*/  LDGSTS.E [R185+0x23700], desc[UR6][R208.64], P2 ;  /* 0x23700000d0b97fae */ /* 0x0007e80009121846 */
[----:B-1----:R-:W3:Y:S04]  /*1e610*/  LDL.LU.64 R162, [R1+0x600] ;  /* 0x0006000001a27983 */ /* 0x002ee80000300a00 */
[----:B------:R-:W3:Y:S04]  /*1e620*/  LDL.LU.64 R234, [R1+0x5f8] ;  /* 0x0005f80001ea7983 */ /* 0x000ee80000300a00 */
[----:B------:R-:W-:Y:S04]  /*1e630*/  LDGSTS.E [R185+0x23b00], desc[UR6][R188.64], P2 ;  /* 0x23b00000bcb97fae */ /* 0x000fe80009121846 */
[----:B------:R1:W-:Y:S04]  /*1e640*/  LDGSTS.E [R185+0x23f00], desc[UR6][R206.64], P2 ;  /* 0x23f00000ceb97fae */ /* 0x0003e80009121846 */
[----:B------:R-:W-:Y:S04]  /*1e650*/  LDGSTS.E [R185+0x24300], desc[UR6][R174.64], P2 ;  /* 0x24300000aeb97fae */ /* 0x000fe80009121846 */
[----:B--2---:R-:W2:Y:S04]  /*1e660*/  LDL.LU.64 R188, [R1+0x5e8] ;  /* 0x0005e80001bc7983 */ /* 0x004ea80000300a00 */
[----:B------:R1:W-:Y:S04]  /*1e670*/  LDGSTS.E [R185+0x24700], desc[UR6][R198.64], P2 ;  /* 0x24700000c6b97fae */ /* 0x0003e80009121846 */
[----:B----4-:R-:W4:Y:S04]  /*1e680*/  LDL.LU.64 R174, [R1+0x5e0] ;  /* 0x0005e00001ae7983 */ /* 0x010f280000300a00 */
[----:B------:R1:W-:Y:S04]  /*1e690*/  LDGSTS.E [R185+0x24b00], desc[UR6][R176.64], P2 ;  /* 0x24b00000b0b97fae */ /* 0x0003e80009121846 */
[----:B------:R1:W-:Y:S04]  /*1e6a0*/  LDGSTS.E [R185+0x24f00], desc[UR6][R172.64], P2 ;  /* 0x24f00000acb97fae */ /* 0x0003e80009121846 */
[----:B------:R1:W-:Y:S04]  /*1e6b0*/  LDGSTS.E [R185+0x25300], desc[UR6][R170.64], P2 ;  /* 0x25300000aab97fae */ /* 0x0003e80009121846 */
[----:B------:R-:W4:Y:S04]  /*1e6c0*/  LDL.LU.64 R176, [R1+0x5d8] ;  /* 0x0005d80001b07983 */ /* 0x000f280000300a00 */
[----:B---3--:R-:W3:Y:S04]  /*1e6d0*/  LDL.LU.64 R172, [R1+0x5d0] ;  /* 0x0005d00001ac7983 */ /* 0x008ee80000300a00 */
[----:B------:R-:W3:Y:S04]  /*1e6e0*/  LDL.LU.64 R170, [R1+0x5c8] ;  /* 0x0005c80001aa7983 */ /* 0x000ee80000300a00 */
[----:B------:R1:W-:Y:S04]  /*1e6f0*/  LDGSTS.E [R185+0x25700], desc[UR6][R168.64], P2 ;  /* 0x25700000a8b97fae */ /* 0x0003e80009121846 */
[----:B------:R1:W-:Y:S04]  /*1e700*/  LDGSTS.E [R185+0x25b00], desc[UR6][R166.64], P2 ;  /* 0x25b00000a6b97fae */ /* 0x0003e80009121846 */
[----:B------:R1:W-:Y:S04]  /*1e710*/  LDGSTS.E [R185+0x25f00], desc[UR6][R20.64], P2 ;  /* 0x25f0000014b97fae */ /* 0x0003e80009121846 */
[----:B------:R-:W3:Y:S04]  /*1e720*/  LDL.LU.64 R168, [R1+0x5c0] ;  /* 0x0005c00001a87983 */ /* 0x000ee80000300a00 */
[----:B------:R-:W3:Y:S04]  /*1e730*/  LDL.LU.64 R210, [R1+0x5b8] ;  /* 0x0005b80001d27983 */ /* 0x000ee80000300a00 */
[----:B------:R-:W3:Y:S04]  /*1e740*/  LDL.LU.64 R208, [R1+0x5b0] ;  /* 0x0005b00001d07983 */ /* 0x000ee80000300a00 */
[----:B------:R-:W1:Y:S04]  /*1e750*/  LDL.LU.64 R206, [R1+0x5a8] ;  /* 0x0005a80001ce7983 */ /* 0x000e680000300a00 */
[----:B------:R-:W3:Y:S04]  /*1e760*/  LDL.LU.64 R198, [R1+0x5a0] ;  /* 0x0005a00001c67983 */ /* 0x000ee80000300a00 */
[----:B------:R1:W-:Y:S04]  /*1e770*/  LDGSTS.E [R185+0x26300], desc[UR6][R18.64], P2 ;  /* 0x2630000012b97fae */ /* 0x0003e80009121846 */
[----:B------:R1:W-:Y:S04]  /*1e780*/  LDGSTS.E [R185+0x26700], desc[UR6][R16.64], P2 ;  /* 0x2670000010b97fae */ /* 0x0003e80009121846 */
[----:B------:R1:W-:Y:S04]  /*1e790*/  LDGSTS.E [R185+0x26b00], desc[UR6][R14.64], P2 ;  /* 0x26b000000eb97fae */ /* 0x0003e80009121846 */
[----:B------:R1:W-:Y:S04]  /*1e7a0*/  LDGSTS.E [R185+0x26f00], desc[UR6][R12.64], P2 ;  /* 0x26f000000cb97fae */ /* 0x0003e80009121846 */
[----:B------:R1:W-:Y:S04]  /*1e7b0*/  LDGSTS.E [R185+0x27300], desc[UR6][R10.64], P2 ;  /* 0x273000000ab97fae */ /* 0x0003e80009121846 */
[----:B------:R1:W-:Y:S04]  /*1e7c0*/  LDGSTS.E [R185+0x27700], desc[UR6][R8.64], P2 ;  /* 0x2770000008b97fae */ /* 0x0003e80009121846 */
[----:B------:R1:W-:Y:S04]  /*1e7d0*/  LDGSTS.E [R185+0x27b00], desc[UR6][R6.64], P2 ;  /* 0x27b0000006b97fae */ /* 0x0003e80009121846 */
[----:B------:R1:W-:Y:S01]  /*1e7e0*/  LDGSTS.E [R185+0x27f00], desc[UR6][R4.64], P2 ;  /* 0x27f0000004b97fae */ /* 0x0003e20009121846 */
[----:B------:R-:W-:-:S04]  /*1e7f0*/  IMAD.WIDE R2, R186, 0x4, R2 ;  /* 0x00000004ba027825 */ /* 0x000fc800078e0202 */
[----:B------:R-:W-:-:S04]  /*1e800*/  IMAD.WIDE R162, R186, 0x4, R162 ;  /* 0x00000004baa27825 */ /* 0x000fc800078e02a2 */
[C---:B------:R-:W-:Y:S01]  /*1e810*/  IMAD.WIDE R234, R186.reuse, 0x4, R234 ;  /* 0x00000004baea7825 */ /* 0x040fe200078e02ea */
[----:B------:R1:W-:Y:S03]  /*1e820*/  STL.64 [R1+0x100], R162 ;  /* 0x000100a201007387 */ /* 0x0003e60000100a00 */
[C---:B--2---:R-:W-:Y:S02]  /*1e830*/  IMAD.WIDE R250, R186.reuse, 0x4, R188 ;  /* 0x00000004bafa7825 */ /* 0x044fe400078e02bc */
[----:B------:R-:W2:Y:S04]  /*1e840*/  LDL.LU.64 R188, [R1+0x598] ;  /* 0x0005980001bc7983 */ /* 0x000ea80000300a00 */
[----:B------:R2:W-:Y:S01]  /*1e850*/  STL.64 [R1+0x140], R234 ;  /* 0x000140ea01007387 */ /* 0x0005e20000100a00 */
[----:B----4-:R-:W-:-:S03]  /*1e860*/  IMAD.WIDE R226, R186, 0x4, R174 ;  /* 0x00000004bae27825 */ /* 0x010fc600078e02ae */
[----:B------:R4:W-:Y:S01]  /*1e870*/  STL.64 [R1+0x180], R2 ;  /* 0x0001800201007387 */ /* 0x0009e20000100a00 */
[----:B------:R-:W-:-:S03]  /*1e880*/  IMAD.WIDE R222, R186, 0x4, R176 ;  /* 0x00000004bade7825 */ /* 0x000fc600078e02b0 */
[----:B------:R-:W4:Y:S01]  /*1e890*/  LDL.LU.64 R176, [R1+0x590] ;  /* 0x0005900001b07983 */ /* 0x000f220000300a00 */
[----:B---3--:R-:W-:-:S03]  /*1e8a0*/  IMAD.WIDE R220, R186, 0x4, R172 ;  /* 0x00000004badc7825 */ /* 0x008fc600078e02ac */
[----:B------:R-:W3:Y:S01]  /*1e8b0*/  LDL.LU.64 R174, [R1+0x588] ;  /* 0x0005880001ae7983 */ /* 0x000ee20000300a00 */
[----:B------:R-:W-:-:S03]  /*1e8c0*/  IMAD.WIDE R218, R186, 0x4, R170 ;  /* 0x00000004bada7825 */ /* 0x000fc600078e02aa */
[----:B------:R-:W-:Y:S04]  /*1e8d0*/  STL.64 [R1+0x1c0], R250 ;  /* 0x0001c0fa01007387 */ /* 0x000fe80000100a00 */
[----:B------:R-:W3:Y:S04]  /*1e8e0*/  LDL.LU.64 R172, [R1+0x580] ;  /* 0x0005800001ac7983 */ /* 0x000ee80000300a00 */
[----:B------:R-:W3:Y:S04]  /*1e8f0*/  LDL.LU.64 R170, [R1+0x578] ;  /* 0x0005780001aa7983 */ /* 0x000ee80000300a00 */
[----:B------:R-:W-:Y:S01]  /*1e900*/  STL.64 [R1+0x200], R226 ;  /* 0x000200e201007387 */ /* 0x000fe20000100a00 */
[----:B------:R-:W-:-:S03]  /*1e910*/  IMAD.WIDE R212, R186, 0x4, R168 ;  /* 0x00000004bad47825 */ /* 0x000fc600078e02a8 */
[----:B------:R-:W3:Y:S04]  /*1e920*/  LDL.LU.64 R168, [R1+0x570] ;  /* 0x0005700001a87983 */ /* 0x000ee80000300a00 */
[----:B------:R-:W3:Y:S04]  /*1e930*/  LDL.LU.64 R166, [R1+0x568] ;  /* 0x0005680001a67983 */ /* 0x000ee80000300a00 */
        /* <DEDUP_REMOVED lines=10> */
[----:B------:R-:W-:Y:S04]  /*1e9e0*/  STL.64 [R1+0x300], R212 ;  /* 0x000300d401007387 */ /* 0x000fe80000100a00 */
[----:B------:R-:W3:Y:S04]  /*1e9f0*/  LDL.LU.64 R10, [R1+0x530] ;  /* 0x00053000010a7983 */ /* 0x000ee80000300a00 */
[----:B------:R-:W3:Y:S04]  /*1ea00*/  LDL.LU.64 R8, [R1+0x528] ;  /* 0x0005280001087983 */ /* 0x000ee80000300a00 */
[----:B------:R-:W-:Y:S04]  /*1ea10*/  STL.64 [R1+0x340], R210 ;  /* 0x000340d201007387 */ /* 0x000fe80000100a00 */
[----:B------:R-:W3:Y:S04]  /*1ea20*/  LDL.LU.64 R6, [R1+0x520] ;  /* 0x0005200001067983 */ /* 0x000ee80000300a00 */
[----:B------:R-:W3:Y:S01]  /*1ea30*/  LDL.LU.64 R4, [R1+0x518] ;  /* 0x0005180001047983 */ /* 0x000ee20000300a00 */
[----:B------:R-:W-:-:S04]  /*1ea40*/  IMAD.WIDE R208, R186, 0x4, R208 ;  /* 0x00000004bad07825 */ /* 0x000fc800078e02d0 */
[C---:B-1----:R-:W-:Y:S01]  /*1ea50*/  IMAD.WIDE R206, R186.reuse, 0x4, R206 ;  /* 0x00000004bace7825 */ /* 0x042fe200078e02ce */
[----:B------:R-:W-:Y:S03]  /*1ea60*/  STL.64 [R1+0x380], R208 ;  /* 0x000380d001007387 */ /* 0x000fe60000100a00 */
[C---:B------:R-:W-:Y:S01]  /*1ea70*/  IMAD.WIDE R198, R186.reuse, 0x4, R198 ;  /* 0x00000004bac67825 */ /* 0x040fe200078e02c6 */
[----:B------:R-:W-:Y:S04]  /*1ea80*/  STL.64 [R1+0x3c0], R206 ;  /* 0x0003c0ce01007387 */ /* 0x000fe80000100a00 */
[----:B------:R-:W-:Y:S01]  /*1ea90*/  STL.64 [R1+0x400], R198 ;  /* 0x000400c601007387 */ /* 0x000fe20000100a00 */
[----:B------:R-:W-:-:S04]  /*1eaa0*/  IMAD.WIDE R182, R186, 0x4, R182 ;  /* 0x00000004bab67825 */ /* 0x000fc800078e02b6 */
[C---:B------:R-:W-:Y:S01]  /*1eab0*/  IMAD.WIDE R190, R186.reuse, 0x4, R190 ;  /* 0x00000004babe7825 */ /* 0x040fe200078e02be */
        /* <DEDUP_REMOVED lines=15> */
[----:B--2---:R-:W-:-:S05]  /*1ebb0*/  IMAD.WIDE R188, R186, 0x4, R188 ;  /* 0x00000004babc7825 */ /* 0x004fca00078e02bc */
[----:B------:R-:W-:Y:S04]  /*1ebc0*/  STL.64 [R1+0x440], R188 ;  /* 0x000440bc01007387 */ /* 0x000fe80000100a00 */
[----:B------:R-:W-:Y:S01]  /*1ebd0*/  LDGSTS.E [R244+0x23f80], desc[UR6][R188.64], P2 ;  /* 0x23f80000bcf47fae */ /* 0x000fe20009121846 */
[----:B----4-:R-:W-:-:S04]  /*1ebe0*/  IMAD.WIDE R176, R186, 0x4, R176 ;  /* 0x00000004bab07825 */ /* 0x010fc800078e02b0 */
[C---:B---3--:R-:W-:Y:S01]  /*1ebf0*/  IMAD.WIDE R174, R186.reuse, 0x4, R174 ;  /* 0x00000004baae7825 */ /* 0x048fe200078e02ae */
[----:B------:R-:W-:Y:S03]  /*1ec00*/  STL.64 [R1+0x480], R176 ;  /* 0x000480b001007387 */ /* 0x000fe60000100a00 */
[C---:B------:R-:W-:Y:S01]  /*1ec10*/  IMAD.WIDE R172, R186.reuse, 0x4, R172 ;  /* 0x00000004baac7825 */ /* 0x040fe200078e02ac */
        /* <DEDUP_REMOVED lines=25> */
[----:B------:R-:W-:Y:S01]  /*1edb0*/  IMAD.WIDE R4, R186, 0x4, R4 ;  /* 0x00000004ba047825 */ /* 0x000fe200078e0204 */
[----:B------:R2:W-:Y:S04]  /*1edc0*/  STL.64 [R1+0x970], R6 ;  /* 0x0009700601007387 */ /* 0x0005e80000100a00 */
[----:B------:R-:W5:Y:S04]  /*1edd0*/  LDL.LU.64 R162, [R1+0xce0] ;  /* 0x000ce00001a27983 */ /* 0x000f680000300a00 */
[----:B------:R2:W-:Y:S04]  /*1ede0*/  STL.64 [R1+0x9b0], R4 ;  /* 0x0009b00401007387 */ /* 0x0005e80000100a00 */
[----:B------:R-:W5:Y:S04]  /*1edf0*/  LDL.LU.64 R234, [R1+0xcd8] ;  /* 0x000cd80001ea7983 */ /* 0x000f680000300a00 */
[----:B------:R-:W5:Y:S04]  /*1ee00*/  LDL.LU.64 R2, [R1+0xcd0] ;  /* 0x000cd00001027983 */ /* 0x000f680000300a00 */
[----:B------:R-:W-:Y:S04]  /*1ee10*/  LDGSTS.E [R244+0x24380], desc[UR6][R176.64], P2 ;  /* 0x24380000b0f47fae */ /* 0x000fe80009121846 */
[----:B------:R-:W-:Y:S04]  /*1ee20*/  LDGSTS.E [R244+0x24780], desc[UR6][R174.64], P2 ;  /* 0x24780000aef47fae */ /* 0x000fe80009121846 */
[----:B------:R-:W-:Y:S04]  /*1ee30*/  LDGSTS.E [R244+0x24b80], desc[UR6][R172.64], P2 ;  /* 0x24b80000acf47fae */ /* 0x000fe80009121846 */
[----:B------:R-:W-:Y:S04]  /*1ee40*/  LDGSTS.E [R244+0x24f80], desc[UR6][R170.64], P2 ;  /* 0x24f80000aaf47fae */ /* 0x000fe80009121846 */
[----:B------:R-:W-:Y:S04]  /*1ee50*/  LDGSTS.E [R244+0x25380], desc[UR6][R168.64], P2 ;  /* 0x25380000a8f47fae */ /* 0x000fe80009121846 */
[----:B------:R1:W-:Y:S04]  /*1ee60*/  LDGSTS.E [R244+0x25780], desc[UR6][R166.64], P2 ;  /* 0x25780000a6f47fae */ /* 0x0003e80009121846 */
[----:B------:R2:W-:Y:S04]  /*1ee70*/  LDGSTS.E [R244+0x25b80], desc[UR6][R22.64], P2 ;  /* 0x25b8000016f47fae */ /* 0x0005e80009121846 */
[----:B------:R2:W-:Y:S01]  /*1ee80*/  LDGSTS.E [R244+0x25f80], desc[UR6][R20.64], P2 ;  /* 0x25f8000014f47fae */ /* 0x0005e20009121846 */
[----:B-1----:R-:W1:Y:S03]  /*1ee90*/  LDC R167, c[0x0][0x230] ;  /* 0x00008c00ffa77b82 */ /* 0x002e660000000800 */
[----:B------:R2:W-:Y:S04]  /*1eea0*/  LDGSTS.E [R244+0x26380], desc[UR6][R18.64], P2 ;  /* 0x2638000012f47fae */ /* 0x0005e80009121846 */
[----:B------:R2:W-:Y:S04]  /*1eeb0*/  LDGSTS.E [R244+0x26780], desc[UR6][R16.64], P2 ;  /* 0x2678000010f47fae */ /* 0x0005e80009121846 */
[----:B------:R2:W-:Y:S04]  /*1eec0*/  LDGSTS.E [R244+0x26b80], desc[UR6][R14.64], P2 ;  /* 0x26b800000ef47fae */ /* 0x0005e80009121846 */
[----:B------:R2:W-:Y:S04]  /*1eed0*/  LDGSTS.E [R244+0x26f80], desc[UR6][R12.64], P2 ;  /* 0x26f800000cf47fae */ /* 0x0005e80009121846 */
[----:B------:R2:W-:Y:S04]  /*1eee0*/  LDGSTS.E [R244+0x27380], desc[UR6][R10.64], P2 ;  /* 0x273800000af47fae */ /* 0x0005e80009121846 */
[----:B------:R2:W-:Y:S01]  /*1eef0*/  LDGSTS.E [R244+0x27780], desc[UR6][R8.64], P2 ;  /* 0x2778000008f47fae */ /* 0x0005e20009121846 */
[----:B-1----:R-:W-:-:S03]  /*1ef00*/  VIADD R188, R167, 0x7f ;  /* 0x0000007fa7bc7836 */ /* 0x002fc60000000000 */
[----:B------:R2:W-:Y:S02]  /*1ef10*/  LDGSTS.E [R244+0x27b80], desc[UR6][R6.64], P2 ;  /* 0x27b8000006f47fae */ /* 0x0005e40009121846 */
[----:B------:R-:W-:Y:S02]  /*1ef20*/  ISETP.GE.AND P0, PT, R188, 0x80, PT ;  /* 0x00000080bc00780c */ /* 0x000fe40003f06270 */
[----:B------:R2:W-:Y:S01]  /*1ef30*/  LDGSTS.E [R244+0x27f80], desc[UR6][R4.64], P2 ;  /* 0x27f8000004f47fae */ /* 0x0005e20009121846 */
[----:B------:R-:W-:-:S03]  /*1ef40*/  CS2R R24, SRZ ;  /* 0x0000000000187805 */ /* 0x000fc6000001ff00 */
[----:B------:R-:W0:Y:S01]  /*1ef50*/  LDGDEPBAR ;  /* 0x00000000000079af */ /* 0x000e220000000000 */
[----:B------:R-:W-:Y:S02]  /*1ef60*/  CS2R R26, SRZ ;  /* 0x00000000001a7805 */ /* 0x000fe4000001ff00 */
[----:B------:R-:W-:Y:S02]  /*1ef70*/  CS2R R28, SRZ ;  /* 0x00000000001c7805 */ /* 0x000fe4000001ff00 */
[----:B------:R-:W-:Y:S02]  /*1ef80*/  CS2R R30, SRZ ;  /* 0x00000000001e7805 */ /* 0x000fe4000001ff00 */
[----:B------:R-:W-:Y:S02]  /*1ef90*/  CS2R R32, SRZ ;  /* 0x0000000000207805 */ /* 0x000fe4000001ff00 */
[----:B------:R-:W-:Y:S02]  /*1efa0*/  CS2R R34, SRZ ;  /* 0x0000000000227805 */ /* 0x000fe4000001ff00 */
[----:B------:R-:W-:-:S02]  /*1efb0*/  CS2R R36, SRZ ;  /* 0x0000000000247805 */ /* 0x000fc4000001ff00 */
        /* <DEDUP_REMOVED lines=56> */
[----:B------:R-:W-:Y:S01]  /*1f340*/  CS2R R150, SRZ ;  /* 0x0000000000967805 */ /* 0x000fe2000001ff00 */
[----:B--2---:R-:W-:Y:S06]  /*1f350*/  @!P0 BRA `(.L_x_0) ;  /* 0x0000011c00f88947 */ /* 0x004fec0003800000 */
[----:B------:R-:W2:Y:S04]  /*1f360*/  LDL.LU.64 R172, [R1+0x658] ;  /* 0x0006580001ac7983 */ /* 0x000ea80000300a00 */
[----:B------:R-:W3:Y:S04]  /*1f370*/  LDL.LU.64 R170, [R1+0x650] ;  /* 0x0006500001aa7983 */ /* 0x000ee80000300a00 */
[----:B------:R-:W4:Y:S01]  /*1f380*/  LDL.LU.64 R168, [R1+0x640] ;  /* 0x0006400001a87983 */ /* 0x000f220000300a00 */
[----:B-----5:R-:W-:Y:S02]  /*1f390*/  IMAD.MOV.U32 R8, RZ, RZ, R234 ;  /* 0x000000ffff087224 */ /* 0x020fe400078e00ea */
[----:B------:R-:W-:Y:S01]  /*1f3a0*/  IMAD.MOV.U32 R9, RZ, RZ, R235 ;  /* 0x000000ffff097224 */ /* 0x000fe200078e00eb */
[----:B------:R-:W-:Y:S04]  /*1f3b0*/  STL [R1+0xcdc], R184 ;  /* 0x000cdcb801007387 */ /* 0x000fe80000100800 */
[----:B------:R-:W-:Y:S04]  /*1f3c0*/  STL [R1+0xcd8], R186 ;  /* 0x000cd8ba01007387 */ /* 0x000fe80000100800 */
[----:B------:R1:W-:Y:S01]  /*1f3d0*/  STL.64 [R1+0xcd0], R2 ;  /* 0x000cd00201007387 */ /* 0x0003e20000100a00 */
[----:B------:R-:W-:-:S02]  /*1f3e0*/  IMAD.MOV.U32 R12, RZ, RZ, R162 ;  /* 0x000000ffff0c7224 */ /* 0x000fc400078e00a2 */
[----:B------:R-:W-:Y:S02]  /*1f3f0*/  IMAD.MOV.U32 R13, RZ, RZ, R163 ;  /* 0x000000ffff0d7224 */ /* 0x000fe400078e00a3 */
[----:B------:R-:W-:Y:S02]  /*1f400*/  IMAD.MOV.U32 R14, RZ, RZ, R164 ;  /* 0x000000ffff0e7224 */ /* 0x000fe400078e00a4 */
[----:B------:R-:W-:Y:S02]  /*1f410*/  IMAD.MOV.U32 R15, RZ, RZ, R165 ;  /* 0x000000ffff0f7224 */ /* 0x000fe400078e00a5 */
[----:B------:R-:W-:Y:S02]  /*1f420*/  IMAD.MOV.U32 R16, RZ, RZ, R158 ;  /* 0x000000ffff107224 */ /* 0x000fe400078e009e */
[----:B------:R-:W-:Y:S02]  /*1f430*/  IMAD.MOV.U32 R17, RZ, RZ, R159 ;  /* 0x000000ffff117224 */ /* 0x000fe400078e009f */
[----:B------:R-:W-:-:S02]  /*1f440*/  IMAD.MOV.U32 R18, RZ, RZ, R160 ;  /* 0x000000ffff127224 */ /* 0x000fc400078e00a0 */
[----:B------:R-:W-:Y:S02]  /*1f450*/  IMAD.MOV.U32 R19, RZ, RZ, R161 ;  /* 0x000000ffff137224 */ /* 0x000fe400078e00a1 */
[----:B------:R-:W-:Y:S02]  /*1f460*/  IMAD.MOV.U32 R20, RZ, RZ, R154 ;  /* 0x000000ffff147224 */ /* 0x000fe400078e009a */
[----:B------:R-:W-:Y:S02]  /*1f470*/  IMAD.MOV.U32 R21, RZ, RZ, R155 ;  /* 0x000000ffff157224 */ /* 0x000fe400078e009b */
[----:B------:R-:W-:Y:S02]  /*1f480*/  IMAD.MOV.U32 R22, RZ, RZ, R156 ;  /* 0x000000ffff167224 */ /* 0x000fe400078e009c */
[----:B------:R-:W-:Y:S02]  /*1f490*/  IMAD.MOV.U32 R23, RZ, RZ, R157 ;  /* 0x000000ffff177224 */ /* 0x000fe400078e009d */
[----:B--2---:R-:W-:-:S02]  /*1f4a0*/  IMAD.MOV.U32 R4, RZ, RZ, R172 ;  /* 0x000000ffff047224 */ /* 0x004fc400078e00ac */
[----:B------:R-:W-:Y:S02]  /*1f4b0*/  IMAD.MOV.U32 R5, RZ, RZ, R173 ;  /* 0x000000ffff057224 */ /* 0x000fe400078e00ad */
[----:B---3--:R-:W-:Y:S02]  /*1f4c0*/  IMAD.MOV.U32 R6, RZ, RZ, R170 ;  /* 0x000000ffff067224 */ /* 0x008fe400078e00aa */
[----:B------:R-:W-:Y:S01]  /*1f4d0*/  IMAD.MOV.U32 R7, RZ, RZ, R171 ;  /* 0x000000ffff077224 */ /* 0x000fe200078e00ab */
[----:B------:R-:W-:Y:S01]  /*1f4e0*/  STL.64 [R1+0xce0], R4 ;  /* 0x000ce00401007387 */ /* 0x000fe20000100a00 */
[----:B----4-:R-:W-:Y:S02]  /*1f4f0*/  IMAD.MOV.U32 R10, RZ, RZ, R168 ;  /* 0x000000ffff0a7224 */ /* 0x010fe400078e00a8 */
[----:B------:R-:W-:Y:S01]  /*1f500*/  IMAD.MOV.U32 R11, RZ, RZ, R169 ;  /* 0x000000ffff0b7224 */ /* 0x000fe200078e00a9 */
[----:B------:R-:W-:Y:S04]  /*1f510*/  STL.64 [R1+0xce8], R6 ;  /* 0x000ce80601007387 */ /* 0x000fe80000100a00 */
[----:B------:R-:W-:Y:S04]  /*1f520*/  STL.64 [R1+0xcf0], R8 ;  /* 0x000cf00801007387 */ /* 0x000fe80000100a00 */
[----:B------:R-:W2:Y:S04]  /*1f530*/  LDL.LU.64 R174, [R1+0x670] ;  /* 0x0006700001ae7983 */ /* 0x000ea80000300a00 */
[----:B------:R-:W3:Y:S04]  /*1f540*/  LDL.LU.64 R168, [R1+0x678] ;  /* 0x0006780001a87983 */ /* 0x000ee80000300a00 */
[----:B------:R-:W4:Y:S04]  /*1f550*/  LDL.LU.64 R170, [R1+0x648] ;  /* 0x0006480001aa7983 */ /* 0x000f280000300a00 */
[----:B------:R-:W4:Y:S04]  /*1f560*/  LDL.LU.64 R172, [R1+0x668] ;  /* 0x0006680001ac7983 */ /* 0x000f280000300a00 */
[----:B------:R-:W4:Y:S01]  /*1f570*/  LDL.LU.64 R176, [R1+0x630] ;  /* 0x0006300001b07983 */ /* 0x000f220000300a00 */
[----:B------:R-:W-:-:S02]  /*1f580*/  IMAD.MOV.U32 R155, RZ, RZ, R201 ;  /* 0x000000ffff9b7224 */ /* 0x000fc400078e00c9 */
[----:B------:R-:W-:Y:S01]  /*1f590*/  IMAD.MOV.U32 R156, RZ, RZ, R214 ;  /* 0x000000ffff9c7224 */ /* 0x000fe200078e00d6 */
[----:B------:R-:W-:Y:S01]  /*1f5a0*/  STL.64 [R1+0xcf8], R10 ;  /* 0x000cf80a01007387 */ /* 0x000fe20000100a00 */
[----:B------:R-:W-:Y:S02]  /*1f5b0*/  IMAD.MOV.U32 R154, RZ, RZ, R200 ;  /* 0x000000ffff9a7224 */ /* 0x000fe400078e00c8 */
[----:B------:R-:W-:Y:S01]  /*1f5c0*/  IMAD.MOV.U32 R199, RZ, RZ, R225 ;  /* 0x000000ffffc77224 */ /* 0x000fe200078e00e1 */
[----:B------:R1:W-:Y:S01]  /*1f5d0*/  STL.64 [R1+0xd00], R12 ;  /* 0x000d000c01007387 */ /* 0x0003e20000100a00 */
[----:B------:R-:W-:Y:S02]  /*1f5e0*/  IMAD.MOV.U32 R189, RZ, RZ, R193 ;  /* 0x000000ffffbd7224 */ /* 0x000fe400078e00c1 */
[----:B------:R-:W-:Y:S01]  /*1f5f0*/  IMAD.MOV.U32 R198, RZ, RZ, R216 ;  /* 0x000000ffffc67224 */ /* 0x000fe200078e00d8 */
[----:B------:R-:W-:Y:S01]  /*1f600*/  STL.64 [R1+0xd08], R14 ;  /* 0x000d080e01007387 */ /* 0x000fe20000100a00 */
        /* <DEDUP_REMOVED lines=8> */
[----:B------:R4:W-:Y:S01]  /*1f690*/  STL.64 [R1+0xd20], R20 ;  /* 0x000d201401007387 */ /* 0x0009e20000100a00 */
[----:B------:R-:W-:-:S02]  /*1f6a0*/  IMAD.MOV.U32 R160, RZ, RZ, R230 ;  /* 0x000000ffffa07224 */ /* 0x000fc400078e00e6 */
[----:B------:R-:W-:Y:S01]  /*1f6b0*/  IMAD.MOV.U32 R163, RZ, RZ, R229 ;  /* 0x000000ffffa37224 */ /* 0x000fe200078e00e5 */
[----:B------:R-:W-:Y:S01]  /*1f6c0*/  STL.64 [R1+0xd28], R22 ;  /* 0x000d281601007387 */ /* 0x000fe20000100a00 */
[----:B------:R-:W-:-:S03]  /*1f6d0*/  IMAD.MOV.U32 R161, RZ, RZ, R231 ;  /* 0x000000ffffa17224 */ /* 0x000fc600078e00e7 */
[----:B------:R-:W-:Y:S04]  /*1f6e0*/  STL.64 [R1+0xd30], R152 ;  /* 0x000d309801007387 */ /* 0x000fe80000100a00 */
[----:B------:R-:W4:Y:S04]  /*1f6f0*/  LDL.LU.64 R208, [R1+0x6b0] ;  /* 0x0006b00001d07983 */ /* 0x000f280000300a00 */
[----:B------:R-:W4:Y:S04]  /*1f700*/  LDL.LU.64 R210, [R1+0x6c0] ;  /* 0x0006c00001d27983 */ /* 0x000f280000300a00 */
[----:B------:R-:W4:Y:S04]  /*1f710*/  LDL.LU.64 R212, [R1+0x698] ;  /* 0x0006980001d47983 */ /* 0x000f280000300a00 */
[----:B-1----:R-:W4:Y:S04]  /*1f720*/  LDL.LU.64 R2, [R1+0x6a0] ;  /* 0x0006a00001027983 */ /* 0x002f280000300a00 */
[----:B------:R-:W4:Y:S04]  /*1f730*/  LDL.LU.64 R244, [R1+0x680] ;  /* 0x0006800001f47983 */ /* 0x000f280000300a00 */
[----:B------:R-:W4:Y:S04]  /*1f740*/  LDL.LU.64 R218, [R1+0x688] ;  /* 0x0006880001da7983 */ /* 0x000f280000300a00 */
[----:B------:R-:W4:Y:S04]  /*1f750*/  LDL.LU.64 R220, [R1+0x628] ;  /* 0x0006280001dc7983 */ /* 0x000f280000300a00 */
[----:B------:R-:W4:Y:S04]  /*1f760*/  LDL.LU.64 R222, [R1+0x638] ;  /* 0x0006380001de7983 */ /* 0x000f280000300a00 */
[----:B------:R-:W4:Y:S04]  /*1f770*/  LDL.LU.64 R186, [R1+0x618] ;  /* 0x0006180001ba7983 */ /* 0x000f280000300a00 */
[----:B------:R-:W4:Y:S04]  /*1f780*/  LDL.LU.64 R226, [R1+0x620] ;  /* 0x0006200001e27983 */ /* 0x000f280000300a00 */
[----:B------:R-:W4:Y:S04]  /*1f790*/  LDL.LU.64 R250, [R1+0x510] ;  /* 0x0005100001fa7983 */ /* 0x000f280000300a00 */
[----:B------:R-:W4:Y:S04]  /*1f7a0*/  LDL.LU.64 R184, [R1+0x610] ;  /* 0x0006100001b87983 */ /* 0x000f280000300a00 */
[----:B------:R-:W4:Y:S01]  /*1f7b0*/  LDL.LU.64 R12, [R1+0x718] ;  /* 0x00071800010c7983 */ /* 0x000f220000300a00 */
[----:B------:R-:W-:-:S03]  /*1f7c0*/  IMAD.MOV.U32 R201, RZ, RZ, R203 ;  /* 0x000000ffffc97224 */ /* 0x000fc600078e00cb */
[----:B------:R-:W4:Y:S01]  /*1f7d0*/  LDL.LU.64 R10, [R1+0x720] ;  /* 0x00072000010a7983 */ /* 0x000f220000300a00 */
[----:B------:R-:W-:Y:S02]  /*1f7e0*/  IMAD.MOV.U32 R203, RZ, RZ, R205 ;  /* 0x000000ffffcb7224 */ /* 0x000fe400078e00cd */
[----:B------:R-:W-:Y:S02]  /*1f7f0*/  IMAD.MOV.U32 R200, RZ, RZ, R224 ;  /* 0x000000ffffc87224 */ /* 0x000fe400078e00e0 */
[----:B------:R-:W-:Y:S02]  /*1f800*/  IMAD.MOV.U32 R193, RZ, RZ, R195 ;  /* 0x000000ffffc17224 */ /* 0x000fe400078e00c3 */
[----:B------:R-:W-:Y:S02]  /*1f810*/  IMAD.MOV.U32 R195, RZ, RZ, R197 ;  /* 0x000000ffffc37224 */ /* 0x000fe400078e00c5 */
[----:B------:R-:W-:Y:S02]  /*1f820*/  IMAD.MOV.U32 R197, RZ, RZ, R217 ;  /* 0x000000ffffc57224 */ /* 0x000fe400078e00d9 */
[----:B--2---:R-:W-:-:S02]  /*1f830*/  IMAD.MOV.U32 R164, RZ, RZ, R174 ;  /* 0x000000ffffa47224 */ /* 0x004fc400078e00ae */
[----:B------:R-:W-:Y:S02]  /*1f840*/  IMAD.MOV.U32 R236, RZ, RZ, R240 ;  /* 0x000000ffffec7224 */ /* 0x000fe400078e00f0 */
[----:B------:R-:W-:Y:S02]  /*1f850*/  IMAD.MOV.U32 R230, RZ, RZ, R242 ;  /* 0x000000ffffe67224 */ /* 0x000fe400078e00f2 */
[----:B------:R-:W-:Y:S02]  /*1f860*/  IMAD.MOV.U32 R229, RZ, RZ, R243 ;  /* 0x000000ffffe57224 */ /* 0x000fe400078e00f3 */
[----:B---3--:R-:W-:Y:S02]  /*1f870*/  IMAD.MOV.U32 R166, RZ, RZ, R168 ;  /* 0x000000ffffa67224 */ /* 0x008fe400078e00a8 */
[----:B------:R-:W-:Y:S02]  /*1f880*/  IMAD.MOV.U32 R167, RZ, RZ, R169 ;  /* 0x000000ffffa77224 */ /* 0x000fe400078e00a9 */
[----:B----4-:R-:W-:-:S02]  /*1f890*/  IMAD.MOV.U32 R168, RZ, RZ, R170 ;  /* 0x000000ffffa87224 */ /* 0x010fc400078e00aa */
        /* <DEDUP_REMOVED lines=11> */
[----:B------:R-:W2:Y:S01]  /*1f950*/  LDL.LU.64 R244, [R1+0x708] ;  /* 0x0007080001f47983 */ /* 0x000ea20000300a00 */
[----:B------:R-:W-:-:S02]  /*1f960*/  IMAD.MOV.U32 R206, RZ, RZ, R208 ;  /* 0x000000ffffce7224 */ /* 0x000fc400078e00d0 */
[----:B------:R-:W-:Y:S01]  /*1f970*/  IMAD.MOV.U32 R207, RZ, RZ, R211 ;  /* 0x000000ffffcf7224 */ /* 0x000fe200078e00d3 */
[----:B------:R-:W3:Y:S01]  /*1f980*/  LDL.LU.64 R8, [R1+0x710] ;  /* 0x0007100001087983 */ /* 0x000ee20000300a00 */
[----:B------:R-:W-:-:S03]  /*1f990*/  IMAD.MOV.U32 R224, RZ, RZ, R226 ;  /* 0x000000ffffe07224 */ /* 0x000fc600078e00e2 */
[----:B------:R-:W4:Y:S01]  /*1f9a0*/  LDL.LU.64 R6, [R1+0x6f8] ;  /* 0x0006f80001067983 */ /* 0x000f220000300a00 */
[----:B------:R-:W-:Y:S02]  /*1f9b0*/  IMAD.MOV.U32 R225, RZ, RZ, R251 ;  /* 0x000000ffffe17224 */ /* 0x000fe400078e00fb */
[----:B------:R-:W-:Y:S02]  /*1f9c0*/  IMAD.MOV.U32 R226, RZ, RZ, R250 ;  /* 0x000000ffffe27224 */ /* 0x000fe400078e00fa */
[----:B------:R-:W4:Y:S01]  /*1f9d0*/  LDL.LU.64 R250, [R1+0x700] ;  /* 0x0007000001fa7983 */ /* 0x000f220000300a00 */
[----:B------:R-:W-:Y:S02]  /*1f9e0*/  IMAD.MOV.U32 R216, RZ, RZ, R218 ;  /* 0x000000ffffd87224 */ /* 0x000fe400078e00da */
[----:B------:R-:W-:Y:S01]  /*1f9f0*/  IMAD.MOV.U32 R217, RZ, RZ, R221 ;  /* 0x000000ffffd97224 */ /* 0x000fe200078e00dd */
[----:B------:R-:W4:Y:S01]  /*1fa00*/  LDL.LU.64 R4, [R1+0x6e8] ;  /* 0x0006e80001047983 */ /* 0x000f220000300a00 */
[----:B------:R-:W-:-:S02]  /*1fa10*/  IMAD.MOV.U32 R215, RZ, RZ, R219 ;  /* 0x000000ffffd77224 */ /* 0x000fc400078e00db */
[----:B------:R-:W-:Y:S01]  /*1fa20*/  IMAD.MOV.U32 R228, RZ, RZ, R184 ;  /* 0x000000ffffe47224 */ /* 0x000fe200078e00b8 */
[----:B------:R-:W4:Y:S01]  /*1fa30*/  LDL.LU.64 R18, [R1+0x6f0] ;  /* 0x0006f00001127983 */ /* 0x000f220000300a00 */
[----:B------:R-:W-:Y:S02]  /*1fa40*/  IMAD.MOV.U32 R208, RZ, RZ, R210 ;  /* 0x000000ffffd07224 */ /* 0x000fe400078e00d2 */
[----:B------:R-:W-:Y:S02]  /*1fa50*/  IMAD.MOV.U32 R210, RZ, RZ, R212 ;  /* 0x000000ffffd27224 */ /* 0x000fe400078e00d4 */
[----:B------:R-:W-:Y:S02]  /*1fa60*/  IMAD.MOV.U32 R212, RZ, RZ, R2 ;  /* 0x000000ffffd47224 */ /* 0x000fe400078e0002 */
[----:B------:R-:W-:Y:S02]  /*1fa70*/  IMAD.MOV.U32 R211, RZ, RZ, R3 ;  /* 0x000000ffffd37224 */ /* 0x000fe400078e0003 */
[----:B------:R-:W4:Y:S01]  /*1fa80*/  LDL.LU.64 R2, [R1+0x6d8] ;  /* 0x0006d80001027983 */ /* 0x000f220000300a00 */
[----:B------:R-:W-:-:S02]  /*1fa90*/  IMAD.MOV.U32 R218, RZ, RZ, R220 ;  /* 0x000000ffffda7224 */ /* 0x000fc400078e00dc */
[----:B------:R-:W-:Y:S02]  /*1faa0*/  IMAD.MOV.U32 R220, RZ, RZ, R222 ;  /* 0x000000ffffdc7224 */ /* 0x000fe400078e00de */
[----:B------:R-:W-:Y:S02]  /*1fab0*/  IMAD.MOV.U32 R222, RZ, RZ, R186 ;  /* 0x000000ffffde7224 */ /* 0x000fe400078e00ba */
[----:B------:R-:W-:Y:S02]  /*1fac0*/  IMAD.MOV.U32 R221, RZ, RZ, R187 ;  /* 0x000000ffffdd7224 */ /* 0x000fe400078e00bb */
[----:B------:R-:W4:Y:S01]  /*1fad0*/  LDL.LU.64 R186, [R1+0x6e0] ;  /* 0x0006e00001ba7983 */ /* 0x000f220000300a00 */
[----:B------:R-:W-:Y:S02]  /*1fae0*/  IMAD.MOV.U32 R219, RZ, RZ, R223 ;  /* 0x000000ffffdb7224 */ /* 0x000fe400078e00df */
[----:B------:R-:W-:Y:S02]  /*1faf0*/  IMAD.MOV.U32 R223, RZ, RZ, R227 ;  /* 0x000000ffffdf7224 */ /* 0x000fe400078e00e3 */
[----:B------:R-:W-:-:S02]  /*1fb00*/  IMAD.MOV.U32 R227, RZ, RZ, R185 ;  /* 0x000000ffffe37224 */ /* 0x000fc400078e00b9 */
[----:B------:R-:W4:Y:S01]  /*1fb10*/  LDL.LU.64 R184, [R1+0x6c8] ;  /* 0x0006c80001b87983 */ /* 0x000f220000300a00 */
[----:B------:R-:W-:Y:S02]  /*1fb20*/  IMAD.MOV.U32 R238, RZ, RZ, R12 ;  /* 0x000000ffffee7224 */ /* 0x000fe400078e000c */
[----:B------:R-:W-:Y:S01]  /*1fb30*/  IMAD.MOV.U32 R237, RZ, RZ, R13 ;  /* 0x000000ffffed7224 */ /* 0x000fe200078e000d */
[----:B------:R-:W4:Y:S01]  /*1fb40*/  LDL.LU.64 R20, [R1+0x6d0] ;  /* 0x0006d00001147983 */ /* 0x000f220000300a00 */
[----:B------:R-:W-:Y:S02]  /*1fb50*/  IMAD.MOV.U32 R241, RZ, RZ, R10 ;  /* 0x000000fffff17224 */ /* 0x000fe400078e000a */
[----:B------:R-:W-:Y:S01]  /*1fb60*/  IMAD.MOV.U32 R240, RZ, RZ, R11 ;  /* 0x000000fffff07224 */ /* 0x000fe200078e000b */
[----:B------:R-:W4:Y:S01]  /*1fb70*/  LDL.LU.64 R14, [R1+0x6a8] ;  /* 0x0006a800010e7983 */ /* 0x000f220000300a00 */
[----:B------:R-:W-:Y:S02]  /*1fb80*/  IMAD.MOV.U32 R176, RZ, RZ, R178 ;  /* 0x000000ffffb07224 */ /* 0x000fe400078e00b2 */
[----:B------:R-:W-:Y:S01]  /*1fb90*/  IMAD.MOV.U32 R231, RZ, RZ, R249 ;  /* 0x000000ffffe77224 */ /* 0x000fe200078e00f9 */
[----:B------:R-:W4:Y:S01]  /*1fba0*/  LDL.LU.64 R12, [R1+0x6b8] ;  /* 0x0006b800010c7983 */ /* 0x000f220000300a00 */
[----:B------:R-:W-:-:S03]  /*1fbb0*/  IMAD.MOV.U32 R175, RZ, RZ, R177 ;  /* 0x000000ffffaf7224 */ /* 0x000fc600078e00b1 */
[----:B------:R-:W4:Y:S01]  /*1fbc0*/  LDL.LU.64 R10, [R1+0x660] ;  /* 0x00066000010a7983 */ /* 0x000f220000300a00 */
[----:B------:R-:W-:Y:S02]  /*1fbd0*/  IMAD.MOV.U32 R178, RZ, RZ, R232 ;  /* 0x000000ffffb27224 */ /* 0x000fe400078e00e8 */
[----:B------:R-:W-:Y:S02]  /*1fbe0*/  IMAD.MOV.U32 R232, RZ, RZ, R248 ;  /* 0x000000ffffe87224 */ /* 0x000fe400078e00f8 */
[----:B--2---:R-:W-:Y:S02]  /*1fbf0*/  IMAD.MOV.U32 R243, RZ, RZ, R244 ;  /* 0x000000fffff37224 */ /* 0x004fe400078e00f4 */
[----:B------:R-:W-:Y:S02]  /*1fc00*/  IMAD.MOV.U32 R242, RZ, RZ, R245 ;  /* 0x000000fffff27224 */ /* 0x000fe400078e00f5 */
[----:B---3--:R-:W-:Y:S02]  /*1fc10*/  IMAD.MOV.U32 R245, RZ, RZ, R8 ;  /* 0x000000fffff57224 */ /* 0x008fe400078e0008 */
[----:B------:R-:W-:-:S02]  /*1fc20*/  IMAD.MOV.U32 R244, RZ, RZ, R9 ;  /* 0x000000fffff47224 */ /* 0x000fc400078e0009 */
[----:B------:R-:W2:Y:S01]  /*1fc30*/  LDL.LU.64 R8, [R1+0x690] ;  /* 0x0006900001087983 */ /* 0x000ea20000300a00 */
[----:B----4-:R-:W-:Y:S02]  /*1fc40*/  IMAD.MOV.U32 R247, RZ, RZ, R6 ;  /* 0x000000fffff77224 */ /* 0x010fe400078e0006 */
[----:B------:R-:W-:Y:S02]  /*1fc50*/  IMAD.MOV.U32 R246, RZ, RZ, R7 ;  /* 0x000000fffff67224 */ /* 0x000fe400078e0007 */
[----:B------:R-:W3:Y:S04]  /*1fc60*/  LDL.LU.64 R6, [R1+0x508] ;  /* 0x0005080001067983 */ /* 0x000ee80000300a00 */
[----:B------:R-:W4:Y:S01]  /*1fc70*/  LDL.LU.64 R16, [R1+0x228] ;  /* 0x0002280001107983 */ /* 0x000f220000300a00 */
[----:B------:R-:W-:-:S02]  /*1fc80*/  IMAD.MOV.U32 R249, RZ, RZ, R250 ;  /* 0x000000fffff97224 */ /* 0x000fc400078e00fa */
[----:B------:R-:W-:Y:S02]  /*1fc90*/  IMAD.MOV.U32 R248, RZ, RZ, R251 ;  /* 0x000000fffff87224 */ /* 0x000fe400078e00fb */
[----:B------:R-:W-:Y:S02]  /*1fca0*/  IMAD.MOV.U32 R251, RZ, RZ, R4 ;  /* 0x000000fffffb7224 */ /* 0x000fe400078e0004 */
[----:B------:R-:W-:Y:S01]  /*1fcb0*/  IMAD.MOV.U32 R250, RZ, RZ, R5 ;  /* 0x000000fffffa7224 */ /* 0x000fe200078e0005 */
[----:B------:R1:W-:Y:S04]  /*1fcc0*/  STL [R1], R18 ;  /* 0x0000001201007387 */ /* 0x0003e80000100800 */
[----:B------:R-:W4:Y:S01]  /*1fcd0*/  LDL.LU.64 R4, [R1+0x98] ;  /* 0x0000980001047983 */ /* 0x000f220000300a00 */
[----:B------:R-:W-:-:S03]  /*1fce0*/  IMAD.MOV.U32 R252, RZ, RZ, R19 ;  /* 0x000000fffffc7224 */ /* 0x000fc600078e0013 */
[----:B------:R1:W-:Y:S04]  /*1fcf0*/  STL [R1+0x8], R2 ;  /* 0x0000080201007387 */ /* 0x0003e80000100800 */
[----:B-1----:R-:W4:Y:S01]  /*1fd00*/  LDL.LU.64 R18, [R1+0x60] ;  /* 0x0000600001127983 */ /* 0x002f220000300a00 */
[----:B------:R-:W-:-:S03]  /*1fd10*/  IMAD.MOV.U32 R2, RZ, RZ, R3 ;  /* 0x000000ffff027224 */ /* 0x000fc600078e0003 */
[----:B------:R-:W-:Y:S04]  /*1fd20*/  STL [R1+0x10], R186 ;  /* 0x000010ba01007387 */ /* 0x000fe80000100800 */
[----:B------:R1:W-:Y:S01]  /*1fd30*/  STL [R1+0x4], R2 ;  /* 0x0000040201007387 */ /* 0x0003e20000100800 */
[----:B------:R-:W-:-:S03]  /*1fd40*/  IMAD.MOV.U32 R22, RZ, RZ, R187 ;  /* 0x000000ffff167224 */ /* 0x000fc600078e00bb */
[----:B-1----:R-:W4:Y:S04]  /*1fd50*/  LDL.LU.64 R2, [R1+0x68] ;  /* 0x0000680001027983 */ /* 0x002f280000300a00 */
[----:B------:R-:W4:Y:S04]  /*1fd60*/  LDL.LU.64 R186, [R1+0x80] ;  /* 0x0000800001ba7983 */ /* 0x000f280000300a00 */
[----:B------:R1:W-:Y:S04]  /*1fd70*/  STL [R1+0xc], R22 ;  /* 0x00000c1601007387 */ /* 0x0003e80000100800 */
[----:B------:R1:W-:Y:S02]  /*1fd80*/  STL [R1+0x18], R184 ;  /* 0x000018b801007387 */ /* 0x0003e40000100800 */
[----:B-1----:R-:W-:-:S02]  /*1fd90*/  IMAD.MOV.U32 R22, RZ, RZ, R185 ;  /* 0x000000ffff167224 */ /* 0x002fc400078e00b9 */
[----:B------:R-:W4:Y:S04]  /*1fda0*/  LDL.LU.64 R184, [R1+0x78] ;  /* 0x0000780001b87983 */ /* 0x000f280000300a00 */
[----:B------:R-:W-:Y:S04]  /*1fdb0*/  STL [R1+0x14], R22 ;  /* 0x0000141601007387 */ /* 0x000fe80000100800 */
[----:B------:R1:W-:Y:S04]  /*1fdc0*/  STL [R1+0x20], R20 ;  /* 0x0000201401007387 */ /* 0x0003e80000100800 */
[----:B------:R1:W-:Y:S02]  /*1fdd0*/  STL [R1+0x28], R14 ;  /* 0x0000280e01007387 */ /* 0x0003e40000100800 */
[----:B-1----:R-:W-:-:S02]  /*1fde0*/  IMAD.MOV.U32 R20, RZ, RZ, R21 ;  /* 0x000000ffff147224 */ /* 0x002fc400078e0015 */
[----:B------:R-:W-:-:S03]  /*1fdf0*/  IMAD.MOV.U32 R14, RZ, RZ, R15 ;  /* 0x000000ffff0e7224 */ /* 0x000fc600078e000f */
[----:B------:R-:W-:Y:S04]  /*1fe00*/  STL [R1+0x1c], R20 ;  /* 0x00001c1401007387 */ /* 0x000fe80000100800 */
[----:B------:R-:W-:Y:S04]  /*1fe10*/  STL [R1+0x30], R12 ;  /* 0x0000300c01007387 */ /* 0x000fe80000100800 */
[----:B------:R1:W-:Y:S04]  /*1fe20*/  STL [R1+0x24], R14 ;  /* 0x0000240e01007387 */ /* 0x0003e80000100800 */
[----:B-1----:R-:W4:Y:S01]  /*1fe30*/  LDL.LU.64 R14, [R1+0x4c8] ;  /* 0x0004c800010e7983 */ /* 0x002f220000300a00 */
[----:B------:R-:W-:-:S03]  /*1fe40*/  IMAD.MOV.U32 R12, RZ, RZ, R13 ;  /* 0x000000ffff0c7224 */ /* 0x000fc600078e000d */
[----:B------:R1:W-:Y:S04]  /*1fe50*/  STL [R1+0x38], R10 ;  /* 0x0000380a01007387 */ /* 0x0003e80000100800 */
[----:B------:R1:W-:Y:S02]  /*1fe60*/  STL [R1+0x2c], R12 ;  /* 0x00002c0c01007387 */ /* 0x0003e40000100800 */
[----:B-1----:R-:W-:Y:S02]  /*1fe70*/  IMAD.MOV.U32 R10, RZ, RZ, R11 ;  /* 0x000000ffff0a7224 */ /* 0x002fe400078e000b */
[----:B------:R-:W4:Y:S04]  /*1fe80*/  LDL.LU.64 R12, [R1+0x260] ;  /* 0x00026000010c7983 */ /* 0x000f280000300a00 */
[----:B--2---:R1:W-:Y:S04]  /*1fe90*/  STL [R1+0x40], R8 ;  /* 0x0000400801007387 */ /* 0x0043e80000100800 */
[----:B------:R2:W-:Y:S01]  /*1fea0*/  STL [R1+0x34], R10 ;  /* 0x0000340a01007387 */ /* 0x0005e20000100800 */
[----:B-1----:R-:W-:-:S03]  /*1feb0*/  IMAD.MOV.U32 R8, RZ, RZ, R9 ;  /* 0x000000ffff087224 */ /* 0x002fc600078e0009 */
[----:B--2---:R-:W2:Y:S04]  /*1fec0*/  LDL.LU.64 R10, [R1+0xd0] ;  /* 0x0000d000010a7983 */ /* 0x004ea80000300a00 */
[----:B---3--:R1:W-:Y:S04]  /*1fed0*/  STL [R1+0x48], R6 ;  /* 0x0000480601007387 */ /* 0x0083e80000100800 */
[----:B------:R3:W-:Y:S01]  /*1fee0*/  STL [R1+0x3c], R8 ;  /* 0x00003c0801007387 */ /* 0x0007e20000100800 */
[----:B-1----:R-:W-:-:S03]  /*1fef0*/  IMAD.MOV.U32 R6, RZ, RZ, R7 ;  /* 0x000000ffff067224 */ /* 0x002fc600078e0007 */
[----:B---3--:R-:W3:Y:S04]  /*1ff00*/  LDL.LU.64 R8, [R1+0xa0] ;  /* 0x0000a00001087983 */ /* 0x008ee80000300a00 */
[----:B----4-:R1:W-:Y:S04]  /*1ff10*/  STL [R1+0x50], R16 ;  /* 0x0000501001007387 */ /* 0x0103e80000100800 */
[----:B------:R4:W-:Y:S01]  /*1ff20*/  STL [R1+0x44], R6 ;  /* 0x0000440601007387 */ /* 0x0009e20000100800 */
[----:B-1----:R-:W-:-:S03]  /*1ff30*/  IMAD.MOV.U32 R16, RZ, RZ, R17 ;  /* 0x000000ffff107224 */ /* 0x002fc600078e0011 */
[----:B----4-:R-:W4:Y:S04]  /*1ff40*/  LDL.LU.64 R6, [R1+0xc8] ;  /* 0x0000c80001067983 */ /* 0x010f280000300a00 */
[----:B------:R1:W-:Y:S04]  /*1ff50*/  STL [R1+0x58], R4 ;  /* 0x0000580401007387 */ /* 0x0003e80000100800 */
[----:B------:R1:W-:Y:S02]  /*1ff60*/  STL [R1+0x4c], R16 ;  /* 0x00004c1001007387 */ /* 0x0003e40000100800 */
[----:B-1----:R-:W-:-:S02]  /*1ff70*/  IMAD.MOV.U32 R4, RZ, RZ, R5 ;  /* 0x000000ffff047224 */ /* 0x002fc400078e0005 */
[----:B------:R-:W4:Y:S04]  /*1ff80*/  LDL.LU.64 R16, [R1+0xc0] ;  /* 0x0000c00001107983 */ /* 0x000f280000300a00 */
[----:B------:R-:W-:Y:S04]  /*1ff90*/  STL [R1+0x60], R18 ;  /* 0x0000601201007387 */ /* 0x000fe80000100800 */
[----:B------:R1:W-:Y:S04]  /*1ffa0*/  STL [R1+0x54], R4 ;  /* 0x0000540401007387 */ /* 0x0003e80000100800 */
[----:B-1----:R-:W4:Y:S01]  /*1ffb0*/  LDL.LU.64 R4, [R1+0xb8] ;  /* 0x0000b80001047983 */ /* 0x002f220000300a00 */
[----:B------:R-:W-:-:S03]  /*1ffc0*/  IMAD.MOV.U32 R18, RZ, RZ, R19 ;  /* 0x000000ffff127224 */ /* 0x000fc600078e0013 */
[----:B------:R1:W-:Y:S04]  /*1ffd0*/  STL [R1+0x68], R2 ;  /* 0x0000680201007387 */ /* 0x0003e80000100800 */
[----:B------:R-:W-:Y:S04]  /*1ffe0*/  STL [R1+0x5c], R18 ;  /* 0x00005c1201007387 */ /* 0x000fe80000100800 */
[----:B------:R-:W-:Y:S01]  /*1fff0*/  STL [R1+0x70], R186 ;  /* 0x000070ba01007387 */ /* 0x000fe20000100800 */
[----:B-1----:R-:W-:-:S05]  /*20000*/  IMAD.MOV.U32 R2, RZ, RZ, R3 ;  /* 0x000000ffff027224 */ /* 0x002fca00078e0003 */
[----:B------:R1:W-:Y:S02]  /*20010*/  STL [R1+0x64], R2 ;  /* 0x0000640201007387 */ /* 0x0003e40000100800 */
[----:B-1----:R-:W-:Y:S02]  /*20020*/  IMAD.MOV.U32 R2, RZ, RZ, R187 ;  /* 0x000000ffff027224 */ /* 0x002fe400078e00bb */
[----:B------:R-:W4:Y:S04]  /*20030*/  LDL.LU.64 R186, [R1+0x490] ;  /* 0x0004900001ba7983 */ /* 0x000f280000300a00 */
[----:B------:R1:W-:Y:S04]  /*20040*/  STL [R1+0x6c], R2 ;  /* 0x00006c0201007387 */ /* 0x0003e80000100800 */
[----:B------:R1:W-:Y:S02]  /*20050*/  STL [R1+0x78], R184 ;  /* 0x000078b801007387 */ /* 0x0003e40000100800 */
[----:B-1----:R-:W-:-:S02]  /*20060*/  IMAD.MOV.U32 R2, RZ, RZ, R185 ;  /* 0x000000ffff027224 */ /* 0x002fc400078e00b9 */
[----:B------:R-:W4:Y:S04]  /*20070*/  LDL.LU.64 R184, [R1+0x2d0] ;  /* 0x0002d00001b87983 */ /* 0x000f280000300a00 */
[----:B------:R1:W-:Y:S04]  /*20080*/  STL [R1+0x74], R2 ;  /* 0x0000740201007387 */ /* 0x0003e80000100800 */
[----:B------:R-:W-:Y:S04]  /*20090*/  STL [R1+0x80], R182 ;  /* 0x000080b601007387 */ /* 0x000fe80000100800 */
[----:B------:R-:W-:Y:S04]  /*200a0*/  STL [R1+0x7c], R183 ;  /* 0x00007cb701007387 */ /* 0x000fe80000100800 */
[----:B-1----:R-:W4:Y:S01]  /*200b0*/  LDL.LU.64 R2, [R1+0xd8] ;  /* 0x0000d80001027983 */ /* 0x002f220000300a00 */
[----:B------:R-:W-:-:S03]  /*200c0*/  IMAD.MOV.U32 R18, RZ, RZ, R15 ;  /* 0x000000ffff127224 */ /* 0x000fc600078e000f */
[----:B------:R1:W-:Y:S04]  /*200d0*/  STL [R1+0x88], R14 ;  /* 0x0000880e01007387 */ /* 0x0003e80000100800 */
[----:B-1----:R-:W4:Y:S04]  /*200e0*/  LDL.LU.64 R14, [R1+0x110] ;  /* 0x00011000010e7983 */ /* 0x002f280000300a00 */
[----:B------:R1:W-:Y:S04]  /*200f0*/  STL [R1+0x84], R18 ;  /* 0x0000841201007387 */ /* 0x0003e80000100800 */
[----:B------:R1:W-:Y:S02]  /*20100*/  STL [R1+0x90], R12 ;  /* 0x0000900c01007387 */ /* 0x0003e40000100800 */
[----:B-1----:R-:W-:-:S02]  /*20110*/  IMAD.MOV.U32 R18, RZ, RZ, R13 ;  /* 0x000000ffff127224 */ /* 0x002fc400078e000d */
[----:B------:R-:W4:Y:S04]  /*20120*/  LDL.LU.64 R12, [R1+0x108] ;  /* 0x00010800010c7983 */ /* 0x000f280000300a00 */
[----:B------:R1:W-:Y:S04]  /*20130*/  STL [R1+0x8c], R18 ;  /* 0x00008c1201007387 */ /* 0x0003e80000100800 */
[----:B--2---:R2:W-:Y:S01]  /*20140*/  STL [R1+0x98], R10 ;  /* 0x0000980a01007387 */ /* 0x0045e20000100800 */
[----:B-1----:R-:W-:-:S03]  /*20150*/  IMAD.MOV.U32 R18, RZ, RZ, R11 ;  /* 0x000000ffff127224 */ /* 0x002fc600078e000b */
[----:B--2---:R-:W2:Y:S04]  /*20160*/  LDL.LU.64 R10, [R1+0xf0] ;  /* 0x0000f000010a7983 */ /* 0x004ea80000300a00 */
[----:B------:R1:W-:Y:S04]  /*20170*/  STL [R1+0x94], R18 ;  /* 0x0000941201007387 */ /* 0x0003e80000100800 */
[----:B---3--:R3:W-:Y:S01]  /*20180*/  STL [R1+0xa0], R8 ;  /* 0x0000a00801007387 */ /* 0x0087e20000100800 */
[----:B-1----:R-:W-:-:S03]  /*20190*/  IMAD.MOV.U32 R18, RZ, RZ, R9 ;  /* 0x000000ffff127224 */ /* 0x002fc600078e0009 */
[----:B---3--:R-:W3:Y:S04]  /*201a0*/  LDL.LU.64 R8, [R1+0xf8] ;  /* 0x0000f80001087983 */ /* 0x008ee80000300a00 */
[----:B------:R1:W-:Y:S04]  /*201b0*/  STL [R1+0x9c], R18 ;  /* 0x00009c1201007387 */ /* 0x0003e80000100800 */
[----:B----4-:R4:W-:Y:S01]  /*201c0*/  STL [R1+0xa8], R6 ;  /* 0x0000a80601007387 */ /* 0x0109e20000100800 */
[----:B-1----:R-:W-:-:S03]  /*201d0*/  IMAD.MOV.U32 R18, RZ, RZ, R7 ;  /* 0x000000ffff127224 */ /* 0x002fc600078e0007 */
[----:B----4-:R-:W4:Y:S04]  /*201e0*/  LDL.LU.64 R6, [R1+0x100] ;  /* 0x0001000001067983 */ /* 0x010f280000300a00 */
[----:B------:R1:W-:Y:S04]  /*201f0*/  STL [R1+0xa4], R18 ;  /* 0x0000a41201007387 */ /* 0x0003e80000100800 */
[----:B------:R1:W-:Y:S04]  /*20200*/  STL [R1+0xb0], R16 ;  /* 0x0000b01001007387 */ /* 0x0003e80000100800 */
[----:B-1----:R-:W4:Y:S01]  /*20210*/  LDL.LU.64 R18, [R1+0x458] ;  /* 0x0004580001127983 */ /* 0x002f220000300a00 */
[----:B------:R-:W-:-:S05]  /*20220*/  IMAD.MOV.U32 R16, RZ, RZ, R17 ;  /* 0x000000ffff107224 */ /* 0x000fca00078e0011 */
[----:B------:R1:W-:Y:S04]  /*20230*/  STL [R1+0xac], R16 ;  /* 0x0000ac1001007387 */ /* 0x0003e80000100800 */
[----:B------:R1:W-:Y:S04]  /*20240*/  STL [R1+0xb8], R4 ;  /* 0x0000b80401007387 */ /* 0x0003e80000100800 */
[----:B-1----:R-:W4:Y:S01]  /*20250*/  LDL.LU.64 R16, [R1+0x3b0] ;  /* 0x0003b00001107983 */ /* 0x002f220000300a00 */
[----:B------:R-:W-:-:S05]  /*20260*/  IMAD.MOV.U32 R4, RZ, RZ, R5 ;  /* 0x000000ffff047224 */ /* 0x000fca00078e0005 */
        /* <DEDUP_REMOVED lines=318> */
[----:B------:R-:W4:Y:S04]  /*21650*/  LDL.64 R184, [R1+0x860] ;  /* 0x0008600001b87983 */ /* 0x000f280000100a00 */
        /* <DEDUP_REMOVED lines=67> */
[----:B----4-:R-:W4:Y:S04]  /*21a90*/  LDL.64 R6, [R1+0x848] ;  /* 0x0008480001067983 */ /* 0x010f280000100a00 */
        /* <DEDUP_REMOVED lines=313> */
[----:B------:R1:W-:Y:S04]  /*22e30*/  STL [R1+0x638], R16 ;  /* 0x0006381001007387 */ /* 0x0003e80000100800 */
[----:B-1----:R-:W4:Y:S01]  /*22e40*/  LDL.LU.64 R20, [R1+0xb00] ;  /* 0x000b000001147983 */ /* 0x002f220000300a00 */
[----:B------:R-:W-:-:S05]  /*22e50*/  IMAD.MOV.U32 R16, RZ, RZ, R17 ;  /* 0x000000ffff107224 */ /* 0x000fca00078e0011 */
[----:B------:R1:W-:Y:S04]  /*22e60*/  STL [R1+0x634], R16 ;  /* 0x0006341001007387 */ /* 0x0003e80000100800 */
        /* <DEDUP_REMOVED lines=24> */
[----:B--2---:R2:W-:Y:S04]  /*22ff0*/  STL [R1+0x670], R10 ;  /* 0x0006700a01007387 */ /* 0x0045e80000100800 */
[----:B-1----:R-:W4:Y:S01]  /*23000*/  LDL.LU.64 R12, [R1+0xb60] ;  /* 0x000b6000010c7983 */ /* 0x002f220000300a00 */
[----:B--2---:R-:W-:-:S03]  /*23010*/  IMAD.MOV.U32 R10, RZ, RZ, R11 ;  /* 0x000000ffff0a7224 */ /* 0x004fc600078e000b */
[----:B---3--:R1:W-:Y:S04]  /*23020*/  STL [R1+0x678], R8 ;  /* 0x0006780801007387 */ /* 0x0083e80000100800 */
[----:B------:R2:W-:Y:S01]  /*23030*/  STL [R1+0x66c], R10 ;  /* 0x00066c0a01007387 */ /* 0x0005e20000100800 */
[----:B-1----:R-:W-:-:S03]  /*23040*/  IMAD.MOV.U32 R8, RZ, RZ, R9 ;  /* 0x000000ffff087224 */ /* 0x002fc600078e0009 */
[----:B--2---:R-:W2:Y:S04]  /*23050*/  LDL.LU.64 R10, [R1+0xb20] ;  /* 0x000b2000010a7983 */ /* 0x004ea80000300a00 */
[----:B----4-:R1:W-:Y:S04]  /*23060*/  STL [R1+0x680], R6 ;  /* 0x0006800601007387 */ /* 0x0103e80000100800 */
[----:B------:R3:W-:Y:S01]  /*23070*/  STL [R1+0x674], R8 ;  /* 0x0006740801007387 */ /* 0x0007e20000100800 */
[----:B-1----:R-:W-:-:S03]  /*23080*/  IMAD.MOV.U32 R6, RZ, RZ, R7 ;  /* 0x000000ffff067224 */ /* 0x002fc600078e0007 */
[----:B---3--:R-:W3:Y:S04]  /*23090*/  LDL.LU.64 R8, [R1+0xad0] ;  /* 0x000ad00001087983 */ /* 0x008ee80000300a00 */
[----:B------:R1:W-:Y:S04]  /*230a0*/  STL [R1+0x688], R18 ;  /* 0x0006881201007387 */ /* 0x0003e80000100800 */
[----:B------:R4:W-:Y:S01]  /*230b0*/  STL [R1+0x67c], R6 ;  /* 0x00067c0601007387 */ /* 0x0009e20000100800 */
[----:B-1----:R-:W-:-:S03]  /*230c0*/  IMAD.MOV.U32 R18, RZ, RZ, R19 ;  /* 0x000000ffff127224 */ /* 0x002fc600078e0013 */
[----:B----4-:R-:W4:Y:S04]  /*230d0*/  LDL.LU.64 R6, [R1+0xa70] ;  /* 0x000a700001067983 */ /* 0x010f280000300a00 */
[----:B------:R-:W-:Y:S04]  /*230e0*/  STL [R1+0x690], R20 ;  /* 0x0006901401007387 */ /* 0x000fe80000100800 */
[----:B------:R1:W-:Y:S04]  /*230f0*/  STL [R1+0x684], R18 ;  /* 0x0006841201007387 */ /* 0x0003e80000100800 */
[----:B-1----:R-:W4:Y:S01]  /*23100*/  LDL.LU.64 R18, [R1+0xa00] ;  /* 0x000a000001127983 */ /* 0x002f220000300a00 */
[----:B------:R-:W-:-:S03]  /*23110*/  IMAD.MOV.U32 R20, RZ, RZ, R21 ;  /* 0x000000ffff147224 */ /* 0x000fc600078e0015 */
[----:B------:R-:W-:Y:S04]  /*23120*/  STL [R1+0x698], R4 ;  /* 0x0006980401007387 */ /* 0x000fe80000100800 */
        /* <DEDUP_REMOVED lines=19> */
[----:B------:R-:W-:Y:S04]  /*23260*/  STL [R1+0x6b4], R20 ;  /* 0x0006b41401007387 */ /* 0x000fe80000100800 */
[----:B------:R1:W-:Y:S02]  /*23270*/  STL [R1+0x6c0], R14 ;  /* 0x0006c00e01007387 */ /* 0x0003e40000100800 */
[----:B-1----:R-:W-:-:S02]  /*23280*/  IMAD.MOV.U32 R14, RZ, RZ, R15 ;  /* 0x000000ffff0e7224 */ /* 0x002fc400078e000f */
        /* <DEDUP_REMOVED lines=16> */
[----:B------:R-:W-:Y:S04]  /*23390*/  STL [R1+0x6e8], R18 ;  /* 0x0006e81201007387 */ /* 0x000fe80000100800 */
[----:B------:R1:W-:Y:S04]  /*233a0*/  STL [R1+0x6dc], R6 ;  /* 0x0006dc0601007387 */ /* 0x0003e80000100800 */
[----:B-1----:R-:W4:Y:S04]  /*233b0*/  LDL.LU.64 R6, [R1+0x938] ;  /* 0x0009380001067983 */ /* 0x002f280000300a00 */
[----:B------:R-:W4:Y:S01]  /*233c0*/  LDL.LU.64 R20, [R1+0x8b0] ;  /* 0x0008b00001147983 */ /* 0x000f220000300a00 */
        /* <DEDUP_REMOVED lines=9> */
[----:B------:R1:W-:Y:S01]  /*23460*/  STL [R1+0x6f4], R18 ;  /* 0x0006f41201007387 */ /* 0x0003e20000100800 */
[----:B------:R-:W-:-:S03]  /*23470*/  IMAD.MOV.U32 R22, RZ, RZ, R185 ;  /* 0x000000ffff167224 */ /* 0x000fc600078e00b9 */
[----:B------:R1:W-:Y:S04]  /*23480*/  STL [R1+0x700], R184 ;  /* 0x000700b801007387 */ /* 0x0003e80000100800 */
[----:B-1----:R-:W4:Y:S04]  /*23490*/  LDL.LU.64 R18, [R1+0xb18] ;  /* 0x000b180001127983 */ /* 0x002f280000300a00 */
[----:B------:R1:W-:Y:S04]  /*234a0*/  STL [R1+0x708], R2 ;  /* 0x0007080201007387 */ /* 0x0003e80000100800 */
[----:B------:R1:W-:Y:S04]  /*234b0*/  STL [R1+0x6fc], R22 ;  /* 0x0006fc1601007387 */ /* 0x0003e80000100800 */
[----:B------:R-:W4:Y:S01]  /*234c0*/  LDL.LU.64 R184, [R1+0xac8] ;  /* 0x000ac80001b87983 */ /* 0x000f220000300a00 */
[----:B-1----:R-:W-:-:S03]  /*234d0*/  IMAD.MOV.U32 R2, RZ, RZ, R3 ;  /* 0x000000ffff027224 */ /* 0x002fc600078e0003 */
        /* <DEDUP_REMOVED lines=21> */
[----:B------:R-:W-:Y:S04]  /*23630*/  STL [R1+0x72c], R22 ;  /* 0x00072c1601007387 */ /* 0x000fe80000100800 */
[----:B------:R1:W-:Y:S04]  /*23640*/  STL [R1+0x738], R6 ;  /* 0x0007380601007387 */ /* 0x0003e80000100800 */
[----:B------:R1:W-:Y:S02]  /*23650*/  STL [R1+0x740], R20 ;  /* 0x0007401401007387 */ /* 0x0003e40000100800 */
[----:B-1----:R-:W-:-:S05]  /*23660*/  IMAD.MOV.U32 R6, RZ, RZ, R7 ;  /* 0x000000ffff067224 */ /* 0x002fca00078e0007 */
[----:B------:R1:W-:Y:S01]  /*23670*/  STL [R1+0x734], R6 ;  /* 0x0007340601007387 */ /* 0x0003e20000100800 */
[----:B------:R-:W-:-:S03]  /*23680*/  IMAD.MOV.U32 R20, RZ, RZ, R21 ;  /* 0x000000ffff147224 */ /* 0x000fc600078e0015 */
[----:B-1----:R-:W4:Y:S04]  /*23690*/  LDL.LU.64 R6, [R1+0xb38] ;  /* 0x000b380001067983 */ /* 0x002f280000300a00 */
[----:B------:R-:W-:Y:S04]  /*236a0*/  STL [R1+0x748], R4 ;  /* 0x0007480401007387 */ /* 0x000fe80000100800 */
[----:B------:R1:W-:Y:S02]  /*236b0*/  STL [R1+0x73c], R20 ;  /* 0x00073c1401007387 */ /* 0x0003e40000100800 */
[----:B-1----:R-:W-:-:S02]  /*236c0*/  IMAD.MOV.U32 R20, RZ, RZ, R5 ;  /* 0x000000ffff147224 */ /* 0x002fc400078e0005 */
[----:B------:R-:W4:Y:S04]  /*236d0*/  LDL.LU.64 R4, [R1+0xaf0] ;  /* 0x000af00001047983 */ /* 0x000f280000300a00 */
[----:B------:R1:W-:Y:S04]  /*236e0*/  STL [R1+0x744], R20 ;  /* 0x0007441401007387 */ /* 0x0003e80000100800 */
[----:B------:R1:W-:Y:S02]  /*236f0*/  STL [R1+0x750], R186 ;  /* 0x000750ba01007387 */ /* 0x0003e40000100800 */
[----:B-1----:R-:W-:-:S02]  /*23700*/  IMAD.MOV.U32 R20, RZ, RZ, R187 ;  /* 0x000000ffff147224 */ /* 0x002fc400078e00bb */
[----:B------:R1:W-:Y:S04]  /*23710*/  STL [R1+0x758], R18 ;  /* 0x0007581201007387 */ /* 0x0003e80000100800 */
[----:B------:R-:W-:Y:S04]  /*23720*/  STL [R1+0x74c], R20 ;  /* 0x00074c1401007387 */ /* 0x000fe80000100800 */
[----:B------:R-:W4:Y:S01]  /*23730*/  LDL.LU.64 R186, [R1+0xa98] ;  /* 0x000a980001ba7983 */ /* 0x000f220000300a00 */
[----:B-1----:R-:W-:-:S03]  /*23740*/  IMAD.MOV.U32 R18, RZ, RZ, R19 ;  /* 0x000000ffff127224 */ /* 0x002fc600078e0013 */
[----:B------:R-:W-:Y:S04]  /*23750*/  STL [R1+0x760], R184 ;  /* 0x000760b801007387 */ /* 0x000fe80000100800 */
[----:B------:R1:W-:Y:S02]  /*23760*/  STL [R1+0x754], R18 ;  /* 0x0007541201007387 */ /* 0x0003e40000100800 */
[----:B-1----:R-:W-:Y:S02]  /*23770*/  IMAD.MOV.U32 R18, RZ, RZ, R185 ;  /* 0x000000ffff127224 */ /* 0x002fe400078e00b9 */
[----:B------:R-:W4:Y:S04]  /*23780*/  LDL.LU.64 R184, [R1+0xa30] ;  /* 0x000a300001b87983 */ /* 0x000f280000300a00 */
[----:B------:R-:W-:Y:S04]  /*23790*/  STL [R1+0x75c], R18 ;  /* 0x00075c1201007387 */ /* 0x000fe80000100800 */
[----:B------:R1:W-:Y:S04]  /*237a0*/  STL [R1+0x768], R2 ;  /* 0x0007680201007387 */ /* 0x0003e80000100800 */
[----:B------:R-:W-:Y:S01]  /*237b0*/  STL [R1+0x770], R16 ;  /* 0x0007701001007387 */ /* 0x000fe20000100800 */
[----:B-1----:R-:W-:-:S05]  /*237c0*/  IMAD.MOV.U32 R2, RZ, RZ, R3 ;  /* 0x000000ffff027224 */ /* 0x002fca00078e0003 */
[----:B------:R1:W-:Y:S04]  /*237d0*/  STL [R1+0x764], R2 ;  /* 0x0007640201007387 */ /* 0x0003e80000100800 */
[----:B-1----:R-:W4:Y:S01]  /*237e0*/  LDL.LU.64 R2, [R1+0x9b8] ;  /* 0x0009b80001027983 */ /* 0x002f220000300a00 */
[----:B------:R-:W-:-:S03]  /*237f0*/  IMAD.MOV.U32 R16, RZ, RZ, R17 ;  /* 0x000000ffff107224 */ /* 0x000fc600078e0011 */
[----:B------:R1:W-:Y:S04]  /*23800*/  STL [R1+0x778], R14 ;  /* 0x0007780e01007387 */ /* 0x0003e80000100800 */
[----:B------:R-:W-:Y:S04]  /*23810*/  STL [R1+0x76c], R16 ;  /* 0x00076c1001007387 */ /* 0x000fe80000100800 */
[----:B------:R-:W4:Y:S01]  /*23820*/  LDL.LU.64 R182, [R1+0x930] ;  /* 0x0009300001b67983 */ /* 0x000f220000300a00 */
[----:B-1----:R-:W-:-:S05]  /*23830*/  IMAD.MOV.U32 R14, RZ, RZ, R15 ;  /* 0x000000ffff0e7224 */ /* 0x002fca00078e000f */
[----:B------:R-:W-:Y:S04]  /*23840*/  STL [R1+0x774], R14 ;  /* 0x0007740e01007387 */ /* 0x000fe80000100800 */
[----:B--2---:R1:W-:Y:S04]  /*23850*/  STL [R1+0x780], R12 ;  /* 0x0007800c01007387 */ /* 0x0043e80000100800 */
[----:B------:R-:W2:Y:S01]  /*23860*/  LDL.LU.64 R152, [R1+0xba0] ;  /* 0x000ba00001987983 */ /* 0x000ea20000300a00 */
[----:B-1----:R-:W-:-:S05]  /*23870*/  IMAD.MOV.U32 R12, RZ, RZ, R13 ;  /* 0x000000ffff0c7224 */ /* 0x002fca00078e000d */
[----:B------:R-:W-:Y:S04]  /*23880*/  STL [R1+0x77c], R12 ;  /* 0x00077c0c01007387 */ /* 0x000fe80000100800 */
[----:B---3--:R1:W-:Y:S04]  /*23890*/  STL [R1+0x788], R10 ;  /* 0x0007880a01007387 */ /* 0x0083e80000100800 */
[----:B------:R-:W3:Y:S01]  /*238a0*/  LDL.LU.64 R22, [R1+0xb80] ;  /* 0x000b800001167983 */ /* 0x000ee20000300a00 */
[----:B-1----:R-:W-:-:S05]  /*238b0*/  IMAD.MOV.U32 R10, RZ, RZ, R11 ;  /* 0x000000ffff0a7224 */ /* 0x002fca00078e000b */
[----:B------:R-:W-:Y:S04]  /*238c0*/  STL [R1+0x784], R10 ;  /* 0x0007840a01007387 */ /* 0x000fe80000100800 */
[----:B----4-:R1:W-:Y:S04]  /*238d0*/  STL [R1+0x790], R8 ;  /* 0x0007900801007387 */ /* 0x0103e80000100800 */
[----:B------:R-:W4:Y:S04]  /*238e0*/  LDL.LU.64 R20, [R1+0xb50] ;  /* 0x000b500001147983 */ /* 0x000f280000300a00 */
[----:B------:R-:W4:Y:S01]  /*238f0*/  LDL.LU.64 R18, [R1+0xb10] ;  /* 0x000b100001127983 */ /* 0x000f220000300a00 */
[----:B-1----:R-:W-:-:S05]  /*23900*/  IMAD.MOV.U32 R8, RZ, RZ, R9 ;  /* 0x000000ffff087224 */ /* 0x002fca00078e0009 */
[----:B------:R-:W-:Y:S04]  /*23910*/  STL [R1+0x78c], R8 ;  /* 0x00078c0801007387 */ /* 0x000fe80000100800 */
[----:B------:R1:W-:Y:S04]  /*23920*/  STL [R1+0x798], R6 ;  /* 0x0007980601007387 */ /* 0x0003e80000100800 */
        /* <DEDUP_REMOVED lines=8> */
[----:B------:R1:W-:Y:S04]  /*239b0*/  STL [R1+0x79c], R4 ;  /* 0x00079c0401007387 */ /* 0x0003e80000100800 */
[----:B------:R1:W-:Y:S04]  /*239c0*/  STL [R1+0x7a8], R186 ;  /* 0x0007a8ba01007387 */ /* 0x0003e80000100800 */
[----:B------:R-:W4:Y:S01]  /*239d0*/  LDL.LU.64 R8, [R1+0xba8] ;  /* 0x000ba80001087983 */ /* 0x000f220000300a00 */
[----:B-1----:R-:W-:-:S03]  /*239e0*/  IMAD.MOV.U32 R4, RZ, RZ, R187 ;  /* 0x000000ffff047224 */ /* 0x002fc600078e00bb */
[----:B------:R-:W4:Y:S04]  /*239f0*/  LDL.LU.64 R6, [R1+0xb90] ;  /* 0x000b900001067983 */ /* 0x000f280000300a00 */
[----:B------:R1:W-:Y:S04]  /*23a00*/  STL [R1+0x7a4], R4 ;  /* 0x0007a40401007387 */ /* 0x0003e80000100800 */
[----:B------:R1:W-:Y:S01]  /*23a10*/  STL [R1+0x7b0], R184 ;  /* 0x0007b0b801007387 */ /* 0x0003e20000100800 */
[----:B------:R-:W-:-:S03]  /*23a20*/  IMAD.MOV.U32 R186, RZ, RZ, R185 ;  /* 0x000000ffffba7224 */ /* 0x000fc600078e00b9 */
[----:B-1----:R-:W4:Y:S04]  /*23a30*/  LDL.LU.64 R4, [R1+0xb68] ;  /* 0x000b680001047983 */ /* 0x002f280000300a00 */
[----:B------:R-:W4:Y:S04]  /*23a40*/  LDL.LU.64 R184, [R1+0xb30] ;  /* 0x000b300001b87983 */ /* 0x000f280000300a00 */
[----:B------:R1:W-:Y:S04]  /*23a50*/  STL [R1+0x7ac], R186 ;  /* 0x0007acba01007387 */ /* 0x0003e80000100800 */
[----:B------:R1:W-:Y:S04]  /*23a60*/  STL [R1+0x7b8], R2 ;  /* 0x0007b80201007387 */ /* 0x0003e80000100800 */
[----:B-1----:R-:W4:Y:S01]  /*23a70*/  LDL.LU.64 R186, [R1+0xae8] ;  /* 0x000ae80001ba7983 */ /* 0x002f220000300a00 */
[----:B------:R-:W-:-:S02]  /*23a80*/  IMAD.MOV.U32 R190, RZ, RZ, R3 ;  /* 0x000000ffffbe7224 */ /* 0x000fc400078e0003 */
[----:B------:R-:W-:Y:S01]  /*23a90*/  IMAD.MOV.U32 R177, RZ, RZ, R179 ;  /* 0x000000ffffb17224 */ /* 0x000fe200078e00b3 */
[----:B------:R-:W4:Y:S04]  /*23aa0*/  LDL.LU.64 R2, [R1+0xa90] ;  /* 0x000a900001027983 */ /* 0x000f280000300a00 */
[----:B------:R1:W-:Y:S01]  /*23ab0*/  STL [R1+0x7b4], R190 ;  /* 0x0007b4be01007387 */ /* 0x0003e20000100800 */
[----:B------:R-:W-:Y:S02]  /*23ac0*/  IMAD.MOV.U32 R179, RZ, RZ, R233 ;  /* 0x000000ffffb37224 */ /* 0x000fe400078e00e9 */
[----:B------:R-:W-:Y:S01]  /*23ad0*/  IMAD.MOV.U32 R233, RZ, RZ, R239 ;  /* 0x000000ffffe97224 */ /* 0x000fe200078e00ef */
[----:B------:R1:W-:Y:S04]  /*23ae0*/  STL [R1+0x7c0], R182 ;  /* 0x0007c0b601007387 */ /* 0x0003e80000100800 */
[----:B-1----:R-:W4:Y:S01]  /*23af0*/  LDL.LU.64 R190, [R1+0xa28] ;  /* 0x000a280001be7983 */ /* 0x002f220000300a00 */
[----:B------:R-:W-:-:S03]  /*23b00*/  IMAD.MOV.U32 R182, RZ, RZ, R183 ;  /* 0x000000ffffb67224 */ /* 0x000fc600078e00b7 */
[----:B--2---:R-:W-:Y:S01]  /*23b10*/  STL [R1+0x7c8], R152 ;  /* 0x0007c89801007387 */ /* 0x004fe20000100800 */
[----:B------:R-:W-:-:S03]  /*23b20*/  IMAD.MOV.U32 R239, RZ, RZ, R153 ;  /* 0x000000ffffef7224 */ /* 0x000fc600078e0099 */
[----:B------:R1:W-:Y:S04]  /*23b30*/  STL [R1+0x7bc], R182 ;  /* 0x0007bcb601007387 */ /* 0x0003e80000100800 */
[----:B-1----:R-:W2:Y:S04]  /*23b40*/  LDL.LU.64 R182, [R1+0x9b0] ;  /* 0x0009b00001b67983 */ /* 0x002ea80000300a00 */
[----:B------:R1:W5:Y:S04]  /*23b50*/  LDL.LU.64 R152, [R1+0xd30] ;  /* 0x000d300001987983 */ /* 0x0003680000300a00 */
[----:B---3--:R-:W-:Y:S04]  /*23b60*/  STL [R1+0x7d0], R22 ;  /* 0x0007d01601007387 */ /* 0x008fe80000100800 */
[----:B------:R3:W-:Y:S02]  /*23b70*/  STL [R1+0x7c4], R239 ;  /* 0x0007c4ef01007387 */ /* 0x0007e40000100800 */
[----:B---3--:R-:W-:-:S02]  /*23b80*/  IMAD.MOV.U32 R239, RZ, RZ, R23 ;  /* 0x000000ffffef7224 */ /* 0x008fc400078e0017 */
[----:B------:R1:W5:Y:S04]  /*23b90*/  LDL.LU.64 R22, [R1+0xd28] ;  /* 0x000d280001167983 */ /* 0x0003680000300a00 */
[----:B----4-:R-:W-:Y:S04]  /*23ba0*/  STL [R1+0x7d8], R20 ;  /* 0x0007d81401007387 */ /* 0x010fe80000100800 */
[----:B------:R3:W-:Y:S02]  /*23bb0*/  STL [R1+0x7cc], R239 ;  /* 0x0007ccef01007387 */ /* 0x0007e40000100800 */
[----:B---3--:R-:W-:-:S02]  /*23bc0*/  IMAD.MOV.U32 R239, RZ, RZ, R21 ;  /* 0x000000ffffef7224 */ /* 0x008fc400078e0015 */
[----:B------:R1:W5:Y:S04]  /*23bd0*/  LDL.LU.64 R20, [R1+0xd20] ;  /* 0x000d200001147983 */ /* 0x0003680000300a00 */
[----:B------:R-:W-:Y:S04]  /*23be0*/  STL [R1+0x7e0], R18 ;  /* 0x0007e01201007387 */ /* 0x000fe80000100800 */
        /* <DEDUP_REMOVED lines=31> */
[----:B------:R3:W-:Y:S04]  /*23de0*/  STL [R1+0x820], R184 ;  /* 0x000820b801007387 */ /* 0x0007e80000100800 */
[----:B------:R-:W-:Y:S04]  /*23df0*/  STL [R1+0x814], R239 ;  /* 0x000814ef01007387 */ /* 0x000fe80000100800 */
[----:B---3--:R-:W3:Y:S04]  /*23e00*/  LDL.LU R184, [R1+0xcdc] ;  /* 0x000cdc0001b87983 */ /* 0x008ee80000300800 */
[----:B------:R4:W-:Y:S04]  /*23e10*/  STL [R1+0x828], R186 ;  /* 0x000828ba01007387 */ /* 0x0009e80000100800 */
[----:B------:R1:W-:Y:S04]  /*23e20*/  STL [R1+0x81c], R185 ;  /* 0x00081cb901007387 */ /* 0x0003e80000100800 */
[----:B----4-:R-:W4:Y:S01]  /*23e30*/  LDL.LU R186, [R1+0xcd8] ;  /* 0x000cd80001ba7983 */ /* 0x010f220000300800 */
[----:B-1----:R-:W-:-:S03]  /*23e40*/  IMAD.MOV.U32 R185, RZ, RZ, R187 ;  /* 0x000000ffffb97224 */ /* 0x002fc600078e00bb */
[----:B------:R-:W-:Y:S04]  /*23e50*/  STL [R1+0x830], R2 ;  /* 0x0008300201007387 */ /* 0x000fe80000100800 */
[----:B------:R1:W-:Y:S01]  /*23e60*/  STL [R1+0x824], R185 ;  /* 0x000824b901007387 */ /* 0x0003e20000100800 */
[----:B------:R-:W-:Y:S01]  /*23e70*/  SHF.R.S32.HI R104, RZ, 0x1f, R188 ;  /* 0x0000001fff687819 */ /* 0x000fe200000114bc */
[----:B-1----:R-:W-:Y:S02]  /*23e80*/  IMAD.MOV.U32 R185, RZ, RZ, R3 ;  /* 0x000000ffffb97224 */ /* 0x002fe400078e0003 */
[----:B------:R1:W5:Y:S01]  /*23e90*/  LDL.LU.64 R2, [R1+0xcd0] ;  /* 0x000cd00001027983 */ /* 0x0003620000300a00 */
[----:B------:R-:W-:-:S03]  /*23ea0*/  LEA.HI R104, R104, R188, RZ, 0x7 ;  /* 0x000000bc68687211 */ /* 0x000fc600078f38ff */
[----:B------:R-:W-:Y:S04]  /*23eb0*/  STL [R1+0x838], R190 ;  /* 0x000838be01007387 */ /* 0x000fe80000100800 */
[----:B------:R1:W-:Y:S01]  /*23ec0*/  STL [R1+0x82c], R185 ;  /* 0x00082cb901007387 */ /* 0x0003e20000100800 */
[----:B------:R-:W-:Y:S01]  /*23ed0*/  SHF.R.S32.HI R188, RZ, 0x7, R104 ;  /* 0x00000007ffbc7819 */ /* 0x000fe20000011468 */
[----:B-1----:R-:W-:-:S05]  /*23ee0*/  IMAD.MOV.U32 R185, RZ, RZ, R191 ;  /* 0x000000ffffb97224 */ /* 0x002fca00078e00bf */
[----:B------:R-:W-:Y:S01]  /*23ef0*/  STL [R1+0x834], R185 ;  /* 0x000834b901007387 */ /* 0x000fe20000100800 */
[----:B------:R-:W-:Y:S01]  /*23f00*/  IMAD.MOV.U32 R187, RZ, RZ, -0x1 ;  /* 0xffffffffffbb7424 */ /* 0x000fe200078e00ff */
        /* <DEDUP_REMOVED lines=8> */
[----:B------:R-:W-:Y:S01]  /*23f90*/  CS2R R40, SRZ ;  /* 0x0000000000287805 */ /* 0x000fe2000001ff00 */
[----:B--2---:R1:W-:Y:S01]  /*23fa0*/  STL [R1+0x840], R182 ;  /* 0x000840b601007387 */ /* 0x0043e20000100800 */
[----:B------:R-:W-:Y:S02]  /*23fb0*/  CS2R R42, SRZ ;  /* 0x00000000002a7805 */ /* 0x000fe4000001ff00 */
[----:B------:R-:W-:-:S02]  /*23fc0*/  CS2R R44, SRZ ;  /* 0x00000000002c7805 */ /* 0x000fc4000001ff00 */
[----:B------:R-:W-:Y:S02]  /*23fd0*/  CS2R R46, SRZ ;  /* 0x00000000002e7805 */ /* 0x000fe4000001ff00 */
[----:B------:R-:W-:Y:S02]  /*23fe0*/  CS2R R48, SRZ ;  /* 0x0000000000307805 */ /* 0x000fe4000001ff00 */
[----:B------:R-:W-:Y:S02]  /*23ff0*/  CS2R R50, SRZ ;  /* 0x0000000000327805 */ /* 0x000fe4000001ff00 */
[----:B------:R-:W-:Y:S01]  /*24000*/  CS2R R52, SRZ ;  /* 0x0000000000347805 */ /* 0x000fe2000001ff00 */
[----:B-1----:R-:W-:Y:S01]  /*24010*/  IMAD.MOV.U32 R182, RZ, RZ, R183 ;  /* 0x000000ffffb67224 */ /* 0x002fe200078e00b7 */
[----:B------:R-:W-:Y:S02]  /*24020*/  CS2R R54, SRZ ;  /* 0x0000000000367805 */ /* 0x000fe4000001ff00 */
[----:B------:R-:W-:-:S02]  /*24030*/  CS2R R56, SRZ ;  /* 0x0000000000387805 */ /* 0x000fc4000001ff00 */
[----:B------:R-:W-:Y:S02]  /*24040*/  CS2R R58, SRZ ;  /* 0x00000000003a7805 */ /* 0x000fe4000001ff00 */
[----:B------:R-:W-:Y:S01]  /*24050*/  CS2R R60, SRZ ;  /* 0x00000000003c7805 */ /* 0x000fe2000001ff00 */
[----:B------:R1:W-:Y:S01]  /*24060*/  STL [R1+0x83c], R182 ;  /* 0x00083cb601007387 */ /* 0x0003e20000100800 */
        /* <DEDUP_REMOVED lines=8> */
[----:B------:R-:W-:Y:S01]  /*240f0*/  CS2R R78, SRZ ;  /* 0x00000000004e7805 */ /* 0x000fe2000001ff00 */
[----:B-1----:R-:W-:Y:S01]  /*24100*/  IMAD.MOV.U32 R182, RZ, RZ, 0x1 ;  /* 0x00000001ffb67424 */ /* 0x002fe200078e00ff */
        /* <DEDUP_REMOVED lines=36> */
[----:B------:R-:W-:Y:S01]  /*24350*/  VIADD R188, R188, 0xfffffffe ;  /* 0xfffffffebcbc7836 */ /* 0x000fe20000000000 */
[----:B------:R-:W-:Y:S01]  /*24360*/  UIADD3 UR5, UR5, -0x100, URZ ;  /* 0xffffff0005057890 */ /* 0x000fe2000fffe03f */
[----:B------:R-:W-:Y:S01]  /*24370*/  UMOV UR4, URZ ;  /* 0x0000003f00047c82 */ /* 0x000fe20008000000 */
[----:B---3--:R-:W-:-:S04]  /*24380*/  SHF.R.S32.HI R183, RZ, 0x1f, R184 ;  /* 0x0000001fffb77819 */ /* 0x008fc800000114b8 */
[C---:B------:R-:W-:Y:S01]  /*24390*/  SHF.L.U64.HI R183, R184.reuse, 0x2, R183 ;  /* 0x00000002b8b77819 */ /* 0x040fe200000102b7 */
[----:B------:R-:W-:Y:S01]  /*243a0*/  IMAD.SHL.U32 R184, R184, 0x4, RZ ;  /* 0x00000004b8b87824 */ /* 0x000fe200078e00ff */
[----:B----4-:R-:W-:-:S04]  /*243b0*/  SHF.R.S32.HI R185, RZ, 0x1f, R186 ;  /* 0x0000001fffb97819 */ /* 0x010fc800000114ba */
[C---:B------:R-:W-:Y:S01]  /*243c0*/  SHF.L.U64.HI R185, R186.reuse, 0x2, R185 ;  /* 0x00000002bab97819 */ /* 0x040fe200000102b9 */
[----:B------:R-:W-:-:S07]  /*243d0*/  IMAD.SHL.U32 R186, R186, 0x4, RZ ;  /* 0x00000004baba7824 */ /* 0x000fce00078e00ff */
.L_x_1:
[----:B------:R-:W1:Y:S01]  /*243e0*/  S2R R188, SR_CgaCtaId ;  /* 0x0000000000bc7919 */ /* 0x000e620000008800 */
[----:B-----5:R-:W-:Y:S01]  /*243f0*/  VIADD R187, R187, 0x1 ;  /* 0x00000001bbbb7836 */ /* 0x020fe20000000000 */
[----:B------:R-:W-:Y:S01]  /*24400*/  MOV R191, 0x400 ;  /* 0x0000040000bf7802 */ /* 0x000fe20000000f00 */
[----:B------:R-:W-:-:S04]  /*24410*/  DEPBAR.LE SB0, 0x2 ;  /* 0x000080800000791a */ /* 0x000fc80000000000 */
[C---:B------:R-:W-:Y:S01]  /*24420*/  ISETP.GT.AND P0, PT, R187.reuse, 0x2, PT ;  /* 0x00000002bb00780c */ /* 0x040fe20003f04270 */
[----:B------:R-:W-:Y:S01]  /*24430*/  BAR.SYNC.DEFER_BLOCKING 0x0 ;  /* 0x0000000000007b1d */ /* 0x000fe20000010000 */
[----:B------:R-:W-:Y:S01]  /*24440*/  VIADD R182, R182, 0x1 ;  /* 0x00000001b6b67836 */ /* 0x000fe20000000000 */
[-C--:B-----5:R-:W-:Y:S02]  /*24450*/  IADD3 R6, P4, R6, R184.reuse, RZ ;  /* 0x000000b806067210 */ /* 0x0a0fe40007f9e0ff */
[----:B------:R-:W-:Y:S02]  /*24460*/  SEL R187, R187, RZ, !P0 ;  /* 0x000000ffbbbb7207 */ /* 0x000fe40004000000 */
[----:B------:R-:W-:Y:S01]  /*24470*/  UMOV UR11, 0x40000040 ;  /* 0x40000040000b7882 */ /* 0x000fe20000000000 */
[----:B------:R-:W-:Y:S01]  /*24480*/  UMOV UR9, 0x40000040 ;  /* 0x4000004000097882 */ /* 0x000fe20000000000 */
[----:B------:R-:W2:Y:S01]  /*24490*/  LDC R239, c[0x0][0x230] ;  /* 0x00008c00ffef7b82 */ /* 0x000ea20000000800 */
[----:B------:R3:W-:Y:S01]  /*244a0*/  STL [R1+0xccc], R0 ;  /* 0x000ccc0001007387 */ /* 0x0007e20000100800 */
[----:B------:R-:W-:Y:S01]  /*244b0*/  IMAD.X R7, R7, 0x1, R183, P4 ;  /* 0x0000000107077824 */ /* 0x000fe200020e06b7 */
[----:B------:R-:W-:-:S02]  /*244c0*/  IADD3 R166, P4, R166, R184, RZ ;  /* 0x000000b8a6a67210 */ /* 0x000fc40007f9e0ff */
[----:B------:R-:W-:Y:S03]  /*244d0*/  STL [R1+0xcd0], R187 ;  /* 0x000cd0bb01007387 */ /* 0x000fe60000100800 */
[----:B------:R-:W-:Y:S01]  /*244e0*/  IMAD.X R167, R167, 0x1, R183, P4 ;  /* 0x00000001a7a77824 */ /* 0x000fe200020e06b7 */
[----:B------:R4:W-:Y:S01]  /*244f0*/  STL [R1+0xcd4], R2 ;  /* 0x000cd40201007387 */ /* 0x0009e20000100800 */
[----:B------:R-:W-:-:S05]  /*24500*/  IADD3 R208, P4, R208, R184, RZ ;  /* 0x000000b8d0d07210 */ /* 0x000fca0007f9e0ff */
[----:B------:R-:W-:Y:S01]  /*24510*/  IMAD.X R207, R207, 0x1, R183, P4 ;  /* 0x00000001cfcf7824 */ /* 0x000fe200020e06b7 */
[----:B-1----:R-:W-:Y:S01]  /*24520*/  LEA R191, R188, R191, 0x18 ;  /* 0x000000bfbcbf7211 */ /* 0x002fe200078ec0ff */
[----:B------:R-:W-:Y:S01]  /*24530*/  WARPGROUP.ARRIVE ;  /* 0x00000000000079c5 */ /* 0x000fe20000000000 */
[----:B------:R-:W-:-:S03]  /*24540*/  IADD3 R241, P4, R241, R184, RZ ;  /* 0x000000b8f1f17210 */ /* 0x000fc60007f9e0ff */
[C-C-:B------:R-:W-:Y:S02]  /*24550*/  IMAD R188, R187.reuse, 0x8000, R191.reuse ;  /* 0x00008000bbbc7824 */ /* 0x140fe400078e02bf */
[----:B------:R-:W-:Y:S02]  /*24560*/  IMAD R190, R187, 0x20000, R191 ;  /* 0x00020000bbbe7824 */ /* 0x000fe400078e02bf */
[----:B------:R-:W-:Y:S02]  /*24570*/  VIADD R188, R188, 0x60000 ;  /* 0x00060000bcbc7836 */ /* 0x000fe40000000000 */
[----:B--2---:R-:W-:Y:S01]  /*24580*/  VIADD R239, R239, 0x7f ;  /* 0x0000007fefef7836 */ /* 0x004fe20000000000 */
[----:B------:R-:W-:Y:S01]  /*24590*/  SHF.R.U32.HI R190, RZ, 0x4, R190 ;  /* 0x00000004ffbe7819 */ /* 0x000fe200000116be */
[----:B------:R-:W-:Y:S01]  /*245a0*/  IMAD.X R240, R240, 0x1, R183, P4 ;  /* 0x00000001f0f07824 */ /* 0x000fe200020e06b7 */
[----:B------:R-:W-:Y:S02]  /*245b0*/  SHF.R.U32.HI R188, RZ, 0x4, R188 ;  /* 0x00000004ffbc7819 */ /* 0x000fe400000116bc */
[----:B------:R-:W-:-:S02]  /*245c0*/  SGXT.U32 R190, R190, 0xe ;  /* 0x0000000ebebe781a */ /* 0x000fc40000000000 */
[----:B------:R-:W-:Y:S02]  /*245d0*/  SGXT.U32 R188, R188, 0xe ;  /* 0x0000000ebcbc781a */ /* 0x000fe40000000000 */
[----:B------:R-:W-:Y:S02]  /*245e0*/  R2UR UR10, R190 ;  /* 0x00000000be0a72ca */ /* 0x000fe400000e0000 */
[----:B------:R-:W-:Y:S02]  /*245f0*/  R2UR UR8, R188 ;  /* 0x00000000bc0872ca */ /* 0x000fe400000e0000 */
[----:B------:R-:W-:Y:S02]  /*24600*/  IADD3 R190, P1, R190, 0x2, RZ ;  /* 0x00000002bebe7810 */ /* 0x000fe40007f3e0ff */
[----:B------:R-:W-:Y:S02]  /*24610*/  IADD3 R188, P0, R188, 0x2, RZ ;  /* 0x00000002bcbc7810 */ /* 0x000fe40007f1e0ff */
[----:B---3--:R-:W-:-:S02]  /*24620*/  SHF.R.S32.HI R0, RZ, 0x1f, R239 ;  /* 0x0000001fff007819 */ /* 0x008fc400000114ef */
[----:B------:R-:W-:Y:S02]  /*24630*/  IADD3 R10, P4, R10, R184, RZ ;  /* 0x000000b80a0a7210 */ /* 0x000fe40007f9e0ff */
[----:B------:R-:W-:Y:S02]  /*24640*/  LEA.HI R0, R0, R239, RZ, 0x7 ;  /* 0x000000ef00007211 */ /* 0x000fe400078f38ff */
[----:B------:R-:W1:Y:S01]  /*24650*/  S2R R239, SR_TID.X ;  /* 0x0000000000ef7919 */ /* 0x000e620000002100 */
[----:B------:R-:W-:Y:S01]  /*24660*/  HGMMA.64x256x8.F32.TF32 R24, gdesc[UR8], R24 ;  /* 0x07e00000081879f0 */ /* 0x000fe20008702818 */
[----:B------:R-:W-:Y:S01]  /*24670*/  R2UR UR10, R190 ;  /* 0x00000000be0a72ca */ /* 0x000fe200000e0000 */
[----:B------:R-:W-:Y:S01]  /*24680*/  IMAD.MOV.U32 R190, RZ, RZ, RZ ;  /* 0x000000ffffbe7224 */ /* 0x000fe200078e00ff */
[----:B------:R-:W-:Y:S01]  /*24690*/  R2UR UR8, R188 ;  /* 0x00000000bc0872ca */ /* 0x000fe200000e0000 */
[----:B------:R-:W-:Y:S01]  /*246a0*/  IMAD.MOV.U32 R188, RZ, RZ, RZ ;  /* 0x000000ffffbc7224 */ /* 0x000fe200078e00ff */
[----:B------:R-:W-:Y:S01]  /*246b0*/  SHF.R.S32.HI R0, RZ, 0x7, R0 ;  /* 0x00000007ff007819 */ /* 0x000fe20000011400 */
[----:B------:R-:W-:Y:S01]  /*246c0*/  IMAD.X R11, R11, 0x1, R183, P4 ;  /* 0x000000010b0b7824 */ /* 0x000fe200020e06b7 */
[----:B------:R-:W-:-:S02]  /*246d0*/  IADD3.X R190, R190, 0x40000040, RZ, P0, !PT ;  /* 0x40000040bebe7810 */ /* 0x000fc400007fe4ff */
[----:B------:R-:W-:Y:S01]  /*246e0*/  IADD3.X R188, R188, 0x40000040, RZ, P1, !PT ;  /* 0x40000040bcbc7810 */ /* 0x000fe20000ffe4ff */
[----:B------:R-:W-:Y:S01]  /*246f0*/  VIADD R0, R0, 0xfffffffe ;  /* 0xfffffffe00007836 */ /* 0x000fe20000000000 */
[----:B------:R-:W-:Y:S02]  /*24700*/  R2UR UR9, R190 ;  /* 0x00000000be0972ca */ /* 0x000fe400000e0000 */
[----:B------:R-:W-:Y:S02]  /*24710*/  R2UR UR11, R188 ;  /* 0x00000000bc0b72ca */ /* 0x000fe400000e0000 */
[----:B------:R-:W-:Y:S02]  /*24720*/  ISETP.LE.AND P0, PT, R0, UR4, PT ;  /* 0x0000000400007c0c */ /* 0x000fe4000bf03270 */
[----:B------:R-:W-:-:S05]  /*24730*/  IADD3 R170, P4, R170, R184, RZ ;  /* 0x000000b8aaaa7210 */ /* 0x000fca0007f9e0ff */
[--C-:B------:R-:W-:Y:S01]  /*24740*/  IMAD.X R171, R171, 0x1, R183.reuse, P4 ;  /* 0x00000001abab7824 */ /* 0x100fe200020e06b7 */
[-C--:B------:R-:W-:Y:S01]  /*24750*/  IADD3 R212, P4, R212, R184.reuse, RZ ;  /* 0x000000b8d4d47210 */ /* 0x080fe20007f9e0ff */
[----:B------:R-:W-:Y:S02]  /*24760*/  UIADD3.64 UR12, UR8, 0x2, URZ ;  /* 0x00000002080c7897 */ /* 0x000fe4000fffe03f */
[----:B------:R-:W-:Y:S02]  /*24770*/  UIADD3.64 UR14, UR10, 0x2, URZ ;  /* 0x000000020a0e7897 */ /* 0x000fe4000fffe03f */
[----:B------:R-:W-:Y:S01]  /*24780*/  IMAD.X R211, R211, 0x1, R183, P4 ;  /* 0x00000001d3d37824 */ /* 0x000fe200020e06b7 */
[----:B------:R-:W-:Y:S02]  /*24790*/  IADD3 R245, P4, R245, R184, RZ ;  /* 0x000000b8f5f57210 */ /* 0x000fe40007f9e0ff */
[----:B-1----:R-:W-:Y:S02]  /*247a0*/  SHF.R.U32.HI R0, RZ, 0x6, R239 ;  /* 0x00000006ff007819 */ /* 0x002fe400000116ef */
[----:B------:R-:W4:Y:S01]  /*247b0*/  S2R R239, SR_TID.X ;  /* 0x0000000000ef7919 */ /* 0x000f220000002100 */
[----:B------:R-:W-:Y:S01]  /*247c0*/  IMAD.X R244, R244, 0x1, R183, P4 ;  /* 0x00000001f4f47824 */ /* 0x000fe200020e06b7 */
[----:B------:R-:W-:-:S02]  /*247d0*/  SGXT.U32 R0, R0, 0x1 ;  /* 0x000000010000781a */ /* 0x000fc40000000000 */
[----:B------:R-:W-:Y:S02]  /*247e0*/  IADD3 R14, P4, R14, R184, RZ ;  /* 0x000000b80e0e7210 */ /* 0x000fe40007f9e0ff */
[----:B------:R-:W-:-:S03]  /*247f0*/  LOP3.LUT R0, R0, 0x2, RZ, 0xfc, !PT ;  /* 0x0000000200007812 */ /* 0x000fc600078efcff */
[----:B------:R-:W-:Y:S01]  /*24800*/  IMAD.X R15, R15, 0x1, R183, P4 ;  /* 0x000000010f0f7824 */ /* 0x000fe200020e06b7 */
[----:B------:R-:W-:-:S05]  /*24810*/  IADD3 R174, P4, R174, R184, RZ ;  /* 0x000000b8aeae7210 */ /* 0x000fca0007f9e0ff */
[----:B------:R-:W-:Y:S01]  /*24820*/  IMAD.X R175, R175, 0x1, R183, P4 ;  /* 0x00000001afaf7824 */ /* 0x000fe200020e06b7 */
[----:B------:R-:W-:-:S05]  /*24830*/  IADD3 R216, P4, R216, R184, RZ ;  /* 0x000000b8d8d87210 */ /* 0x000fca0007f9e0ff */
[----:B------:R-:W-:Y:S01]  /*24840*/  IMAD.X R215, R215, 0x1, R183, P4 ;  /* 0x00000001d7d77824 */ /* 0x000fe200020e06b7 */
[----:B------:R-:W-:-:S05]  /*24850*/  IADD3 R249, P4, R249, R184, RZ ;  /* 0x000000b8f9f97210 */ /* 0x000fca0007f9e0ff */
[----:B------:R-:W-:Y:S01]  /*24860*/  IMAD.X R248, R248, 0x1, R183, P4 ;  /* 0x00000001f8f87824 */ /* 0x000fe200020e06b7 */
[----:B------:R-:W-:-:S05]  /*24870*/  IADD3 R18, P4, R18, R184, RZ ;  /* 0x000000b812127210 */ /* 0x000fca0007f9e0ff */
[----:B------:R-:W-:Y:S01]  /*24880*/  IMAD.X R19, R19, 0x1, R183, P4 ;  /* 0x0000000113137824 */ /* 0x000fe200020e06b7 */
[----:B------:R-:W-:-:S15]  /*24890*/  HGMMA.64x256x8.F32.TF32 R24, gdesc[UR8], R24 ;  /* 0x07e00000081879f0 */ /* 0x000fde0008702818 */
[----:B------:R-:W-:-:S13]  /*248a0*/  NOP ;  /* 0x0000000000007918 */ /* 0x000fda0000000000 */
[----:B------:R-:W-:Y:S01]  /*248b0*/  HGMMA.64x256x8.F32.TF32 R24, gdesc[UR12], R24 ;  /* 0x07e000000c1879f0 */ /* 0x000fe20008702818 */
[----:B------:R-:W-:Y:S02]  /*248c0*/  UIADD3.64 UR14, UR10, 0x4, URZ ;  /* 0x000000040a0e7897 */ /* 0x000fe4000fffe03f */
[----:B------:R-:W-:-:S15]  /*248d0*/  UIADD3.64 UR12, UR8, 0x4, URZ ;  /* 0x00000004080c7897 */ /* 0x000fde000fffe03f */
[----:B------:R-:W-:-:S10]  /*248e0*/  NOP ;  /* 0x0000000000007918 */ /* 0x000fd40000000000 */
        /* <DEDUP_REMOVED lines=42> */
[----:B------:R-:W-:Y:S02]  /*24b90*/  UIADD3.64 UR12, UR8, 0x602, URZ ;  /* 0x00000602080c7897 */ /* 0x000fe4000fffe03f */
[----:B------:R-:W-:Y:S02]  /*24ba0*/  UIADD3.64 UR10, UR10, 0x1804, URZ ;  /* 0x000018040a0a7897 */ /* 0x000fe4000fffe03f */
[----:B------:R-:W-:-:S15]  /*24bb0*/  UIADD3.64 UR8, UR8, 0x604, URZ ;  /* 0x0000060408087897 */ /* 0x000fde000fffe03f */
[----:B------:R-:W-:-:S06]  /*24bc0*/  NOP ;  /* 0x0000000000007918 */ /* 0x000fcc0000000000 */
[----:B------:R-:W-:-:S15]  /*24bd0*/  HGMMA.64x256x8.F32.TF32 R24, gdesc[UR12], R24 ;  /* 0x07e000000c1879f0 */ /* 0x000fde0008702818 */
[----:B------:R-:W-:-:S13]  /*24be0*/  NOP ;  /* 0x0000000000007918 */ /* 0x000fda0000000000 */
[----:B------:R-:W-:Y:S01]  /*24bf0*/  HGMMA.64x256x8.F32.TF32 R24, gdesc[UR8], R24, gsb0 ;  /* 0x07e00000081879f0 */ /* 0x000fe20008002818 */
[----:B------:R-:W-:-:S06]  /*24c00*/  UIMAD UR8, UR4, -0x80, UR5 ;  /* 0xffffff80040878a4 */ /* 0x000fcc000f8e0205 */
[----:B------:R-:W-:-:S04]  /*24c10*/  ISETP.GE.AND P1, PT, R3, UR8, PT ;  /* 0x0000000803007c0c */ /* 0x000fc8000bf26270 */
[----:B------:R-:W-:Y:S02]  /*24c20*/  SEL R188, RZ, 0x4, P1 ;  /* 0x00000004ffbc7807 */ /* 0x000fe40000800000 */
[----:B------:R-:W-:Y:S02]  /*24c30*/  ISETP.GE.AND P1, PT, R0, UR8, PT ;  /* 0x0000000800007c0c */ /* 0x000fe4000bf26270 */
[----:B------:R-:W-:-:S04]  /*24c40*/  SEL R188, R188, RZ, !P0 ;  /* 0x000000ffbcbc7207 */ /* 0x000fc80004000000 */
[----:B------:R-:W-:Y:S02]  /*24c50*/  ISETP.NE.U32.AND P2, PT, R188, RZ, PT ;  /* 0x000000ffbc00720c */ /* 0x000fe40003f45070 */
[----:B------:R-:W-:Y:S02]  /*24c60*/  SEL R188, RZ, 0x4, P1 ;  /* 0x00000004ffbc7807 */ /* 0x000fe40000800000 */
[----:B------:R-:W-:Y:S02]  /*24c70*/  ISETP.GT.AND P1, PT, R182, 0x2, PT ;  /* 0x00000002b600780c */ /* 0x000fe40003f24270 */
[----:B------:R-:W-:Y:S02]  /*24c80*/  SEL R188, R188, RZ, !P0 ;  /* 0x000000ffbcbc7207 */ /* 0x000fe40004000000 */
[----:B------:R-:W-:Y:S02]  /*24c90*/  SEL R3, R182, RZ, !P1 ;  /* 0x000000ffb6037207 */ /* 0x000fe40004800000 */
[----:B------:R-:W-:-:S02]  /*24ca0*/  IADD3 R4, P1, R4, R184, RZ ;  /* 0x000000b804047210 */ /* 0x000fc40007f3e0ff */
[----:B------:R-:W-:Y:S01]  /*24cb0*/  ISETP.NE.U32.AND P3, PT, R188, RZ, PT ;  /* 0x000000ffbc00720c */ /* 0x000fe20003f65070 */
[----:B------:R-:W-:Y:S02]  /*24cc0*/  IMAD R182, R3, 0x8000, R191 ;  /* 0x0000800003b67824 */ /* 0x000fe400078e02bf */
[----:B------:R-:W1:Y:S01]  /*24cd0*/  S2R R191, SR_TID.X ;  /* 0x0000000000bf7919 */ /* 0x000e620000002100 */
[----:B------:R-:W-:Y:S02]  /*24ce0*/  IMAD.X R5, R5, 0x1, R183, P1 ;  /* 0x0000000105057824 */ /* 0x000fe400008e06b7 */
[----:B------:R-:W-:Y:S01]  /*24cf0*/  IMAD.IADD R188, R2, 0x1, R182 ;  /* 0x0000000102bc7824 */ /* 0x000fe200078e02b6 */
[----:B----4-:R-:W-:Y:S01]  /*24d00*/  SHF.R.U32.HI R2, RZ, 0x6, R239 ;  /* 0x00000006ff027819 */ /* 0x010fe200000116ef */
[----:B------:R2:W-:Y:S03]  /*24d10*/  STL [R1+0xcdc], R4 ;  /* 0x000cdc0401007387 */ /* 0x0005e60000100800 */
[----:B------:R-:W-:Y:S01]  /*24d20*/  SGXT.U32 R2, R2, 0x1 ;  /* 0x000000010202781a */ /* 0x000fe20000000000 */
[----:B------:R-:W-:Y:S03]  /*24d30*/  STL [R1+0xcd8], R5 ;  /* 0x000cd80501007387 */ /* 0x000fe60000100800 */
[----:B------:R-:W-:Y:S01]  /*24d40*/  LOP3.LUT R2, R2, 0x60, RZ, 0xfc, !PT ;  /* 0x0000006002027812 */ /* 0x000fe200078efcff */
[----:B------:R-:W-:Y:S04]  /*24d50*/  STL [R1+0xce4], R6 ;  /* 0x000ce40601007387 */ /* 0x000fe80000100800 */
[----:B------:R-:W-:Y:S01]  /*24d60*/  STL [R1+0xce0], R7 ;  /* 0x000ce00701007387 */ /* 0x000fe20000100800 */
[----:B-1----:R-:W-:-:S02]  /*24d70*/  SHF.R.U32.HI R187, RZ, 0x6, R191 ;  /* 0x00000006ffbb7819 */ /* 0x002fc400000116bf */
[----:B------:R-:W-:Y:S02]  /*24d80*/  SHF.R.U32.HI R0, RZ, 0x6, R191 ;  /* 0x00000006ff007819 */ /* 0x000fe400000116bf */
[----:B------:R-:W1:Y:S01]  /*24d90*/  S2R R191, SR_TID.X ;  /* 0x0000000000bf7919 */ /* 0x000e620000002100 */
[----:B------:R-:W-:Y:S02]  /*24da0*/  SGXT.U32 R187, R187, 0x1 ;  /* 0x00000001bbbb781a */ /* 0x000fe40000000000 */
[----:B------:R-:W-:Y:S02]  /*24db0*/  SGXT.U32 R0, R0, 0x1 ;  /* 0x000000010000781a */ /* 0x000fe40000000000 */
[----:B------:R-:W-:Y:S02]  /*24dc0*/  LOP3.LUT R187, R187, 0x20, RZ, 0xfc, !PT ;  /* 0x00000020bbbb7812 */ /* 0x000fe400078efcff */
[----:B------:R-:W-:Y:S02]  /*24dd0*/  LOP3.LUT R0, R0, 0x22, RZ, 0xfc, !PT ;  /* 0x0000002200007812 */ /* 0x000fe400078efcff */
[----:B------:R-:W-:-:S04]  /*24de0*/  ISETP.GE.AND P1, PT, R187, UR8, PT ;  /* 0x00000008bb007c0c */ /* 0x000fc8000bf26270 */
[----:B------:R-:W-:Y:S02]  /*24df0*/  SEL R190, RZ, 0x4, P1 ;  /* 0x00000004ffbe7807 */ /* 0x000fe40000800000 */
[----:B------:R-:W-:Y:S02]  /*24e00*/  ISETP.GE.AND P1, PT, R0, UR8, PT ;  /* 0x0000000800007c0c */ /* 0x000fe4000bf26270 */
[----:B------:R-:W-:Y:S02]  /*24e10*/  SEL R190, R190, RZ, !P0 ;  /* 0x000000ffbebe7207 */ /* 0x000fe40004000000 */
[--C-:B-1----:R-:W-:Y:S02]  /*24e20*/  SHF.R.U32.HI R187, RZ, 0x6, R191.reuse ;  /* 0x00000006ffbb7819 */ /* 0x102fe400000116bf */
[----:B------:R-:W-:Y:S02]  /*24e30*/  SHF.R.U32.HI R0, RZ, 0x6, R191 ;  /* 0x00000006ff007819 */ /* 0x000fe400000116bf */
[----:B------:R-:W-:-:S02]  /*24e40*/  SGXT.U32 R187, R187, 0x1 ;  /* 0x00000001bbbb781a */ /* 0x000fc40000000000 */
[----:B------:R-:W-:Y:S02]  /*24e50*/  SGXT.U32 R0, R0, 0x1 ;  /* 0x000000010000781a */ /* 0x000fe40000000000 */
[----:B------:R-:W-:Y:S02]  /*24e60*/  LOP3.LUT R187, R187, 0x40, RZ, 0xfc, !PT ;  /* 0x00000040bbbb7812 */ /* 0x000fe400078efcff */
[----:B------:R-:W-:Y:S01]  /*24e70*/  LOP3.LUT R0, R0, 0x42, RZ, 0xfc, !PT ;  /* 0x0000004200007812 */ /* 0x000fe200078efcff */
[----:B------:R-:W-:Y:S02]  /*24e80*/  WARPGROUP.DEPBAR.LE gsb0, 0x1 ;  /* 0x00008000000079c5 */ /* 0x000fe40000010100 */
[----:B------:R-:W-:Y:S06]  /*24e90*/  BAR.SYNC.DEFER_BLOCKING 0x0 ;  /* 0x0000000000007b1d */ /* 0x000fec0000010000 */
[----:B------:R-:W-:Y:S01]  /*24ea0*/  @!PT LDS RZ, [RZ] ;  /* 0x00000000fffff984 */ /* 0x000fe20000000800 */
[----:B------:R-:W-:Y:S01]  /*24eb0*/  @!PT LDS RZ, [RZ] ;  /* 0x00000000fffff984 */ /* 0x000fe20000000800 */
[----:B------:R-:W-:Y:S01]  /*24ec0*/  @!PT LDS RZ, [RZ] ;  /* 0x00000000fffff984 */ /* 0x000fe20000000800 */
[----:B------:R-:W-:Y:S01]  /*24ed0*/  LDGSTS.E [R188+0x60000], desc[UR6][R4.64], P2 ;  /* 0x6000000004bc7fae */ /* 0x000fe20009121846 */
[----:B------:R-:W-:-:S02]  /*24ee0*/  ISETP.NE.U32.AND P2, PT, R190, RZ, PT ;  /* 0x000000ffbe00720c */ /* 0x000fc40003f45070 */
[----:B------:R-:W-:Y:S01]  /*24ef0*/  SEL R190, RZ, 0x4, P1 ;  /* 0x00000004ffbe7807 */ /* 0x000fe20000800000 */
[----:B------:R-:W-:Y:S01]  /*24f00*/  LDGSTS.E [R188+0x60008], desc[UR6][R6.64], P3 ;  /* 0x6000800006bc7fae */ /* 0x000fe20009921846 */
[----:B------:R-:W-:Y:S02]  /*24f10*/  IADD3 R164, P3, R164, R184, RZ ;  /* 0x000000b8a4a47210 */ /* 0x000fe40007f7e0ff */
[----:B------:R-:W-:-:S03]  /*24f20*/  SEL R190, R190, RZ, !P0 ;  /* 0x000000ffbebe7207 */ /* 0x000fc60004000000 */
[----:B------:R-:W-:Y:S01]  /*24f30*/  IMAD.X R165, R165, 0x1, R183, P3 ;  /* 0x00000001a5a57824 */ /* 0x000fe200018e06b7 */
[----:B------:R-:W-:Y:S01]  /*24f40*/  ISETP.NE.U32.AND P1, PT, R190, RZ, PT ;  /* 0x000000ffbe00720c */ /* 0x000fe20003f25070 */
[----:B--2---:R-:W2:Y:S01]  /*24f50*/  LDL.LU R4, [R1] ;  /* 0x0000000001047983 */ /* 0x004ea20000300800 */
[----:B------:R-:W-:-:S03]  /*24f60*/  IADD3 R206, P3, R206, R184, RZ ;  /* 0x000000b8cece7210 */ /* 0x000fc60007f7e0ff */
[----:B------:R-:W-:Y:S02]  /*24f70*/  LDGSTS.E [R188+0x62000], desc[UR6][R164.64], P2 ;  /* 0x62000000a4bc7fae */ /* 0x000fe40009121846 */
[----:B------:R-:W-:Y:S01]  /*24f80*/  IMAD.X R205, R205, 0x1, R183, P3 ;  /* 0x00000001cdcd7824 */ /* 0x000fe200018e06b7 */
[----:B------:R-:W-:-:S03]  /*24f90*/  IADD3 R238, P3, R238, R184, RZ ;  /* 0x000000b8eeee7210 */ /* 0x000fc60007f7e0ff */
[----:B------:R-:W-:Y:S02]  /*24fa0*/  IMAD.MOV.U32 R191, RZ, RZ, R205 ;  /* 0x000000ffffbf7224 */ /* 0x000fe400078e00cd */
[----:B------:R-:W-:Y:S01]  /*24fb0*/  LDGSTS.E [R188+0x62008], desc[UR6][R166.64], P1 ;  /* 0x62008000a6bc7fae */ /* 0x000fe20008921846 */
[----:B------:R-:W-:Y:S01]  /*24fc0*/  ISETP.GE.AND P1, PT, R187, UR8, PT ;  /* 0x00000008bb007c0c */ /* 0x000fe2000bf26270 */
[--C-:B------:R-:W-:Y:S01]  /*24fd0*/  IMAD.X R237, R237, 0x1, R183.reuse, P3 ;  /* 0x00000001eded7824 */ /* 0x100fe200018e06b7 */
[----:B------:R-:W-:Y:S02]  /*24fe0*/  IADD3 R8, P3, R8, R184, RZ ;  /* 0x000000b808087210 */ /* 0x000fe40007f7e0ff */
[----:B------:R-:W-:Y:S02]  /*24ff0*/  SEL R190, RZ, 0x4, P1 ;  /* 0x00000004ffbe7807 */ /* 0x000fe40000800000 */
[----:B------:R-:W-:Y:S01]  /*25000*/  ISETP.GE.AND P1, PT, R0, UR8, PT ;  /* 0x0000000800007c0c */ /* 0x000fe2000bf26270 */
[----:B------:R-:W-:Y:S01]  /*25010*/  IMAD.X R9, R9, 0x1, R183, P3 ;  /* 0x0000000109097824 */ /* 0x000fe200018e06b7 */
[----:B------:R-:W-:-:S02]  /*25020*/  SEL R190, R190, RZ, !P0 ;  /* 0x000000ffbebe7207 */ /* 0x000fc40004000000 */
[----:B------:R-:W-:Y:S02]  /*25030*/  SHF.R.U32.HI R0, RZ, 0x6, R239 ;  /* 0x00000006ff007819 */ /* 0x000fe400000116ef */
[----:B------:R-:W1:Y:S01]  /*25040*/  S2R R239, SR_TID.X ;  /* 0x0000000000ef7919 */ /* 0x000e620000002100 */
[----:B------:R-:W-:Y:S02]  /*25050*/  ISETP.NE.U32.AND P2, PT, R190, RZ, PT ;  /* 0x000000ffbe00720c */ /* 0x000fe40003f45070 */
[----:B------:R-:W-:Y:S02]  /*25060*/  SEL R190, RZ, 0x4, P1 ;  /* 0x00000004ffbe7807 */ /* 0x000fe40000800000 */
[----:B------:R-:W-:Y:S02]  /*25070*/  SGXT.U32 R0, R0, 0x1 ;  /* 0x000000010000781a */ /* 0x000fe40000000000 */
[----:B------:R-:W-:Y:S02]  /*25080*/  SEL R190, R190, RZ, !P0 ;  /* 0x000000ffbebe7207 */ /* 0x000fe40004000000 */
[----:B------:R-:W-:-:S02]  /*25090*/  LOP3.LUT R0, R0, 0x62, RZ, 0xfc, !PT ;  /* 0x0000006200007812 */ /* 0x000fc400078efcff */
[----:B------:R-:W-:Y:S01]  /*250a0*/  ISETP.NE.U32.AND P1, PT, R190, RZ, PT ;  /* 0x000000ffbe00720c */ /* 0x000fe20003f25070 */
[----:B------:R-:W-:Y:S01]  /*250b0*/  IMAD.MOV.U32 R190, RZ, RZ, R206 ;  /* 0x000000ffffbe7224 */ /* 0x000fe200078e00ce */
[----:B------:R-:W-:-:S04]  /*250c0*/  IADD3 R168, P3, R168, R184, RZ ;  /* 0x000000b8a8a87210 */ /* 0x000fc80007f7e0ff */
[----:B------:R3:W-:Y:S01]  /*250d0*/  LDGSTS.E [R188+0x64000], desc[UR6][R190.64], P2 ;  /* 0x64000000bebc7fae */ /* 0x0007e20009121846 */
[----:B------:R-:W-:Y:S01]  /*250e0*/  IMAD.X R169, R169, 0x1, R183, P3 ;  /* 0x00000001a9a97824 */ /* 0x000fe200018e06b7 */
[----:B------:R-:W-:-:S05]  /*250f0*/  IADD3 R210, P3, R210, R184, RZ ;  /* 0x000000b8d2d27210 */ /* 0x000fca0007f7e0ff */
[----:B------:R-:W-:Y:S01]  /*25100*/  IMAD.X R209, R209, 0x1, R183, P3 ;  /* 0x00000001d1d17824 */ /* 0x000fe200018e06b7 */
[-C--:B------:R-:W-:Y:S01]  /*25110*/  IADD3 R243, P3, R243, R184.reuse, RZ ;  /* 0x000000b8f3f37210 */ /* 0x080fe20007f7e0ff */
[----:B---3--:R-:W-:Y:S02]  /*25120*/  IMAD.MOV.U32 R190, RZ, RZ, R208 ;  /* 0x000000ffffbe7224 */ /* 0x008fe400078e00d0 */
[----:B------:R-:W-:Y:S02]  /*25130*/  IMAD.MOV.U32 R191, RZ, RZ, R207 ;  /* 0x000000ffffbf7224 */ /* 0x000fe400078e00cf */
[----:B------:R-:W-:Y:S01]  /*25140*/  IMAD.X R242, R242, 0x1, R183, P3 ;  /* 0x00000001f2f27824 */ /* 0x000fe200018e06b7 */
[----:B------:R-:W-:Y:S02]  /*25150*/  IADD3 R12, P3, R12, R184, RZ ;  /* 0x000000b80c0c7210 */ /* 0x000fe40007f7e0ff */
[----:B------:R3:W-:Y:S01]  /*25160*/  LDGSTS.E [R188+0x64008], desc[UR6][R190.64], P1 ;  /* 0x64008000bebc7fae */ /* 0x0007e20008921846 */
[----:B------:R-:W-:-:S02]  /*25170*/  ISETP.GE.AND P1, PT, R2, UR8, PT ;  /* 0x0000000802007c0c */ /* 0x000fc4000bf26270 */
[----:B-1----:R-:W-:Y:S01]  /*25180*/  SHF.R.U32.HI R2, RZ, 0x6, R239 ;  /* 0x00000006ff027819 */ /* 0x002fe200000116ef */
[----:B------:R-:W-:Y:S01]  /*25190*/  IMAD.X R13, R13, 0x1, R183, P3 ;  /* 0x000000010d0d7824 */ /* 0x000fe200018e06b7 */
[----:B------:R-:W-:Y:S02]  /*251a0*/  IADD3 R172, P3, R172, R184, RZ ;  /* 0x000000b8acac7210 */ /* 0x000fe40007f7e0ff */
[----:B------:R-:W-:-:S03]  /*251b0*/  SGXT.U32 R2, R2, 0x1 ;  /* 0x000000010202781a */ /* 0x000fc60000000000 */
[----:B------:R-:W-:Y:S01]  /*251c0*/  IMAD.X R173, R173, 0x1, R183, P3 ;  /* 0x00000001adad7824 */ /* 0x000fe200018e06b7 */
[----:B------:R-:W-:Y:S01]  /*251d0*/  LOP3.LUT R2, R2, 0x4, RZ, 0xfc, !PT ;  /* 0x0000000402027812 */ /* 0x000fe200078efcff */
[----:B---3--:R-:W-:Y:S01]  /*251e0*/  IMAD.MOV.U32 R191, RZ, RZ, R237 ;  /* 0x000000ffffbf7224 */ /* 0x008fe200078e00ed */
[----:B------:R-:W-:Y:S02]  /*251f0*/  SEL R190, RZ, 0x4, P1 ;  /* 0x00000004ffbe7807 */ /* 0x000fe40000800000 */
[----:B------:R-:W-:Y:S02]  /*25200*/  ISETP.GE.AND P1, PT, R0, UR8, PT ;  /* 0x0000000800007c0c */ /* 0x000fe4000bf26270 */
[----:B------:R-:W-:Y:S02]  /*25210*/  SHF.R.U32.HI R0, RZ, 0x6, R239 ;  /* 0x00000006ff007819 */ /* 0x000fe400000116ef */
[----:B------:R-:W1:Y:S01]  /*25220*/  S2R R239, SR_TID.X ;  /* 0x0000000000ef7919 */ /* 0x000e620000002100 */
[----:B------:R-:W-:-:S02]  /*25230*/  SEL R190, R190, RZ, !P0 ;  /* 0x000000ffbebe7207 */ /* 0x000fc40004000000 */
[----:B------:R-:W-:Y:S02]  /*25240*/  SGXT.U32 R0, R0, 0x1 ;  /* 0x000000010000781a */ /* 0x000fe40000000000 */
[----:B------:R-:W-:Y:S02]  /*25250*/  ISETP.NE.U32.AND P2, PT, R190, RZ, PT ;  /* 0x000000ffbe00720c */ /* 0x000fe40003f45070 */
[----:B------:R-:W-:Y:S02]  /*25260*/  SEL R190, RZ, 0x4, P1 ;  /* 0x00000004ffbe7807 */ /* 0x000fe40000800000 */
[----:B------:R-:W-:Y:S02]  /*25270*/  LOP3.LUT R0, R0, 0x6, RZ, 0xfc, !PT ;  /* 0x0000000600007812 */ /* 0x000fe400078efcff */
[----:B------:R-:W-:Y:S02]  /*25280*/  SEL R190, R190, RZ, !P0 ;  /* 0x000000ffbebe7207 */ /* 0x000fe40004000000 */
[----:B------:R-:W-:-:S02]  /*25290*/  IADD3 R214, P3, R214, R184, RZ ;  /* 0x000000b8d6d67210 */ /* 0x000fc40007f7e0ff */
[----:B------:R-:W-:Y:S01]  /*252a0*/  ISETP.NE.U32.AND P1, PT, R190, RZ, PT ;  /* 0x000000ffbe00720c */ /* 0x000fe20003f25070 */
[----:B------:R-:W-:Y:S02]  /*252b0*/  IMAD.MOV.U32 R190, RZ, RZ, R238 ;  /* 0x000000ffffbe7224 */ /* 0x000fe400078e00ee */
[--C-:B------:R-:W-:Y:S01]  /*252c0*/  IMAD.X R213, R213, 0x1, R183.reuse, P3 ;  /* 0x00000001d5d57824 */ /* 0x100fe200018e06b7 */
[-C--:B------:R-:W-:Y:S02]  /*252d0*/  IADD3 R247, P3, R247, R184.reuse, RZ ;  /* 0x000000b8f7f77210 */ /* 0x080fe40007f7e0ff */
[----:B------:R3:W-:Y:S01]  /*252e0*/  LDGSTS.E [R188+0x66000], desc[UR6][R190.64], P2 ;  /* 0x66000000bebc7fae */ /* 0x0007e20009121846 */
[----:B------:R-:W-:Y:S02]  /*252f0*/  ISETP.GE.AND P2, PT, R0, UR8, PT ;  /* 0x0000000800007c0c */ /* 0x000fe4000bf46270 */
[----:B------:R-:W-:Y:S01]  /*25300*/  IMAD.X R246, R246, 0x1, R183, P3 ;  /* 0x00000001f6f67824 */ /* 0x000fe200018e06b7 */
[----:B------:R-:W-:-:S05]  /*25310*/  IADD3 R16, P3, R16, R184, RZ ;  /* 0x000000b810107210 */ /* 0x000fca0007f7e0ff */
[----:B------:R-:W-:Y:S02]  /*25320*/  IMAD.X R17, R17, 0x1, R183, P3 ;  /* 0x0000000111117824 */ /* 0x000fe400018e06b7 */
[----:B-1----:R-:W-:Y:S02]  /*25330*/  IMAD.SHL.U32 R0, R239, 0x10, RZ ;  /* 0x00000010ef007824 */ /* 0x002fe400078e00ff */
[----:B---3--:R-:W-:Y:S02]  /*25340*/  IMAD.MOV.U32 R190, RZ, RZ, R241 ;  /* 0x000000ffffbe7224 */ /* 0x008fe400078e00f1 */
[----:B------:R-:W-:Y:S01]  /*25350*/  IMAD.MOV.U32 R191, RZ, RZ, R240 ;  /* 0x000000ffffbf7224 */ /* 0x000fe200078e00f0 */
[----:B------:R-:W-:-:S04]  /*25360*/  LOP3.LUT R0, R0, 0x70, RZ, 0xc0, !PT ;  /* 0x0000007000007812 */ /* 0x000fc800078ec0ff */
[----:B------:R1:W-:Y:S01]  /*25370*/  LDGSTS.E [R188+0x66008], desc[UR6][R190.64], P1 ;  /* 0x66008000bebc7fae */ /* 0x0003e20008921846 */
[----:B------:R-:W-:Y:S01]  /*25380*/  ISETP.GE.AND P1, PT, R2, UR8, PT ;  /* 0x0000000802007c0c */ /* 0x000fe2000bf26270 */
[----:B------:R-:W-:-:S05]  /*25390*/  IMAD.SHL.U32 R2, R239, 0x80, RZ ;  /* 0x00000080ef027824 */ /* 0x000fca00078e00ff */
[----:B------:R-:W-:Y:S02]  /*253a0*/  LEA.HI R2, R239, R2, RZ, 0x1c ;  /* 0x00000002ef027211 */ /* 0x000fe400078fe0ff */
[----:B------:R-:W3:Y:S02]  /*253b0*/  S2R R239, SR_TID.X ;  /* 0x0000000000ef7919 */ /* 0x000ee40000002100 */
[----:B------:R-:W-:Y:S01]  /*253c0*/  LOP3.LUT R0, R0, 0x1f84, R2, 0xf8, !PT ;  /* 0x00001f8400007812 */ /* 0x000fe200078ef802 */
[----:B-1----:R-:W-:Y:S01]  /*253d0*/  IMAD.MOV.U32 R191, RZ, RZ, R209 ;  /* 0x000000ffffbf7224 */ /* 0x002fe200078e00d1 */
[----:B------:R-:W-:Y:S02]  /*253e0*/  SEL R188, RZ, 0x4, P2 ;  /* 0x00000004ffbc7807 */ /* 0x000fe40001000000 */
[----:B------:R-:W-:Y:S02]  /*253f0*/  LOP3.LUT R0, R0, 0x10, RZ, 0x3c, !PT ;  /* 0x0000001000007812 */ /* 0x000fe400078e3cff */
[----:B------:R-:W-:-:S02]  /*25400*/  SEL R188, R188, RZ, !P0 ;  /* 0x000000ffbcbc7207 */ /* 0x000fc40004000000 */
[----:B------:R-:W-:Y:S02]  /*25410*/  SEL R190, RZ, 0x4, P1 ;  /* 0x00000004ffbe7807 */ /* 0x000fe40000800000 */
[----:B------:R-:W-:Y:S01]  /*25420*/  ISETP.NE.U32.AND P2, PT, R188, RZ, PT ;  /* 0x000000ffbc00720c */ /* 0x000fe20003f45070 */
[----:B------:R-:W-:Y:S01]  /*25430*/  IMAD.IADD R188, R0, 0x1, R182 ;  /* 0x0000000100bc7824 */ /* 0x000fe200078e02b6 */
[----:B------:R-:W-:-:S04]  /*25440*/  SEL R190, R190, RZ, !P0 ;  /* 0x000000ffbebe7207 */ /* 0x000fc80004000000 */
[----:B------:R-:W-:-:S13]  /*25450*/  ISETP.NE.U32.AND P1, PT, R190, RZ, PT ;  /* 0x000000ffbe00720c */ /* 0x000fda0003f25070 */
[----:B------:R-:W-:Y:S01]  /*25460*/  LDGSTS.E [R188+0x60000], desc[UR6][R8.64], P1 ;  /* 0x6000000008bc7fae */ /* 0x000fe20008921846 */
[--C-:B---3--:R-:W-:Y:S02]  /*25470*/  SHF.R.U32.HI R2, RZ, 0x6, R239.reuse ;  /* 0x00000006ff027819 */ /* 0x108fe400000116ef */
[----:B------:R-:W-:Y:S01]  /*25480*/  SHF.R.U32.HI R0, RZ, 0x6, R239 ;  /* 0x00000006ff007819 */ /* 0x000fe200000116ef */
[----:B------:R-:W-:Y:S01]  /*25490*/  LDGSTS.E [R188+0x60008], desc[UR6][R10.64], P2 ;  /* 0x600080000abc7fae */ /* 0x000fe20009121846 */
[----:B------:R-:W-:Y:S02]  /*254a0*/  SGXT.U32 R2, R2, 0x1 ;  /* 0x000000010202781a */ /* 0x000fe40000000000 */
[----:B------:R-:W-:Y:S01]  /*254b0*/  SGXT.U32 R0, R0, 0x1 ;  /* 0x000000010000781a */ /* 0x000fe20000000000 */
[----:B------:R-:W1:Y:S01]  /*254c0*/  S2R R239, SR_TID.X ;  /* 0x0000000000ef7919 */ /* 0x000e620000002100 */
[----:B------:R-:W-:Y:S02]  /*254d0*/  LOP3.LUT R2, R2, 0x24, RZ, 0xfc, !PT ;  /* 0x0000002402027812 */ /* 0x000fe400078efcff */
[----:B------:R-:W-:-:S02]  /*254e0*/  LOP3.LUT R0, R0, 0x26, RZ, 0xfc, !PT ;  /* 0x0000002600007812 */ /* 0x000fc400078efcff */
[----:B------:R-:W-:-:S04]  /*254f0*/  ISETP.GE.AND P1, PT, R2, UR8, PT ;  /* 0x0000000802007c0c */ /* 0x000fc8000bf26270 */
[----:B------:R-:W-:Y:S02]  /*25500*/  SEL R190, RZ, 0x4, P1 ;  /* 0x00000004ffbe7807 */ /* 0x000fe40000800000 */
[----:B------:R-:W-:Y:S02]  /*25510*/  ISETP.GE.AND P1, PT, R0, UR8, PT ;  /* 0x0000000800007c0c */ /* 0x000fe4000bf26270 */
[----:B------:R-:W-:-:S04]  /*25520*/  SEL R190, R190, RZ, !P0 ;  /* 0x000000ffbebe7207 */ /* 0x000fc80004000000 */
[----:B------:R-:W-:Y:S02]  /*25530*/  ISETP.NE.U32.AND P2, PT, R190, RZ, PT ;  /* 0x000000ffbe00720c */ /* 0x000fe40003f45070 */
[----:B------:R-:W-:-:S04]  /*25540*/  SEL R190, RZ, 0x4, P1 ;  /* 0x00000004ffbe7807 */ /* 0x000fc80000800000 */
[----:B------:R-:W-:-:S04]  /*25550*/  SEL R190, R190, RZ, !P0 ;  /* 0x000000ffbebe7207 */ /* 0x000fc80004000000 */
[----:B------:R-:W-:-:S03]  /*25560*/  ISETP.NE.U32.AND P1, PT, R190, RZ, PT ;  /* 0x000000ffbe00720c */ /* 0x000fc60003f25070 */
[----:B------:R-:W-:Y:S01]  /*25570*/  LDGSTS.E [R188+0x62000], desc[UR6][R168.64], P2 ;  /* 0x62000000a8bc7fae */ /* 0x000fe20009121846 */
[--C-:B-1----:R-:W-:Y:S02]  /*25580*/  SHF.R.U32.HI R2, RZ, 0x6, R239.reuse ;  /* 0x00000006ff027819 */ /* 0x102fe400000116ef */
[----:B------:R-:W-:Y:S02]  /*25590*/  SHF.R.U32.HI R0, RZ, 0x6, R239 ;  /* 0x00000006ff007819 */ /* 0x000fe400000116ef */
[----:B------:R-:W1:Y:S01]  /*255a0*/  S2R R239, SR_TID.X ;  /* 0x0000000000ef7919 */ /* 0x000e620000002100 */
[----:B------:R-:W-:Y:S02]  /*255b0*/  SGXT.U32 R2, R2, 0x1 ;  /* 0x000000010202781a */ /* 0x000fe40000000000 */
[----:B------:R-:W-:Y:S02]  /*255c0*/  SGXT.U32 R0, R0, 0x1 ;  /* 0x000000010000781a */ /* 0x000fe40000000000 */
[----:B------:R-:W-:Y:S01]  /*255d0*/  LDGSTS.E [R188+0x62008], desc[UR6][R170.64], P1 ;  /* 0x62008000aabc7fae */ /* 0x000fe20008921846 */
[----:B------:R-:W-:-:S02]  /*255e0*/  LOP3.LUT R2, R2, 0x44, RZ, 0xfc, !PT ;  /* 0x0000004402027812 */ /* 0x000fc400078efcff */
[----:B------:R-:W-:Y:S02]  /*255f0*/  LOP3.LUT R0, R0, 0x46, RZ, 0xfc, !PT ;  /* 0x0000004600007812 */ /* 0x000fe400078efcff */
[----:B------:R-:W-:-:S04]  /*25600*/  ISETP.GE.AND P1, PT, R2, UR8, PT ;  /* 0x0000000802007c0c */ /* 0x000fc8000bf26270 */
[----:B------:R-:W-:Y:S02]  /*25610*/  SEL R190, RZ, 0x4, P1 ;  /* 0x00000004ffbe7807 */ /* 0x000fe40000800000 */
[----:B------:R-:W-:Y:S02]  /*25620*/  ISETP.GE.AND P1, PT, R0, UR8, PT ;  /* 0x0000000800007c0c */ /* 0x000fe4000bf26270 */
[----:B------:R-:W-:-:S04]  /*25630*/  SEL R190, R190, RZ, !P0 ;  /* 0x000000ffbebe7207 */ /* 0x000fc80004000000 */
[----:B------:R-:W-:Y:S02]  /*25640*/  ISETP.NE.U32.AND P2, PT, R190, RZ, PT ;  /* 0x000000ffbe00720c */ /* 0x000fe40003f45070 */
[----:B------:R-:W-:-:S04]  /*25650*/  SEL R190, RZ, 0x4, P1 ;  /* 0x00000004ffbe7807 */ /* 0x000fc80000800000 */
[----:B------:R-:W-:-:S04]  /*25660*/  SEL R190, R190, RZ, !P0 ;  /* 0x000000ffbebe7207 */ /* 0x000fc80004000000 */
[----:B------:R-:W-:Y:S01]  /*25670*/  ISETP.NE.U32.AND P1, PT, R190, RZ, PT ;  /* 0x000000ffbe00720c */ /* 0x000fe20003f25070 */
[----:B------:R-:W-:Y:S01]  /*25680*/  IMAD.MOV.U32 R190, RZ, RZ, R210 ;  /* 0x000000ffffbe7224 */ /* 0x000fe200078e00d2 */
[--C-:B-1----:R-:W-:Y:S02]  /*25690*/  SHF.R.U32.HI R2, RZ, 0x6, R239.reuse ;  /* 0x00000006ff027819 */ /* 0x102fe400000116ef */
[----:B------:R-:W-:Y:S02]  /*256a0*/  SHF.R.U32.HI R0, RZ, 0x6, R239 ;  /* 0x00000006ff007819 */ /* 0x000fe400000116ef */
[----:B------:R-:W1:Y:S01]  /*256b0*/  S2R R239, SR_TID.X ;  /* 0x0000000000ef7919 */ /* 0x000e620000002100 */
[----:B------:R-:W-:Y:S02]  /*256c0*/  SGXT.U32 R2, R2, 0x1 ;  /* 0x000000010202781a */ /* 0x000fe40000000000 */
[----:B------:R-:W-:Y:S01]  /*256d0*/  SGXT.U32 R0, R0, 0x1 ;  /* 0x000000010000781a */ /* 0x000fe20000000000 */
[----:B------:R3:W-:Y:S01]  /*256e0*/  LDGSTS.E [R188+0x64000], desc[UR6][R190.64], P2 ;  /* 0x64000000bebc7fae */ /* 0x0007e20009121846 */
[----:B------:R-:W-:-:S02]  /*256f0*/  LOP3.LUT R2, R2, 0x64, RZ, 0xfc, !PT ;  /* 0x0000006402027812 */ /* 0x000fc400078efcff */
[----:B------:R-:W-:Y:S01]  /*25700*/  LOP3.LUT R0, R0, 0x66, RZ, 0xfc, !PT ;  /* 0x0000006600007812 */ /* 0x000fe200078efcff */
[----:B---3--:R-:W-:Y:S02]  /*25710*/  IMAD.MOV.U32 R190, RZ, RZ, R212 ;  /* 0x000000ffffbe7224 */ /* 0x008fe400078e00d4 */
[----:B------:R-:W-:-:S05]  /*25720*/  IMAD.MOV.U32 R191, RZ, RZ, R211 ;  /* 0x000000ffffbf7224 */ /* 0x000fca00078e00d3 */
[----:B------:R3:W-:Y:S01]  /*25730*/  LDGSTS.E [R188+0x64008], desc[UR6][R190.64], P1 ;  /* 0x64008000bebc7fae */ /* 0x0007e20008921846 */
[----:B------:R-:W-:Y:S02]  /*25740*/  ISETP.GE.AND P1, PT, R2, UR8, PT ;  /* 0x0000000802007c0c */ /* 0x000fe4000bf26270 */
[--C-:B-1----:R-:W-:Y:S02]  /*25750*/  SHF.R.U32.HI R2, RZ, 0x6, R239.reuse ;  /* 0x00000006ff027819 */ /* 0x102fe400000116ef */
[----:B---3--:R-:W-:Y:S01]  /*25760*/  SEL R190, RZ, 0x4, P1 ;  /* 0x00000004ffbe7807 */ /* 0x008fe20000800000 */
[----:B------:R-:W-:Y:S01]  /*25770*/  IMAD.MOV.U32 R191, RZ, RZ, R242 ;  /* 0x000000ffffbf7224 */ /* 0x000fe200078e00f2 */
        /* <DEDUP_REMOVED lines=9> */
[----:B------:R-:W-:-:S02]  /*25810*/  SGXT.U32 R0, R0, 0x1 ;  /* 0x000000010000781a */ /* 0x000fc40000000000 */
[----:B------:R-:W-:Y:S01]  /*25820*/  ISETP.NE.U32.AND P1, PT, R190, RZ, PT ;  /* 0x000000ffbe00720c */ /* 0x000fe20003f25070 */
[----:B------:R-:W-:Y:S01]  /*25830*/  IMAD.MOV.U32 R190, RZ, RZ, R243 ;  /* 0x000000ffffbe7224 */ /* 0x000fe200078e00f3 */
[----:B------:R-:W-:-:S04]  /*25840*/  LOP3.LUT R0, R0, 0xa, RZ, 0xfc, !PT ;  /* 0x0000000a00007812 */ /* 0x000fc800078efcff */
[----:B------:R3:W-:Y:S01]  /*25850*/  LDGSTS.E [R188+0x66000], desc[UR6][R190.64], P2 ;  /* 0x66000000bebc7fae */ /* 0x0007e20009121846 */
[----:B------:R-:W-:Y:S01]  /*25860*/  ISETP.GE.AND P2, PT, R0, UR8, PT ;  /* 0x0000000800007c0c */ /* 0x000fe2000bf46270 */
        /* <DEDUP_REMOVED lines=66> */
[----:B-1----:R-:W-:Y:S02]  /*25c90*/  SHF.R.U32.HI R2, RZ, 0x6, R239 ;  /* 0x00000006ff027819 */ /* 0x002fe400000116ef */
[----:B---3--:R-:W-:Y:S01]  /*25ca0*/  SEL R190, RZ, 0x4, P1 ;  /* 0x00000004ffbe7807 */ /* 0x008fe20000800000 */
[----:B------:R-:W-:Y:S01]  /*25cb0*/  IMAD.MOV.U32 R191, RZ, RZ, R246 ;  /* 0x000000ffffbf7224 */ /* 0x000fe200078e00f6 */
[----:B------:R-:W-:Y:S02]  /*25cc0*/  ISETP.GE.AND P1, PT, R0, UR8, PT ;  /* 0x0000000800007c0c */ /* 0x000fe4000bf26270 */
[----:B------:R-:W-:Y:S02]  /*25cd0*/  LEA.HI R0, R239, 0xe, RZ, 0x1a ;  /* 0x0000000eef007811 */ /* 0x000fe400078fd0ff */
[----:B------:R-:W1:Y:S01]  /*25ce0*/  S2R R239, SR_TID.X ;  /* 0x0000000000ef7919 */ /* 0x000e620000002100 */
[----:B------:R-:W-:-:S02]  /*25cf0*/  SEL R190, R190, RZ, !P0 ;  /* 0x000000ffbebe7207 */ /* 0x000fc40004000000 */
[----:B------:R-:W-:Y:S02]  /*25d00*/  SGXT.U32 R2, R2, 0x1 ;  /* 0x000000010202781a */ /* 0x000fe40000000000 */
[----:B------:R-:W-:Y:S02]  /*25d10*/  ISETP.NE.U32.AND P2, PT, R190, RZ, PT ;  /* 0x000000ffbe00720c */ /* 0x000fe40003f45070 */
[----:B------:R-:W-:Y:S02]  /*25d20*/  SEL R190, RZ, 0x4, P1 ;  /* 0x00000004ffbe7807 */ /* 0x000fe40000800000 */
[----:B------:R-:W-:Y:S02]  /*25d30*/  LOP3.LUT R2, R2, 0xc, RZ, 0xfc, !PT ;  /* 0x0000000c02027812 */ /* 0x000fe400078efcff */
[----:B------:R-:W-:-:S04]  /*25d40*/  SEL R190, R190, RZ, !P0 ;  /* 0x000000ffbebe7207 */ /* 0x000fc80004000000 */
[----:B------:R-:W-:Y:S01]  /*25d50*/  ISETP.NE.U32.AND P1, PT, R190, RZ, PT ;  /* 0x000000ffbe00720c */ /* 0x000fe20003f25070 */
[----:B------:R-:W-:-:S05]  /*25d60*/  IMAD.MOV.U32 R190, RZ, RZ, R247 ;  /* 0x000000ffffbe7224 */ /* 0x000fca00078e00f7 */
        /* <DEDUP_REMOVED lines=11> */
[----:B------:R-:W-:Y:S02]  /*25e20*/  LOP3.LUT R0, R0, 0x1f84, R2, 0xf8, !PT ;  /* 0x00001f8400007812 */ /* 0x000fe400078ef802 */
[----:B-1----:R-:W-:Y:S02]  /*25e30*/  SEL R188, RZ, 0x4, P1 ;  /* 0x00000004ffbc7807 */ /* 0x002fe40000800000 */
[----:B------:R-:W-:Y:S02]  /*25e40*/  LOP3.LUT R0, R0, 0x30, RZ, 0x3c, !PT ;  /* 0x0000003000007812 */ /* 0x000fe400078e3cff */
[----:B------:R-:W-:-:S02]  /*25e50*/  SEL R188, R188, RZ, !P0 ;  /* 0x000000ffbcbc7207 */ /* 0x000fc40004000000 */
[----:B------:R-:W-:Y:S02]  /*25e60*/  SEL R190, RZ, 0x4, P2 ;  /* 0x00000004ffbe7807 */ /* 0x000fe40001000000 */
[----:B------:R-:W-:Y:S01]  /*25e70*/  ISETP.NE.U32.AND P1, PT, R188, RZ, PT ;  /* 0x000000ffbc00720c */ /* 0x000fe20003f25070 */
[----:B------:R-:W-:Y:S01]  /*25e80*/  IMAD.IADD R188, R0, 0x1, R182 ;  /* 0x0000000100bc7824 */ /* 0x000fe200078e02b6 */
[----:B------:R-:W-:-:S04]  /*25e90*/  SEL R190, R190, RZ, !P0 ;  /* 0x000000ffbebe7207 */ /* 0x000fc80004000000 */
[----:B------:R-:W-:-:S07]  /*25ea0*/  ISETP.NE.U32.AND P2, PT, R190, RZ, PT ;  /* 0x000000ffbe00720c */ /* 0x000fce0003f45070 */
[----:B------:R-:W-:Y:S06]  /*25eb0*/  LDGSTS.E [R188+0x60000], desc[UR6][R16.64], P1 ;  /* 0x6000000010bc7fae */ /* 0x000fec0008921846 */
[----:B------:R-:W-:Y:S01]  /*25ec0*/  LDGSTS.E [R188+0x60008], desc[UR6][R18.64], P2 ;  /* 0x6000800012bc7fae */ /* 0x000fe20009121846 */
[----:B---3--:R-:W-:Y:S02]  /*25ed0*/  SHF.R.U32.HI R2, RZ, 0x6, R239 ;  /* 0x00000006ff027819 */ /* 0x008fe400000116ef */
[----:B------:R-:W-:Y:S02]  /*25ee0*/  LEA.HI R0, R239, 0x2e, RZ, 0x1a ;  /* 0x0000002eef007811 */ /* 0x000fe400078fd0ff */
[----:B------:R-:W1:Y:S01]  /*25ef0*/  S2R R239, SR_TID.X ;  /* 0x0000000000ef7919 */ /* 0x000e620000002100 */
[----:B------:R-:W-:-:S04]  /*25f00*/  SGXT.U32 R2, R2, 0x1 ;  /* 0x000000010202781a */ /* 0x000fc80000000000 */
[----:B------:R-:W-:-:S04]  /*25f10*/  LOP3.LUT R2, R2, 0x2c, RZ, 0xfc, !PT ;  /* 0x0000002c02027812 */ /* 0x000fc800078efcff */
[----:B------:R-:W-:-:S04]  /*25f20*/  ISETP.GE.AND P1, PT, R2, UR8, PT ;  /* 0x0000000802007c0c */ /* 0x000fc8000bf26270 */
[----:B------:R-:W-:Y:S02]  /*25f30*/  SEL R190, RZ, 0x4, P1 ;  /* 0x00000004ffbe7807 */ /* 0x000fe40000800000 */
[----:B------:R-:W-:Y:S02]  /*25f40*/  ISETP.GE.AND P1, PT, R0, UR8, PT ;  /* 0x0000000800007c0c */ /* 0x000fe4000bf26270 */
[----:B------:R-:W-:-:S04]  /*25f50*/  SEL R190, R190, RZ, !P0 ;  /* 0x000000ffbebe7207 */ /* 0x000fc80004000000 */
[----:B------:R-:W-:Y:S02]  /*25f60*/  ISETP.NE.U32.AND P2, PT, R190, RZ, PT ;  /* 0x000000ffbe00720c */ /* 0x000fe40003f45070 */
[----:B------:R-:W-:Y:S02]  /*25f70*/  SEL R190, RZ, 0x4, P1 ;  /* 0x00000004ffbe7807 */ /* 0x000fe40000800000 */
[----:B-1----:R-:W-:Y:S02]  /*25f80*/  SHF.R.U32.HI R2, RZ, 0x6, R239 ;  /* 0x00000006ff027819 */ /* 0x002fe400000116ef */
[----:B------:R-:W-:Y:S02]  /*25f90*/  LEA.HI R0, R239, 0x4e, RZ, 0x1a ;  /* 0x0000004eef007811 */ /* 0x000fe400078fd0ff */
[----:B------:R-:W1:Y:S01]  /*25fa0*/  S2R R239, SR_TID.X ;  /* 0x0000000000ef7919 */ /* 0x000e620000002100 */
[----:B------:R-:W-:Y:S02]  /*25fb0*/  SEL R190, R190, RZ, !P0 ;  /* 0x000000ffbebe7207 */ /* 0x000fe40004000000 */
[----:B------:R-:W-:-:S02]  /*25fc0*/  IADD3 R176, P3, R176, R184, RZ ;  /* 0x000000b8b0b07210 */ /* 0x000fc40007f7e0ff */
[----:B------:R-:W-:Y:S02]  /*25fd0*/  ISETP.NE.U32.AND P1, PT, R190, RZ, PT ;  /* 0x000000ffbe00720c */ /* 0x000fe40003f25070 */
[----:B------:R-:W-:Y:S01]  /*25fe0*/  IADD3 R178, P4, R178, R184, RZ ;  /* 0x000000b8b2b27210 */ /* 0x000fe20007f9e0ff */
[----:B------:R-:W-:Y:S01]  /*25ff0*/  IMAD.X R177, R177, 0x1, R183, P3 ;  /* 0x00000001b1b17824 */ /* 0x000fe200018e06b7 */
[----:B------:R-:W-:-:S03]  /*26000*/  SGXT.U32 R2, R2, 0x1 ;  /* 0x000000010202781a */ /* 0x000fc60000000000 */
[----:B------:R-:W-:Y:S01]  /*26010*/  IMAD.X R179, R179, 0x1, R183, P4 ;  /* 0x00000001b3b37824 */ /* 0x000fe200020e06b7 */
[----:B------:R-:W-:Y:S01]  /*26020*/  LOP3.LUT R2, R2, 0x4c, RZ, 0xfc, !PT ;  /* 0x0000004c02027812 */ /* 0x000fe200078efcff */
[----:B------:R-:W-:Y:S04]  /*26030*/  LDGSTS.E [R188+0x62000], desc[UR6][R176.64], P2 ;  /* 0x62000000b0bc7fae */ /* 0x000fe80009121846 */
[----:B------:R-:W-:Y:S01]  /*26040*/  LDGSTS.E [R188+0x62008], desc[UR6][R178.64], P1 ;  /* 0x62008000b2bc7fae */ /* 0x000fe20008921846 */
[----:B------:R-:W-:-:S04]  /*26050*/  ISETP.GE.AND P1, PT, R2, UR8, PT ;  /* 0x0000000802007c0c */ /* 0x000fc8000bf26270 */
[----:B------:R-:W-:Y:S02]  /*26060*/  SEL R190, RZ, 0x4, P1 ;  /* 0x00000004ffbe7807 */ /* 0x000fe40000800000 */
[----:B------:R-:W-:Y:S02]  /*26070*/  ISETP.GE.AND P1, PT, R0, UR8, PT ;  /* 0x0000000800007c0c */ /* 0x000fe4000bf26270 */
[----:B------:R-:W-:Y:S02]  /*26080*/  SEL R190, R190, RZ, !P0 ;  /* 0x000000ffbebe7207 */ /* 0x000fe40004000000 */
[----:B-1----:R-:W-:Y:S02]  /*26090*/  SHF.R.U32.HI R2, RZ, 0x6, R239 ;  /* 0x00000006ff027819 */ /* 0x002fe400000116ef */
[----:B------:R-:W-:Y:S02]  /*260a0*/  LEA.HI R0, R239, 0x6e, RZ, 0x1a ;  /* 0x0000006eef007811 */ /* 0x000fe400078fd0ff */
[----:B------:R-:W1:Y:S01]  /*260b0*/  S2R R239, SR_TID.X ;  /* 0x0000000000ef7919 */ /* 0x000e620000002100 */
[----:B------:R-:W-:-:S02]  /*260c0*/  ISETP.NE.U32.AND P2, PT, R190, RZ, PT ;  /* 0x000000ffbe00720c */ /* 0x000fc40003f45070 */
[----:B------:R-:W-:Y:S02]  /*260d0*/  SEL R190, RZ, 0x4, P1 ;  /* 0x00000004ffbe7807 */ /* 0x000fe40000800000 */
[-C--:B------:R-:W-:Y:S02]  /*260e0*/  IADD3 R218, P3, R218, R184.reuse, RZ ;  /* 0x000000b8dada7210 */ /* 0x080fe40007f7e0ff */
[----:B------:R-:W-:Y:S02]  /*260f0*/  SEL R190, R190, RZ, !P0 ;  /* 0x000000ffbebe7207 */ /* 0x000fe40004000000 */
[----:B------:R-:W-:Y:S01]  /*26100*/  IADD3 R220, P4, R220, R184, RZ ;  /* 0x000000b8dcdc7210 */ /* 0x000fe20007f9e0ff */
[----:B------:R-:W-:Y:S01]  /*26110*/  IMAD.X R217, R217, 0x1, R183, P3 ;  /* 0x00000001d9d97824 */ /* 0x000fe200018e06b7 */
[----:B------:R-:W-:Y:S01]  /*26120*/  ISETP.NE.U32.AND P1, PT, R190, RZ, PT ;  /* 0x000000ffbe00720c */ /* 0x000fe20003f25070 */
[----:B------:R-:W-:Y:S02]  /*26130*/  IMAD.MOV.U32 R190, RZ, RZ, R218 ;  /* 0x000000ffffbe7224 */ /* 0x000fe400078e00da */
[----:B------:R-:W-:-:S02]  /*26140*/  IMAD.MOV.U32 R191, RZ, RZ, R217 ;  /* 0x000000ffffbf7224 */ /* 0x000fc400078e00d9 */
[----:B------:R-:W-:Y:S01]  /*26150*/  IMAD.X R219, R219, 0x1, R183, P4 ;  /* 0x00000001dbdb7824 */ /* 0x000fe200020e06b7 */
[----:B------:R-:W-:Y:S02]  /*26160*/  SGXT.U32 R2, R2, 0x1 ;  /* 0x000000010202781a */ /* 0x000fe40000000000 */
[----:B------:R3:W-:Y:S02]  /*26170*/  LDGSTS.E [R188+0x64000], desc[UR6][R190.64], P2 ;  /* 0x64000000bebc7fae */ /* 0x0007e40009121846 */
[----:B------:R-:W-:Y:S01]  /*26180*/  LOP3.LUT R2, R2, 0x6c, RZ, 0xfc, !PT ;  /* 0x0000006c02027812 */ /* 0x000fe200078efcff */
[----:B---3--:R-:W-:Y:S02]  /*26190*/  IMAD.MOV.U32 R190, RZ, RZ, R220 ;  /* 0x000000ffffbe7224 */ /* 0x008fe400078e00dc */
[----:B------:R-:W-:-:S05]  /*261a0*/  IMAD.MOV.U32 R191, RZ, RZ, R219 ;  /* 0x000000ffffbf7224 */ /* 0x000fca00078e00db */
[----:B------:R3:W-:Y:S01]  /*261b0*/  LDGSTS.E [R188+0x64008], desc[UR6][R190.64], P1 ;  /* 0x64008000bebc7fae */ /* 0x0007e20008921846 */
[----:B------:R-:W-:Y:S02]  /*261c0*/  ISETP.GE.AND P1, PT, R2, UR8, PT ;  /* 0x0000000802007c0c */ /* 0x000fe4000bf26270 */
[--C-:B-1----:R-:W-:Y:S02]  /*261d0*/  SHF.R.U32.HI R2, RZ, 0x6, R239.reuse ;  /* 0x00000006ff027819 */ /* 0x102fe400000116ef */
[----:B---3--:R-:W-:Y:S02]  /*261e0*/  SEL R190, RZ, 0x4, P1 ;  /* 0x00000004ffbe7807 */ /* 0x008fe40000800000 */
[----:B------:R-:W-:Y:S02]  /*261f0*/  ISETP.GE.AND P1, PT, R0, UR8, PT ;  /* 0x0000000800007c0c */ /* 0x000fe4000bf26270 */
[----:B------:R-:W-:Y:S02]  /*26200*/  SHF.R.U32.HI R0, RZ, 0x6, R239 ;  /* 0x00000006ff007819 */ /* 0x000fe400000116ef */
[----:B------:R-:W1:Y:S01]  /*26210*/  S2R R239, SR_TID.X ;  /* 0x0000000000ef7919 */ /* 0x000e620000002100 */
[----:B------:R-:W-:-:S02]  /*26220*/  SEL R190, R190, RZ, !P0 ;  /* 0x000000ffbebe7207 */ /* 0x000fc40004000000 */
[----:B------:R-:W-:Y:S02]  /*26230*/  IADD3 R251, P3, R251, R184, RZ ;  /* 0x000000b8fbfb7210 */ /* 0x000fe40007f7e0ff */
[----:B------:R-:W-:Y:S02]  /*26240*/  ISETP.NE.U32.AND P2, PT, R190, RZ, PT ;  /* 0x000000ffbe00720c */ /* 0x000fe40003f45070 */
[----:B------:R-:W-:Y:S01]  /*26250*/  SEL R190, RZ, 0x4, P1 ;  /* 0x00000004ffbe7807 */ /* 0x000fe20000800000 */
[----:B------:R-:W-:-:S03]  /*26260*/  IMAD.X R250, R250, 0x1, R183, P3 ;  /* 0x00000001fafa7824 */ /* 0x000fc600018e06b7 */
[----:B------:R-:W-:Y:S02]  /*26270*/  SEL R190, R190, RZ, !P0 ;  /* 0x000000ffbebe7207 */ /* 0x000fe40004000000 */
[----:B--2---:R-:W-:Y:S02]  /*26280*/  IADD3 R4, P4, R4, R184, RZ ;  /* 0x000000b804047210 */ /* 0x004fe40007f9e0ff */
[----:B------:R-:W-:Y:S01]  /*26290*/  ISETP.NE.U32.AND P1, PT, R190, RZ, PT ;  /* 0x000000ffbe00720c */ /* 0x000fe20003f25070 */
[----:B------:R-:W-:Y:S02]  /*262a0*/  IMAD.MOV.U32 R190, RZ, RZ, R251 ;  /* 0x000000ffffbe7224 */ /* 0x000fe400078e00fb */
[----:B------:R-:W-:Y:S02]  /*262b0*/  IMAD.MOV.U32 R191, RZ, RZ, R250 ;  /* 0x000000ffffbf7224 */ /* 0x000fe400078e00fa */
[----:B------:R-:W-:Y:S01]  /*262c0*/  IMAD.X R252, R252, 0x1, R183, P4 ;  /* 0x00000001fcfc7824 */ /* 0x000fe200020e06b7 */
[----:B------:R-:W-:-:S02]  /*262d0*/  SGXT.U32 R0, R0, 0x1 ;  /* 0x000000010000781a */ /* 0x000fc40000000000 */
[----:B------:R-:W-:Y:S01]  /*262e0*/  SGXT.U32 R2, R2, 0x1 ;  /* 0x000000010202781a */ /* 0x000fe20000000000 */
[----:B------:R2:W-:Y:S01]  /*262f0*/  LDGSTS.E [R188+0x66000], desc[UR6][R190.64], P2 ;  /* 0x66000000bebc7fae */ /* 0x0005e20009121846 */
[----:B------:R-:W-:Y:S02]  /*26300*/  LOP3.LUT R0, R0, 0x12, RZ, 0xfc, !PT ;  /* 0x0000001200007812 */ /* 0x000fe400078efcff */
[----:B------:R-:W-:Y:S02]  /*26310*/  LOP3.LUT R2, R2, 0x10, RZ, 0xfc, !PT ;  /* 0x0000001002027812 */ /* 0x000fe400078efcff */
[----:B------:R-:W-:Y:S01]  /*26320*/  ISETP.GE.AND P2, PT, R0, UR8, PT ;  /* 0x0000000800007c0c */ /* 0x000fe2000bf46270 */
[----:B--2---:R-:W-:Y:S02]  /*26330*/  IMAD.MOV.U32 R190, RZ, RZ, R4 ;  /* 0x000000ffffbe7224 */ /* 0x004fe400078e0004 */
[----:B------:R-:W-:Y:S02]  /*26340*/  IMAD.MOV.U32 R191, RZ, RZ, R252 ;  /* 0x000000ffffbf7224 */ /* 0x000fe400078e00fc */
[----:B-1----:R-:W-:-:S03]  /*26350*/  IMAD.SHL.U32 R0, R239, 0x10, RZ ;  /* 0x00000010ef007824 */ /* 0x002fc600078e00ff */
[----:B------:R1:W-:Y:S01]  /*26360*/  LDGSTS.E [R188+0x66008], desc[UR6][R190.64], P1 ;  /* 0x66008000bebc7fae */ /* 0x0003e20008921846 */
[----:B------:R-:W-:Y:S01]  /*26370*/  ISETP.GE.AND P1, PT, R2, UR8, PT ;  /* 0x0000000802007c0c */ /* 0x000fe2000bf26270 */
[----:B------:R-:W-:Y:S01]  /*26380*/  IMAD.SHL.U32 R2, R239, 0x80, RZ ;  /* 0x00000080ef027824 */ /* 0x000fe200078e00ff */
[----:B------:R-:W-:-:S04]  /*26390*/  LOP3.LUT R0, R0, 0x70, RZ, 0xc0, !PT ;  /* 0x0000007000007812 */ /* 0x000fc800078ec0ff */
[----:B------:R-:W-:-:S04]  /*263a0*/  LEA.HI R2, R239, R2, RZ, 0x1c ;  /* 0x00000002ef027211 */ /* 0x000fc800078fe0ff */
[----:B------:R-:W-:-:S04]  /*263b0*/  LOP3.LUT R0, R0, 0x1f84, R2, 0xf8, !PT ;  /* 0x00001f8400007812 */ /* 0x000fc800078ef802 */
[----:B------:R-:W-:-:S05]  /*263c0*/  LOP3.LUT R0, R0, 0x40, RZ, 0x3c, !PT ;  /* 0x0000004000007812 */ /* 0x000fca00078e3cff */
[----:B------:R-:W-:Y:S02]  /*263d0*/  IMAD.IADD R239, R0, 0x1, R182 ;  /* 0x0000000100ef7824 */ /* 0x000fe400078e02b6 */
[----:B------:R-:W2:Y:S01]  /*263e0*/  S2R R0, SR_TID.X ;  /* 0x0000000000007919 */ /* 0x000ea20000002100 */
[----:B-1----:R-:W-:-:S04]  /*263f0*/  SEL R190, RZ, 0x4, P1 ;  /* 0x00000004ffbe7807 */ /* 0x002fc80000800000 */
[----:B------:R-:W-:-:S04]  /*26400*/  SEL R190, R190, RZ, !P0 ;  /* 0x000000ffbebe7207 */ /* 0x000fc80004000000 */
[----:B------:R-:W-:Y:S02]  /*26410*/  ISETP.NE.U32.AND P1, PT, R190, RZ, PT ;  /* 0x000000ffbe00720c */ /* 0x000fe40003f25070 */
[----:B------:R-:W-:Y:S02]  /*26420*/  IADD3 R20, P3, R20, R184, RZ ;  /* 0x000000b814147210 */ /* 0x000fe40007f7e0ff */
[----:B------:R-:W-:-:S03]  /*26430*/  SEL R188, RZ, 0x4, P2 ;  /* 0x00000004ffbc7807 */ /* 0x000fc60001000000 */
[----:B------:R-:W-:Y:S01]  /*26440*/  IMAD.X R21, R21, 0x1, R183, P3 ;  /* 0x0000000115157824 */ /* 0x000fe200018e06b7 */
[----:B------:R-:W-:-:S05]  /*26450*/  SEL R188, R188, RZ, !P0 ;  /* 0x000000ffbcbc7207 */ /* 0x000fca0004000000 */
[----:B------:R-:W-:Y:S01]  /*26460*/  LDGSTS.E [R239+0x60000], desc[UR6][R20.64], P1 ;  /* 0x6000000014ef7fae */ /* 0x000fe20008921846 */
[--C-:B--2---:R-:W-:Y:S02]  /*26470*/  SHF.R.U32.HI R2, RZ, 0x6, R0.reuse ;  /* 0x00000006ff027819 */ /* 0x104fe40000011600 */
[----:B------:R-:W-:Y:S02]  /*26480*/  SHF.R.U32.HI R0, RZ, 0x6, R0 ;  /* 0x00000006ff007819 */ /* 0x000fe40000011600 */
[----:B------:R-:W-:Y:S02]  /*26490*/  SGXT.U32 R2, R2, 0x1 ;  /* 0x000000010202781a */ /* 0x000fe40000000000 */
[----:B------:R-:W-:Y:S02]  /*264a0*/  SGXT.U32 R0, R0, 0x1 ;  /* 0x000000010000781a */ /* 0x000fe40000000000 */
[----:B------:R-:W-:Y:S02]  /*264b0*/  LOP3.LUT R2, R2, 0x30, RZ, 0xfc, !PT ;  /* 0x0000003002027812 */ /* 0x000fe400078efcff */
[----:B------:R-:W-:-:S02]  /*264c0*/  LOP3.LUT R0, R0, 0x32, RZ, 0xfc, !PT ;  /* 0x0000003200007812 */ /* 0x000fc400078efcff */
[----:B------:R-:W-:Y:S02]  /*264d0*/  ISETP.GE.AND P1, PT, R2, UR8, PT ;  /* 0x0000000802007c0c */ /* 0x000fe4000bf26270 */
[----:B------:R-:W-:Y:S02]  /*264e0*/  ISETP.NE.U32.AND P2, PT, R188, RZ, PT ;  /* 0x000000ffbc00720c */ /* 0x000fe40003f45070 */
[----:B------:R-:W-:Y:S02]  /*264f0*/  SEL R188, RZ, 0x4, P1 ;  /* 0x00000004ffbc7807 */ /* 0x000fe40000800000 */
[----:B------:R-:W-:Y:S02]  /*26500*/  ISETP.GE.AND P1, PT, R0, UR8, PT ;  /* 0x0000000800007c0c */ /* 0x000fe4000bf26270 */
[----:B------:R-:W1:Y:S01]  /*26510*/  S2R R0, SR_TID.X ;  /* 0x0000000000007919 */ /* 0x000e620000002100 */
[----:B------:R-:W-:Y:S02]  /*26520*/  IADD3 R22, P4, R22, R184, RZ ;  /* 0x000000b816167210 */ /* 0x000fe40007f9e0ff */
[----:B------:R-:W-:-:S03]  /*26530*/  SEL R188, R188, RZ, !P0 ;  /* 0x000000ffbcbc7207 */ /* 0x000fc60004000000 */
[----:B------:R-:W-:-:S05]  /*26540*/  IMAD.X R23, R23, 0x1, R183, P4 ;  /* 0x0000000117177824 */ /* 0x000fca00020e06b7 */
[----:B------:R-:W-:Y:S01]  /*26550*/  LDGSTS.E [R239+0x60008], desc[UR6][R22.64], P2 ;  /* 0x6000800016ef7fae */ /* 0x000fe20009121846 */
[----:B------:R-:W-:Y:S02]  /*26560*/  ISETP.NE.U32.AND P2, PT, R188, RZ, PT ;  /* 0x000000ffbc00720c */ /* 0x000fe40003f45070 */
[----:B------:R-:W-:-:S04]  /*26570*/  SEL R188, RZ, 0x4, P1 ;  /* 0x00000004ffbc7807 */ /* 0x000fc80000800000 */
[----:B------:R-:W-:Y:S02]  /*26580*/  SEL R188, R188, RZ, !P0 ;  /* 0x000000ffbcbc7207 */ /* 0x000fe40004000000 */
[----:B-1----:R-:W-:Y:S02]  /*26590*/  SHF.R.U32.HI R2, RZ, 0x6, R0 ;  /* 0x00000006ff027819 */ /* 0x002fe40000011600 */
[----:B------:R-:W1:Y:S01]  /*265a0*/  S2R R0, SR_TID.X ;  /* 0x0000000000007919 */ /* 0x000e620000002100 */
[----:B------:R-:W-:Y:S02]  /*265b0*/  ISETP.NE.U32.AND P1, PT, R188, RZ, PT ;  /* 0x000000ffbc00720c */ /* 0x000fe40003f25070 */
[-C--:B------:R-:W-:Y:S02]  /*265c0*/  IADD3 R180, P3, R180, R184.reuse, RZ ;  /* 0x000000b8b4b47210 */ /* 0x080fe40007f7e0ff */
[----:B------:R-:W-:Y:S02]  /*265d0*/  IADD3 R192, P4, R192, R184, RZ ;  /* 0x000000b8c0c07210 */ /* 0x000fe40007f9e0ff */
[----:B------:R-:W-:Y:S01]  /*265e0*/  SGXT.U32 R2, R2, 0x1 ;  /* 0x000000010202781a */ /* 0x000fe20000000000 */
[----:B------:R-:W-:-:S02]  /*265f0*/  IMAD.X R181, R181, 0x1, R183, P3 ;  /* 0x00000001b5b57824 */ /* 0x000fc400018e06b7 */
[----:B------:R-:W-:Y:S01]  /*26600*/  IMAD.X R189, R189, 0x1, R183, P4 ;  /* 0x00000001bdbd7824 */ /* 0x000fe200020e06b7 */
[----:B------:R-:W-:Y:S01]  /*26610*/  LOP3.LUT R2, R2, 0x50, RZ, 0xfc, !PT ;  /* 0x0000005002027812 */ /* 0x000fe200078efcff */
[----:B------:R-:W-:Y:S01]  /*26620*/  IMAD.MOV.U32 R188, RZ, RZ, R192 ;  /* 0x000000ffffbc7224 */ /* 0x000fe200078e00c0 */
[----:B------:R-:W-:Y:S04]  /*26630*/  LDGSTS.E [R239+0x62000], desc[UR6][R180.64], P2 ;  /* 0x62000000b4ef7fae */ /* 0x000fe80009121846 */
[----:B------:R2:W-:Y:S01]  /*26640*/  LDGSTS.E [R239+0x62008], desc[UR6][R188.64], P1 ;  /* 0x62008000bcef7fae */ /* 0x0005e20008921846 */
[----:B------:R-:W-:-:S03]  /*26650*/  ISETP.GE.AND P1, PT, R2, UR8, PT ;  /* 0x0000000802007c0c */ /* 0x000fc6000bf26270 */
[----:B------:R1:W-:Y:S04]  /*26660*/  STL [R1], R4 ;  /* 0x0000000401007387 */ /* 0x0003e80000100800 */
[----:B------:R-:W3:Y:S01]  /*26670*/  LDL.LU R2, [R1+0x4] ;  /* 0x0000040001027983 */ /* 0x000ee20000300800 */
[----:B-1----:R-:W-:-:S03]  /*26680*/  SHF.R.U32.HI R4, RZ, 0x6, R0 ;  /* 0x00000006ff047819 */ /* 0x002fc60000011600 */
[----:B------:R-:W4:Y:S01]  /*26690*/  LDL.LU R0, [R1+0x8] ;  /* 0x0000080001007983 */ /* 0x000f220000300800 */
[----:B------:R-:W-:Y:S02]  /*266a0*/  SGXT.U32 R4, R4, 0x1 ;  /* 0x000000010404781a */ /* 0x000fe40000000000 */
[----:B--2---:R-:W-:Y:S01]  /*266b0*/  SEL R188, RZ, 0x4, P1 ;  /* 0x00000004ffbc7807 */ /* 0x004fe20000800000 */
[----:B------:R-:W2:Y:S01]  /*266c0*/  LDL.LU R5, [R1+0xc] ;  /* 0x00000c0001057983 */ /* 0x000ea20000300800 */
[----:B------:R-:W-:-:S04]  /*266d0*/  LOP3.LUT R4, R4, 0x52, RZ, 0xfc, !PT ;  /* 0x0000005204047812 */ /* 0x000fc800078efcff */
[----:B------:R-:W-:Y:S02]  /*266e0*/  ISETP.GE.AND P1, PT, R4, UR8, PT ;  /* 0x0000000804007c0c */ /* 0x000fe4000bf26270 */
[----:B------:R-:W2:Y:S01]  /*266f0*/  LDL.LU R4, [R1+0x10] ;  /* 0x0000100001047983 */ /* 0x000ea20000300800 */
[----:B------:R-:W1:Y:S01]  /*26700*/  S2R R187, SR_TID.X ;  /* 0x0000000000bb7919 */ /* 0x000e620000002100 */
[----:B------:R-:W-:Y:S02]  /*26710*/  SEL R188, R188, RZ, !P0 ;  /* 0x000000ffbcbc7207 */ /* 0x000fe40004000000 */
[----:B------:R-:W-:Y:S02]  /*26720*/  IADD3 R222, P3, R222, R184, RZ ;  /* 0x000000b8dede7210 */ /* 0x000fe40007f7e0ff */
[----:B------:R-:W-:Y:S02]  /*26730*/  ISETP.NE.U32.AND P2, PT, R188, RZ, PT ;  /* 0x000000ffbc00720c */ /* 0x000fe40003f45070 */
[----:B------:R-:W-:Y:S01]  /*26740*/  SEL R188, RZ, 0x4, P1 ;  /* 0x00000004ffbc7807 */ /* 0x000fe20000800000 */
[----:B------:R-:W-:-:S03]  /*26750*/  IMAD.X R221, R221, 0x1, R183, P3 ;  /* 0x00000001dddd7824 */ /* 0x000fc600018e06b7 */
[----:B------:R-:W-:Y:S02]  /*26760*/  SEL R188, R188, RZ, !P0 ;  /* 0x000000ffbcbc7207 */ /* 0x000fe40004000000 */
[----:B------:R-:W-:Y:S02]  /*26770*/  IADD3 R224, P4, R224, R184, RZ ;  /* 0x000000b8e0e07210 */ /* 0x000fe40007f9e0ff */
[----:B------:R-:W-:Y:S01]  /*26780*/  ISETP.NE.U32.AND P1, PT, R188, RZ, PT ;  /* 0x000000ffbc00720c */ /* 0x000fe20003f25070 */
[----:B------:R-:W-:Y:S02]  /*26790*/  IMAD.MOV.U32 R190, RZ, RZ, R222 ;  /* 0x000000ffffbe7224 */ /* 0x000fe400078e00de */
[----:B------:R-:W-:Y:S02]  /*267a0*/  IMAD.MOV.U32 R191, RZ, RZ, R221 ;  /* 0x000000ffffbf7224 */ /* 0x000fe400078e00dd */
[----:B------:R-:W-:-:S03]  /*267b0*/  IMAD.X R223, R223, 0x1, R183, P4 ;  /* 0x00000001dfdf7824 */ /* 0x000fc600020e06b7 */
[----:B------:R1:W-:Y:S02]  /*267c0*/  LDGSTS.E [R239+0x64000], desc[UR6][R190.64], P2 ;  /* 0x64000000beef7fae */ /* 0x0003e40009121846 */
[--C-:B-1----:R-:W-:Y:S02]  /*267d0*/  SHF.R.U32.HI R7, RZ, 0x6, R187.reuse ;  /* 0x00000006ff077819 */ /* 0x102fe400000116bb */
[----:B------:R-:W-:Y:S02]  /*267e0*/  SHF.R.U32.HI R6, RZ, 0x6, R187 ;  /* 0x00000006ff067819 */ /* 0x000fe400000116bb */
[----:B------:R-:W1:Y:S01]  /*267f0*/  S2R R187, SR_TID.X ;  /* 0x0000000000bb7919 */ /* 0x000e620000002100 */
[----:B------:R-:W-:Y:S01]  /*26800*/  SGXT.U32 R7, R7, 0x1 ;  /* 0x000000010707781a */ /* 0x000fe20000000000 */
[----:B------:R-:W-:Y:S02]  /*26810*/  IMAD.MOV.U32 R190, RZ, RZ, R224 ;  /* 0x000000ffffbe7224 */ /* 0x000fe400078e00e0 */
[----:B------:R-:W-:Y:S01]  /*26820*/  IMAD.MOV.U32 R191, RZ, RZ, R223 ;  /* 0x000000ffffbf7224 */ /* 0x000fe200078e00df */
[----:B------:R-:W-:-:S04]  /*26830*/  LOP3.LUT R7, R7, 0x70, RZ, 0xfc, !PT ;  /* 0x0000007007077812 */ /* 0x000fc800078efcff */
[----:B------:R4:W-:Y:S01]  /*26840*/  LDGSTS.E [R239+0x64008], desc[UR6][R190.64], P1 ;  /* 0x64008000beef7fae */ /* 0x0009e20008921846 */
[----:B------:R-:W-:-:S04]  /*26850*/  ISETP.GE.AND P1, PT, R7, UR8, PT ;  /* 0x0000000807007c0c */ /* 0x000fc8000bf26270 */
[----:B------:R-:W-:-:S04]  /*26860*/  SEL R188, RZ, 0x4, P1 ;  /* 0x00000004ffbc7807 */ /* 0x000fc80000800000 */
[----:B------:R-:W-:-:S04]  /*26870*/  SEL R188, R188, RZ, !P0 ;  /* 0x000000ffbcbc7207 */ /* 0x000fc80004000000 */
[----:B------:R-:W-:Y:S02]  /*26880*/  ISETP.NE.U32.AND P2, PT, R188, RZ, PT ;  /* 0x000000ffbc00720c */ /* 0x000fe40003f45070 */
[----:B------:R-:W-:-:S04]  /*26890*/  SGXT.U32 R6, R6, 0x1 ;  /* 0x000000010606781a */ /* 0x000fc80000000000 */
[----:B------:R-:W-:-:S04]  /*268a0*/  LOP3.LUT R6, R6, 0x72, RZ, 0xfc, !PT ;  /* 0x0000007206067812 */ /* 0x000fc800078efcff */
[----:B------:R-:W-:-:S04]  /*268b0*/  ISETP.GE.AND P1, PT, R6, UR8, PT ;  /* 0x0000000806007c0c */ /* 0x000fc8000bf26270 */
[----:B------:R-:W-:-:S04]  /*268c0*/  SEL R188, RZ, 0x4, P1 ;  /* 0x00000004ffbc7807 */ /* 0x000fc80000800000 */
[----:B------:R-:W-:-:S04]  /*268d0*/  SEL R188, R188, RZ, !P0 ;  /* 0x000000ffbcbc7207 */ /* 0x000fc80004000000 */
[----:B------:R-:W-:Y:S02]  /*268e0*/  ISETP.NE.U32.AND P1, PT, R188, RZ, PT ;  /* 0x000000ffbc00720c */ /* 0x000fe40003f25070 */
[----:B----4-:R-:W-:-:S05]  /*268f0*/  IADD3 R0, P3, R0, R184, RZ ;  /* 0x000000b800007210 */ /* 0x010fca0007f7e0ff */
[----:B------:R1:W-:Y:S01]  /*26900*/  STL [R1+0x8], R0 ;  /* 0x0000080001007387 */ /* 0x0003e20000100800 */
[----:B------:R-:W-:Y:S02]  /*26910*/  IMAD.MOV.U32 R190, RZ, RZ, R0 ;  /* 0x000000ffffbe7224 */ /* 0x000fe400078e0000 */
[----:B---3--:R-:W-:Y:S01]  /*26920*/  IMAD.X R2, R2, 0x1, R183, P3 ;  /* 0x0000000102027824 */ /* 0x008fe200018e06b7 */
[----:B-1----:R-:W-:-:S03]  /*26930*/  SHF.R.U32.HI R0, RZ, 0x6, R187 ;  /* 0x00000006ff007819 */ /* 0x002fc600000116bb */
[----:B------:R-:W-:Y:S01]  /*26940*/  IMAD.MOV.U32 R191, RZ, RZ, R2 ;  /* 0x000000ffffbf7224 */ /* 0x000fe200078e0002 */
[----:B------:R-:W-:-:S04]  /*26950*/  SGXT.U32 R0, R0, 0x1 ;  /* 0x000000010000781a */ /* 0x000fc80000000000 */
[----:B------:R1:W-:Y:S01]  /*26960*/  LDGSTS.E [R239+0x66000], desc[UR6][R190.64], P2 ;  /* 0x66000000beef7fae */ /* 0x0003e20009121846 */
[----:B------:R-:W-:-:S04]  /*26970*/  LOP3.LUT R0, R0, 0x16, RZ, 0xfc, !PT ;  /* 0x0000001600007812 */ /* 0x000fc800078efcff */
[----:B------:R-:W-:Y:S02]  /*26980*/  ISETP.GE.AND P2, PT, R0, UR8, PT ;  /* 0x0000000800007c0c */ /* 0x000fe4000bf46270 */
[----:B------:R-:W3:Y:S01]  /*26990*/  S2R R0, SR_TID.X ;  /* 0x0000000000007919 */ /* 0x000ee20000002100 */
[----:B--2---:R-:W-:Y:S01]  /*269a0*/  IADD3 R4, P4, R4, R184, RZ ;  /* 0x000000b804047210 */ /* 0x004fe20007f9e0ff */
[----:B------:R2:W-:Y:S04]  /*269b0*/  STL [R1+0x4], R2 ;  /* 0x0000040201007387 */ /* 0x0005e80000100800 */
[----:B------:R-:W-:Y:S02]  /*269c0*/  IMAD.X R5, R5, 0x1, R183, P4 ;  /* 0x0000000105057824 */ /* 0x000fe400020e06b7 */
[----:B-1----:R-:W-:Y:S01]  /*269d0*/  IMAD.MOV.U32 R190, RZ, RZ, R4 ;  /* 0x000000ffffbe7224 */ /* 0x002fe200078e0004 */
[----:B--2---:R-:W-:Y:S01]  /*269e0*/  SHF.R.U32.HI R2, RZ, 0x6, R187 ;  /* 0x00000006ff027819 */ /* 0x004fe200000116bb */
[----:B------:R-:W-:-:S03]  /*269f0*/  IMAD.MOV.U32 R191, RZ, RZ, R5 ;  /* 0x000000ffffbf7224 */ /* 0x000fc600078e0005 */
[----:B------:R-:W-:Y:S02]  /*26a00*/  SGXT.U32 R2, R2, 0x1 ;  /* 0x000000010202781a */ /* 0x000fe40000000000 */
[----:B------:R1:W-:Y:S02]  /*26a10*/  LDGSTS.E [R239+0x66008], desc[UR6][R190.64], P1 ;  /* 0x66008000beef7fae */ /* 0x0003e40008921846 */
[----:B------:R-:W-:-:S04]  /*26a20*/  LOP3.LUT R2, R2, 0x14, RZ, 0xfc, !PT ;  /* 0x0000001402027812 */ /* 0x000fc800078efcff */
[----:B------:R-:W-:Y:S01]  /*26a30*/  ISETP.GE.AND P1, PT, R2, UR8, PT ;  /* 0x0000000802007c0c */ /* 0x000fe2000bf26270 */
[----:B---3--:R-:W-:-:S05]  /*26a40*/  IMAD.SHL.U32 R2, R0, 0x80, RZ ;  /* 0x0000008000027824 */ /* 0x008fca00078e00ff */
[C---:B------:R-:W-:Y:S01]  /*26a50*/  LEA.HI R2, R0.reuse, R2, RZ, 0x1c ;  /* 0x0000000200027211 */ /* 0x040fe200078fe0ff */
[----:B------:R-:W-:Y:S01]  /*26a60*/  IMAD.SHL.U32 R0, R0, 0x10, RZ ;  /* 0x0000001000007824 */ /* 0x000fe200078e00ff */
[----:B------:R-:W-:-:S04]  /*26a70*/  SEL R188, RZ, 0x4, P2 ;  /* 0x00000004ffbc7807 */ /* 0x000fc80001000000 */
[----:B------:R-:W-:-:S04]  /*26a80*/  LOP3.LUT R0, R0, 0x70, RZ, 0xc0, !PT ;  /* 0x0000007000007812 */ /* 0x000fc800078ec0ff */
[----:B------:R-:W-:Y:S02]  /*26a90*/  LOP3.LUT R0, R0, 0x1f84, R2, 0xf8, !PT ;  /* 0x00001f8400007812 */ /* 0x000fe400078ef802 */
[----:B------:R-:W-:Y:S02]  /*26aa0*/  SEL R188, R188, RZ, !P0 ;  /* 0x000000ffbcbc7207 */ /* 0x000fe40004000000 */
[----:B------:R-:W-:Y:S02]  /*26ab0*/  LOP3.LUT R0, R0, 0x50, RZ, 0x3c, !PT ;  /* 0x0000005000007812 */ /* 0x000fe400078e3cff */
[----:B------:R-:W-:-:S03]  /*26ac0*/  ISETP.NE.U32.AND P2, PT, R188, RZ, PT ;  /* 0x000000ffbc00720c */ /* 0x000fc60003f45070 */
[----:B------:R-:W-:Y:S02]  /*26ad0*/  IMAD.IADD R188, R0, 0x1, R182 ;  /* 0x0000000100bc7824 */ /* 0x000fe400078e02b6 */
[----:B------:R-:W2:Y:S01]  /*26ae0*/  S2R R0, SR_TID.X ;  /* 0x0000000000007919 */ /* 0x000ea20000002100 */
[----:B-1----:R-:W-:-:S04]  /*26af0*/  SEL R190, RZ, 0x4, P1 ;  /* 0x00000004ffbe7807 */ /* 0x002fc80000800000 */
[----:B------:R-:W-:-:S04]  /*26b00*/  SEL R190, R190, RZ, !P0 ;  /* 0x000000ffbebe7207 */ /* 0x000fc80004000000 */
[----:B------:R-:W-:Y:S02]  /*26b10*/  ISETP.NE.U32.AND P1, PT, R190, RZ, PT ;  /* 0x000000ffbe00720c */ /* 0x000fe40003f25070 */
[-C--:B------:R-:W-:Y:S01]  /*26b20*/  IADD3 R152, P3, R152, R184.reuse, RZ ;  /* 0x000000b898987210 */ /* 0x080fe20007f7e0ff */
[----:B------:R-:W1:Y:S04]  /*26b30*/  S2R R187, SR_TID.X ;  /* 0x0000000000bb7919 */ /* 0x000e680000002100 */
[----:B------:R-:W-:Y:S01]  /*26b40*/  IMAD.X R153, R153, 0x1, R183, P3 ;  /* 0x0000000199997824 */ /* 0x000fe200018e06b7 */
[----:B------:R-:W-:Y:S01]  /*26b50*/  IADD3 R154, P4, R154, R184, RZ ;  /* 0x000000b89a9a7210 */ /* 0x000fe20007f9e0ff */
[----:B------:R-:W-:Y:S04]  /*26b60*/  STL [R1+0x10], R4 ;  /* 0x0000100401007387 */ /* 0x000fe80000100800 */
[----:B------:R-:W-:Y:S01]  /*26b70*/  LDGSTS.E [R188+0x60000], desc[UR6][R152.64], P1 ;  /* 0x6000000098bc7fae */ /* 0x000fe20008921846 */
[----:B--2---:R-:W-:-:S02]  /*26b80*/  SHF.R.U32.HI R2, RZ, 0x6, R0 ;  /* 0x00000006ff027819 */ /* 0x004fc40000011600 */
[----:B------:R-:W-:Y:S02]  /*26b90*/  SHF.R.U32.HI R0, RZ, 0x6, R0 ;  /* 0x00000006ff007819 */ /* 0x000fe40000011600 */
[----:B------:R-:W-:Y:S02]  /*26ba0*/  SGXT.U32 R2, R2, 0x1 ;  /* 0x000000010202781a */ /* 0x000fe40000000000 */
[----:B------:R-:W-:Y:S02]  /*26bb0*/  SGXT.U32 R0, R0, 0x1 ;  /* 0x000000010000781a */ /* 0x000fe40000000000 */
[----:B------:R-:W-:Y:S02]  /*26bc0*/  LOP3.LUT R2, R2, 0x34, RZ, 0xfc, !PT ;  /* 0x0000003402027812 */ /* 0x000fe400078efcff */
[----:B------:R-:W-:Y:S02]  /*26bd0*/  LOP3.LUT R0, R0, 0x36, RZ, 0xfc, !PT ;  /* 0x0000003600007812 */ /* 0x000fe400078efcff */
[----:B------:R-:W-:Y:S01]  /*26be0*/  ISETP.GE.AND P1, PT, R2, UR8, PT ;  /* 0x0000000802007c0c */ /* 0x000fe2000bf26270 */
[----:B------:R1:W-:Y:S03]  /*26bf0*/  STL [R1+0xc], R5 ;  /* 0x00000c0501007387 */ /* 0x0003e60000100800 */
[----:B------:R-:W-:Y:S01]  /*26c00*/  SEL R190, RZ, 0x4, P1 ;  /* 0x00000004ffbe7807 */ /* 0x000fe20000800000 */
[----:B------:R-:W2:Y:S01]  /*26c10*/  LDL.LU R2, [R1+0x14] ;  /* 0x0000140001027983 */ /* 0x000ea20000300800 */
[----:B------:R-:W-:Y:S01]  /*26c20*/  ISETP.GE.AND P1, PT, R0, UR8, PT ;  /* 0x0000000800007c0c */ /* 0x000fe2000bf26270 */
[----:B------:R-:W-:-:S02]  /*26c30*/  IMAD.X R155, R155, 0x1, R183, P4 ;  /* 0x000000019b9b7824 */ /* 0x000fc400020e06b7 */
[----:B------:R-:W3:Y:S01]  /*26c40*/  LDL.LU R0, [R1+0x18] ;  /* 0x0000180001007983 */ /* 0x000ee20000300800 */
[----:B------:R-:W-:-:S03]  /*26c50*/  SEL R190, R190, RZ, !P0 ;  /* 0x000000ffbebe7207 */ /* 0x000fc60004000000 */
[----:B------:R-:W-:Y:S01]  /*26c60*/  LDGSTS.E [R188+0x60008], desc[UR6][R154.64], P2 ;  /* 0x600080009abc7fae */ /* 0x000fe20009121846 */
[----:B------:R-:W-:Y:S02]  /*26c70*/  ISETP.NE.U32.AND P2, PT, R190, RZ, PT ;  /* 0x000000ffbe00720c */ /* 0x000fe40003f45070 */
[----:B------:R-:W-:Y:S02]  /*26c80*/  SEL R190, RZ, 0x4, P1 ;  /* 0x00000004ffbe7807 */ /* 0x000fe40000800000 */
[-C--:B------:R-:W-:Y:S02]  /*26c90*/  IADD3 R194, P3, R194, R184.reuse, RZ ;  /* 0x000000b8c2c27210 */ /* 0x080fe40007f7e0ff */
[----:B------:R-:W-:Y:S02]  /*26ca0*/  SEL R190, R190, RZ, !P0 ;  /* 0x000000ffbebe7207 */ /* 0x000fe40004000000 */
[----:B------:R-:W-:Y:S01]  /*26cb0*/  IADD3 R196, P4, R196, R184, RZ ;  /* 0x000000b8c4c47210 */ /* 0x000fe20007f9e0ff */
[----:B------:R-:W-:Y:S01]  /*26cc0*/  IMAD.X R193, R193, 0x1, R183, P3 ;  /* 0x00000001c1c17824 */ /* 0x000fe200018e06b7 */
[----:B------:R-:W-:Y:S01]  /*26cd0*/  ISETP.NE.U32.AND P1, PT, R190, RZ, PT ;  /* 0x000000ffbe00720c */ /* 0x000fe20003f25070 */
[----:B------:R-:W-:Y:S01]  /*26ce0*/  IMAD.MOV.U32 R190, RZ, RZ, R194 ;  /* 0x000000ffffbe7224 */ /* 0x000fe200078e00c2 */
[----:B-1----:R-:W-:Y:S01]  /*26cf0*/  SHF.R.U32.HI R5, RZ, 0x6, R187 ;  /* 0x00000006ff057819 */ /* 0x002fe200000116bb */
[----:B------:R-:W-:-:S02]  /*26d00*/  IMAD.MOV.U32 R191, RZ, RZ, R193 ;  /* 0x000000ffffbf7224 */ /* 0x000fc400078e00c1 */
[----:B------:R-:W-:Y:S01]  /*26d10*/  IMAD.X R195, R195, 0x1, R183, P4 ;  /* 0x00000001c3c37824 */ /* 0x000fe200020e06b7 */
[----:B------:R-:W-:Y:S02]  /*26d20*/  SGXT.U32 R5, R5, 0x1 ;  /* 0x000000010505781a */ /* 0x000fe40000000000 */
[----:B------:R-:W-:Y:S01]  /*26d30*/  SHF.R.U32.HI R4, RZ, 0x6, R187 ;  /* 0x00000006ff047819 */ /* 0x000fe200000116bb */
[----:B------:R1:W-:Y:S01]  /*26d40*/  LDGSTS.E [R188+0x62000], desc[UR6][R190.64], P2 ;  /* 0x62000000bebc7fae */ /* 0x0003e20009121846 */
[----:B------:R-:W-:Y:S02]  /*26d50*/  LOP3.LUT R5, R5, 0x54, RZ, 0xfc, !PT ;  /* 0x0000005405057812 */ /* 0x000fe400078efcff */
[----:B------:R-:W-:Y:S01]  /*26d60*/  SGXT.U32 R4, R4, 0x1 ;  /* 0x000000010404781a */ /* 0x000fe20000000000 */
[----:B-1----:R-:W-:Y:S02]  /*26d70*/  IMAD.MOV.U32 R190, RZ, RZ, R196 ;  /* 0x000000ffffbe7224 */ /* 0x002fe400078e00c4 */
[----:B------:R-:W-:Y:S01]  /*26d80*/  IMAD.MOV.U32 R191, RZ, RZ, R195 ;  /* 0x000000ffffbf7224 */ /* 0x000fe200078e00c3 */
[----:B------:R-:W-:-:S04]  /*26d90*/  LOP3.LUT R4, R4, 0x56, RZ, 0xfc, !PT ;  /* 0x0000005604047812 */ /* 0x000fc800078efcff */
[----:B------:R1:W-:Y:S01]  /*26da0*/  LDGSTS.E [R188+0x62008], desc[UR6][R190.64], P1 ;  /* 0x62008000bebc7fae */ /* 0x0003e20008921846 */
[----:B------:R-:W-:-:S03]  /*26db0*/  ISETP.GE.AND P1, PT, R5, UR8, PT ;  /* 0x0000000805007c0c */ /* 0x000fc6000bf26270 */
[----:B------:R-:W4:Y:S01]  /*26dc0*/  LDL.LU R5, [R1+0x1c] ;  /* 0x00001c0001057983 */ /* 0x000f220000300800 */
[----:B-1----:R-:W-:Y:S02]  /*26dd0*/  SEL R190, RZ, 0x4, P1 ;  /* 0x00000004ffbe7807 */ /* 0x002fe40000800000 */
[----:B------:R-:W-:Y:S02]  /*26de0*/  ISETP.GE.AND P1, PT, R4, UR8, PT ;  /* 0x0000000804007c0c */ /* 0x000fe4000bf26270 */
[----:B------:R-:W4:Y:S01]  /*26df0*/  LDL.LU R4, [R1+0x20] ;  /* 0x0000200001047983 */ /* 0x000f220000300800 */
[----:B------:R-:W1:Y:S01]  /*26e00*/  S2R R187, SR_TID.X ;  /* 0x0000000000bb7919 */ /* 0x000e620000002100 */
[----:B------:R-:W-:Y:S02]  /*26e10*/  SEL R190, R190, RZ, !P0 ;  /* 0x000000ffbebe7207 */ /* 0x000fe40004000000 */
[----:B------:R-:W-:Y:S02]  /*26e20*/  IADD3 R226, P3, R226, R184, RZ ;  /* 0x000000b8e2e27210 */ /* 0x000fe40007f7e0ff */
[----:B------:R-:W-:-:S02]  /*26e30*/  ISETP.NE.U32.AND P2, PT, R190, RZ, PT ;  /* 0x000000ffbe00720c */ /* 0x000fc40003f45070 */
        /* <DEDUP_REMOVED lines=15> */
[----:B------:R-:W-:-:S02]  /*26f30*/  LOP3.LUT R7, R7, 0x74, RZ, 0xfc, !PT ;  /* 0x0000007407077812 */ /* 0x000fc400078efcff */
[----:B------:R-:W-:Y:S02]  /*26f40*/  SGXT.U32 R6, R6, 0x1 ;  /* 0x000000010606781a */ /* 0x000fe40000000000 */
[----:B------:R1:W-:Y:S01]  /*26f50*/  LDGSTS.E [R188+0x64008], desc[UR6][R190.64], P1 ;  /* 0x64008000bebc7fae */ /* 0x0003e20008921846 */
[----:B------:R-:W-:Y:S02]  /*26f60*/  ISETP.GE.AND P1, PT, R7, UR8, PT ;  /* 0x0000000807007c0c */ /* 0x000fe4000bf26270 */
[----:B------:R-:W-:Y:S02]  /*26f70*/  LOP3.LUT R6, R6, 0x76, RZ, 0xfc, !PT ;  /* 0x0000007606067812 */ /* 0x000fe400078efcff */
[----:B-1----:R-:W-:Y:S02]  /*26f80*/  SEL R190, RZ, 0x4, P1 ;  /* 0x00000004ffbe7807 */ /* 0x002fe40000800000 */
[----:B------:R-:W-:Y:S02]  /*26f90*/  ISETP.GE.AND P1, PT, R6, UR8, PT ;  /* 0x0000000806007c0c */ /* 0x000fe4000bf26270 */
[----:B------:R-:W-:-:S04]  /*26fa0*/  SEL R190, R190, RZ, !P0 ;  /* 0x000000ffbebe7207 */ /* 0x000fc80004000000 */
[----:B------:R-:W-:Y:S02]  /*26fb0*/  ISETP.NE.U32.AND P2, PT, R190, RZ, PT ;  /* 0x000000ffbe00720c */ /* 0x000fe40003f45070 */
[----:B------:R-:W-:-:S04]  /*26fc0*/  SEL R190, RZ, 0x4, P1 ;  /* 0x00000004ffbe7807 */ /* 0x000fc80000800000 */
[----:B------:R-:W-:-:S04]  /*26fd0*/  SEL R190, R190, RZ, !P0 ;  /* 0x000000ffbebe7207 */ /* 0x000fc80004000000 */
[----:B------:R-:W-:Y:S02]  /*26fe0*/  ISETP.NE.U32.AND P1, PT, R190, RZ, PT ;  /* 0x000000ffbe00720c */ /* 0x000fe40003f25070 */
[----:B---3--:R-:W-:-:S05]  /*26ff0*/  IADD3 R0, P3, R0, R184, RZ ;  /* 0x000000b800007210 */ /* 0x008fca0007f7e0ff */
[----:B------:R1:W-:Y:S01]  /*27000*/  STL [R1+0x18], R0 ;  /* 0x0000180001007387 */ /* 0x0003e20000100800 */
[----:B------:R-:W-:Y:S02]  /*27010*/  IMAD.MOV.U32 R190, RZ, RZ, R0 ;  /* 0x000000ffffbe7224 */ /* 0x000fe400078e0000 */
[----:B--2---:R-:W-:Y:S01]  /*27020*/  IMAD.X R2, R2, 0x1, R183, P3 ;  /* 0x0000000102027824 */ /* 0x004fe200018e06b7 */
[----:B-1----:R-:W-:-:S03]  /*27030*/  SHF.R.U32.HI R0, RZ, 0x6, R187 ;  /* 0x00000006ff007819 */ /* 0x002fc600000116bb */
[----:B------:R-:W-:Y:S01]  /*27040*/  IMAD.MOV.U32 R191, RZ, RZ, R2 ;  /* 0x000000ffffbf7224 */ /* 0x000fe200078e0002 */
[----:B------:R-:W-:-:S04]  /*27050*/  SGXT.U32 R0, R0, 0x1 ;  /* 0x000000010000781a */ /* 0x000fc80000000000 */
[----:B------:R1:W-:Y:S01]  /*27060*/  LDGSTS.E [R188+0x66000], desc[UR6][R190.64], P2 ;  /* 0x66000000bebc7fae */ /* 0x0003e20009121846 */
[----:B------:R-:W-:-:S04]  /*27070*/  LOP3.LUT R0, R0, 0x1a, RZ, 0xfc, !PT ;  /* 0x0000001a00007812 */ /* 0x000fc800078efcff */
[----:B------:R-:W-:Y:S02]  /*27080*/  ISETP.GE.AND P2, PT, R0, UR8, PT ;  /* 0x0000000800007c0c */ /* 0x000fe4000bf46270 */
[----:B------:R-:W2:Y:S01]  /*27090*/  S2R R0, SR_TID.X ;  /* 0x0000000000007919 */ /* 0x000ea20000002100 */
[----:B------:R3:W-:Y:S02]  /*270a0*/  STL [R1+0x14], R2 ;  /* 0x0000140201007387 */ /* 0x0007e40000100800 */
[----:B---3--:R-:W-:-:S04]  /*270b0*/  SHF.R.U32.HI R2, RZ, 0x6, R187 ;  /* 0x00000006ff027819 */ /* 0x008fc800000116bb */
[----:B------:R-:W-:Y:S02]  /*270c0*/  SGXT.U32 R2, R2, 0x1 ;  /* 0x000000010202781a */ /* 0x000fe40000000000 */
[----:B----4-:R-:W-:-:S05]  /*270d0*/  IADD3 R4, P4, R4, R184, RZ ;  /* 0x000000b804047210 */ /* 0x010fca0007f9e0ff */
[----:B------:R-:W-:Y:S02]  /*270e0*/  IMAD.X R5, R5, 0x1, R183, P4 ;  /* 0x0000000105057824 */ /* 0x000fe400020e06b7 */
[----:B-1----:R-:W-:Y:S02]  /*270f0*/  IMAD.MOV.U32 R190, RZ, RZ, R4 ;  /* 0x000000ffffbe7224 */ /* 0x002fe400078e0004 */
[----:B------:R-:W-:Y:S01]  /*27100*/  IMAD.MOV.U32 R191, RZ, RZ, R5 ;  /* 0x000000ffffbf7224 */ /* 0x000fe200078e0005 */
[----:B------:R-:W-:-:S04]  /*27110*/  LOP3.LUT R2, R2, 0x18, RZ, 0xfc, !PT ;  /* 0x0000001802027812 */ /* 0x000fc800078efcff */
[----:B------:R1:W-:Y:S01]  /*27120*/  LDGSTS.E [R188+0x66008], desc[UR6][R190.64], P1 ;  /* 0x66008000bebc7fae */ /* 0x0003e20008921846 */
[----:B------:R-:W-:Y:S01]  /*27130*/  ISETP.GE.AND P1, PT, R2, UR8, PT ;  /* 0x0000000802007c0c */ /* 0x000fe2000bf26270 */
[----:B--2---:R-:W-:-:S05]  /*27140*/  IMAD.SHL.U32 R2, R0, 0x80, RZ ;  /* 0x0000008000027824 */ /* 0x004fca00078e00ff */
[C---:B------:R-:W-:Y:S01]  /*27150*/  LEA.HI R2, R0.reuse, R2, RZ, 0x1c ;  /* 0x0000000200027211 */ /* 0x040fe200078fe0ff */
[----:B------:R-:W-:-:S05]  /*27160*/  IMAD.SHL.U32 R0, R0, 0x10, RZ ;  /* 0x0000001000007824 */ /* 0x000fca00078e00ff */
[----:B------:R-:W-:Y:S02]  /*27170*/  LOP3.LUT R0, R0, 0x70, RZ, 0xc0, !PT ;  /* 0x0000007000007812 */ /* 0x000fe400078ec0ff */
[----:B-1----:R-:W-:Y:S02]  /*27180*/  SEL R188, RZ, 0x4, P2 ;  /* 0x00000004ffbc7807 */ /* 0x002fe40001000000 */
[----:B------:R-:W-:Y:S02]  /*27190*/  LOP3.LUT R0, R0, 0x1f84, R2, 0xf8, !PT ;  /* 0x00001f8400007812 */ /* 0x000fe400078ef802 */
[----:B------:R-:W-:Y:S02]  /*271a0*/  SEL R188, R188, RZ, !P0 ;  /* 0x000000ffbcbc7207 */ /* 0x000fe40004000000 */
[----:B------:R-:W-:Y:S02]  /*271b0*/  LOP3.LUT R0, R0, 0x60, RZ, 0x3c, !PT ;  /* 0x0000006000007812 */ /* 0x000fe400078e3cff */
[----:B------:R-:W-:-:S03]  /*271c0*/  ISETP.NE.U32.AND P2, PT, R188, RZ, PT ;  /* 0x000000ffbc00720c */ /* 0x000fc60003f45070 */
[----:B------:R-:W-:Y:S02]  /*271d0*/  IMAD.IADD R188, R0, 0x1, R182 ;  /* 0x0000000100bc7824 */ /* 0x000fe400078e02b6 */
[----:B------:R-:W1:Y:S01]  /*271e0*/  S2R R0, SR_TID.X ;  /* 0x0000000000007919 */ /* 0x000e620000002100 */
[----:B------:R-:W-:-:S04]  /*271f0*/  SEL R190, RZ, 0x4, P1 ;  /* 0x00000004ffbe7807 */ /* 0x000fc80000800000 */
[----:B------:R-:W-:-:S04]  /*27200*/  SEL R190, R190, RZ, !P0 ;  /* 0x000000ffbebe7207 */ /* 0x000fc80004000000 */
[----:B------:R-:W-:Y:S02]  /*27210*/  ISETP.NE.U32.AND P1, PT, R190, RZ, PT ;  /* 0x000000ffbe00720c */ /* 0x000fe40003f25070 */
[----:B------:R-:W-:-:S05]  /*27220*/  IADD3 R156, P3, R156, R184, RZ ;  /* 0x000000b89c9c7210 */ /* 0x000fca0007f7e0ff */
[----:B------:R-:W-:-:S06]  /*27230*/  IMAD.X R157, R157, 0x1, R183, P3 ;  /* 0x000000019d9d7824 */ /* 0x000fcc00018e06b7 */
[----:B------:R-:W-:Y:S01]  /*27240*/  LDGSTS.E [R188+0x60000], desc[UR6][R156.64], P1 ;  /* 0x600000009cbc7fae */ /* 0x000fe20008921846 */
[--C-:B-1----:R-:W-:Y:S02]  /*27250*/  SHF.R.U32.HI R2, RZ, 0x6, R0.reuse ;  /* 0x00000006ff027819 */ /* 0x102fe40000011600 */
        /* <DEDUP_REMOVED lines=8> */
[----:B------:R-:W1:Y:S01]  /*272e0*/  S2R R0, SR_TID.X ;  /* 0x0000000000007919 */ /* 0x000e620000002100 */
[----:B------:R-:W-:Y:S02]  /*272f0*/  IADD3 R158, P4, R158, R184, RZ ;  /* 0x000000b89e9e7210 */ /* 0x000fe40007f9e0ff */
[----:B------:R-:W-:-:S03]  /*27300*/  SEL R190, R190, RZ, !P0 ;  /* 0x000000ffbebe7207 */ /* 0x000fc60004000000 */
[----:B------:R-:W-:Y:S01]  /*27310*/  IMAD.X R159, R159, 0x1, R183, P4 ;  /* 0x000000019f9f7824 */ /* 0x000fe200020e06b7 */
[----:B------:R-:W-:-:S04]  /*27320*/  IADD3 R198, P3, R198, R184, RZ ;  /* 0x000000b8c6c67210 */ /* 0x000fc80007f7e0ff */
[----:B------:R-:W-:Y:S01]  /*27330*/  LDGSTS.E [R188+0x60008], desc[UR6][R158.64], P2 ;  /* 0x600080009ebc7fae */ /* 0x000fe20009121846 */
        /* <DEDUP_REMOVED lines=9> */
[----:B------:R2:W-:Y:S01]  /*273d0*/  LDGSTS.E [R188+0x62000], desc[UR6][R190.64], P2 ;  /* 0x62000000bebc7fae */ /* 0x0005e20009121846 */
[----:B-1----:R-:W-:-:S04]  /*273e0*/  SHF.R.U32.HI R2, RZ, 0x6, R0 ;  /* 0x00000006ff027819 */ /* 0x002fc80000011600 */
[----:B------:R-:W-:Y:S01]  /*273f0*/  SGXT.U32 R2, R2, 0x1 ;  /* 0x000000010202781a */ /* 0x000fe20000000000 */
[----:B------:R-:W-:Y:S03]  /*27400*/  STL [R1+0x20], R4 ;  /* 0x0000200401007387 */ /* 0x000fe60000100800 */
[----:B------:R-:W-:Y:S01]  /*27410*/  LOP3.LUT R2, R2, 0x58, RZ, 0xfc, !PT ;  /* 0x0000005802027812 */ /* 0x000fe200078efcff */
[----:B--2---:R-:W-:Y:S02]  /*27420*/  IMAD.MOV.U32 R190, RZ, RZ, R200 ;  /* 0x000000ffffbe7224 */ /* 0x004fe400078e00c8 */
[----:B------:R-:W-:Y:S01]  /*27430*/  IMAD.MOV.U32 R191, RZ, RZ, R199 ;  /* 0x000000ffffbf7224 */ /* 0x000fe200078e00c7 */
[----:B------:R1:W-:Y:S04]  /*27440*/  STL [R1+0x1c], R5 ;  /* 0x00001c0501007387 */ /* 0x0003e80000100800 */
[----:B------:R2:W-:Y:S01]  /*27450*/  LDGSTS.E [R188+0x62008], desc[UR6][R190.64], P1 ;  /* 0x62008000bebc7fae */ /* 0x0005e20008921846 */
[----:B------:R-:W-:-:S03]  /*27460*/  ISETP.GE.AND P1, PT, R2, UR8, PT ;  /* 0x0000000802007c0c */ /* 0x000fc6000bf26270 */
[----:B------:R-:W3:Y:S04]  /*27470*/  LDL.LU R6, [R1+0x24] ;  /* 0x0000240001067983 */ /* 0x000ee80000300800 */
[----:B------:R-:W4:Y:S04]  /*27480*/  LDL.LU R2, [R1+0x28] ;  /* 0x0000280001027983 */ /* 0x000f280000300800 */
[----:B-1----:R-:W3:Y:S04]  /*27490*/  LDL.LU R5, [R1+0x2c] ;  /* 0x00002c0001057983 */ /* 0x002ee80000300800 */
[----:B------:R-:W3:Y:S01]  /*274a0*/  LDL.LU R4, [R1+0x30] ;  /* 0x0000300001047983 */ /* 0x000ee20000300800 */
[----:B------:R-:W1:Y:S01]  /*274b0*/  S2R R0, SR_TID.X ;  /* 0x0000000000007919 */ /* 0x000e620000002100 */
[----:B--2---:R-:W-:-:S02]  /*274c0*/  SEL R190, RZ, 0x4, P1 ;  /* 0x00000004ffbe7807 */ /* 0x004fc40000800000 */
[----:B-1----:R-:W-:-:S04]  /*274d0*/  SHF.R.U32.HI R0, RZ, 0x6, R0 ;  /* 0x00000006ff007819 */ /* 0x002fc80000011600 */
[----:B------:R-:W-:-:S04]  /*274e0*/  SGXT.U32 R0, R0, 0x1 ;  /* 0x000000010000781a */ /* 0x000fc80000000000 */
[----:B------:R-:W-:-:S04]  /*274f0*/  LOP3.LUT R0, R0, 0x5a, RZ, 0xfc, !PT ;  /* 0x0000005a00007812 */ /* 0x000fc800078efcff */
[----:B------:R-:W-:Y:S02]  /*27500*/  ISETP.GE.AND P1, PT, R0, UR8, PT ;  /* 0x0000000800007c0c */ /* 0x000fe4000bf26270 */
        /* <DEDUP_REMOVED lines=13> */
[--C-:B-1----:R-:W-:Y:S02]  /*275e0*/  SHF.R.U32.HI R7, RZ, 0x6, R0.reuse ;  /* 0x00000006ff077819 */ /* 0x102fe40000011600 */
[----:B------:R-:W-:Y:S02]  /*275f0*/  SHF.R.U32.HI R0, RZ, 0x6, R0 ;  /* 0x00000006ff007819 */ /* 0x000fe40000011600 */
[----:B------:R-:W-:Y:S01]  /*27600*/  SGXT.U32 R7, R7, 0x1 ;  /* 0x000000010707781a */ /* 0x000fe20000000000 */
[----:B--2---:R-:W-:Y:S02]  /*27610*/  IMAD.MOV.U32 R190, RZ, RZ, R232 ;  /* 0x000000ffffbe7224 */ /* 0x004fe400078e00e8 */
[----:B------:R-:W-:Y:S01]  /*27620*/  IMAD.MOV.U32 R191, RZ, RZ, R231 ;  /* 0x000000ffffbf7224 */ /* 0x000fe200078e00e7 */
[----:B------:R-:W-:Y:S02]  /*27630*/  LOP3.LUT R7, R7, 0x78, RZ, 0xfc, !PT ;  /* 0x0000007807077812 */ /* 0x000fe400078efcff */
[----:B------:R-:W-:-:S02]  /*27640*/  SGXT.U32 R0, R0, 0x1 ;  /* 0x000000010000781a */ /* 0x000fc40000000000 */
[----:B------:R1:W-:Y:S01]  /*27650*/  LDGSTS.E [R188+0x64008], desc[UR6][R190.64], P1 ;  /* 0x64008000bebc7fae */ /* 0x0003e20008921846 */
[----:B------:R-:W-:Y:S02]  /*27660*/  ISETP.GE.AND P1, PT, R7, UR8, PT ;  /* 0x0000000807007c0c */ /* 0x000fe4000bf26270 */
[----:B------:R-:W-:Y:S02]  /*27670*/  LOP3.LUT R0, R0, 0x7a, RZ, 0xfc, !PT ;  /* 0x0000007a00007812 */ /* 0x000fe400078efcff */
[----:B-1----:R-:W-:Y:S02]  /*27680*/  SEL R190, RZ, 0x4, P1 ;  /* 0x00000004ffbe7807 */ /* 0x002fe40000800000 */
[----:B------:R-:W-:Y:S02]  /*27690*/  ISETP.GE.AND P1, PT, R0, UR8, PT ;  /* 0x0000000800007c0c */ /* 0x000fe4000bf26270 */
[----:B------:R-:W1:Y:S01]  /*276a0*/  S2R R0, SR_TID.X ;  /* 0x0000000000007919 */ /* 0x000e620000002100 */
[----:B------:R-:W-:-:S04]  /*276b0*/  SEL R190, R190, RZ, !P0 ;  /* 0x000000ffbebe7207 */ /* 0x000fc80004000000 */
[----:B------:R-:W-:Y:S02]  /*276c0*/  ISETP.NE.U32.AND P2, PT, R190, RZ, PT ;  /* 0x000000ffbe00720c */ /* 0x000fe40003f45070 */
[----:B------:R-:W-:-:S04]  /*276d0*/  SEL R190, RZ, 0x4, P1 ;  /* 0x00000004ffbe7807 */ /* 0x000fc80000800000 */
[----:B------:R-:W-:-:S04]  /*276e0*/  SEL R190, R190, RZ, !P0 ;  /* 0x000000ffbebe7207 */ /* 0x000fc80004000000 */
[----:B------:R-:W-:Y:S02]  /*276f0*/  ISETP.NE.U32.AND P1, PT, R190, RZ, PT ;  /* 0x000000ffbe00720c */ /* 0x000fe40003f25070 */
[----:B----4-:R-:W-:-:S05]  /*27700*/  IADD3 R2, P3, R2, R184, RZ ;  /* 0x000000b802027210 */ /* 0x010fca0007f7e0ff */
[--C-:B---3--:R-:W-:Y:S01]  /*27710*/  IMAD.X R6, R6, 0x1, R183.reuse, P3 ;  /* 0x0000000106067824 */ /* 0x108fe200018e06b7 */
[----:B------:R1:W-:Y:S01]  /*27720*/  STL [R1+0x28], R2 ;  /* 0x0000280201007387 */ /* 0x0003e20000100800 */
[----:B------:R-:W-:Y:S01]  /*27730*/  IADD3 R4, P4, R4, R184, RZ ;  /* 0x000000b804047210 */ /* 0x000fe20007f9e0ff */
[----:B------:R-:W-:Y:S02]  /*27740*/  IMAD.MOV.U32 R190, RZ, RZ, R2 ;  /* 0x000000ffffbe7224 */ /* 0x000fe400078e0002 */
[----:B------:R-:W-:Y:S02]  /*27750*/  IMAD.MOV.U32 R191, RZ, RZ, R6 ;  /* 0x000000ffffbf7224 */ /* 0x000fe400078e0006 */
[----:B------:R-:W-:Y:S01]  /*27760*/  IMAD.X R5, R5, 0x1, R183, P4 ;  /* 0x0000000105057824 */ /* 0x000fe200020e06b7 */
[----:B-1----:R-:W-:Y:S02]  /*27770*/  SHF.R.U32.HI R2, RZ, 0x6, R0 ;  /* 0x00000006ff027819 */ /* 0x002fe40000011600 */
[----:B------:R1:W-:Y:S02]  /*27780*/  LDGSTS.E [R188+0x66000], desc[UR6][R190.64], P2 ;  /* 0x66000000bebc7fae */ /* 0x0003e40009121846 */
[----:B------:R-:W-:-:S04]  /*27790*/  SGXT.U32 R2, R2, 0x1 ;  /* 0x000000010202781a */ /* 0x000fc80000000000 */
[----:B------:R-:W-:Y:S01]  /*277a0*/  LOP3.LUT R2, R2, 0x1c, RZ, 0xfc, !PT ;  /* 0x0000001c02027812 */ /* 0x000fe200078efcff */
[----:B-1----:R-:W-:Y:S02]  /*277b0*/  IMAD.MOV.U32 R190, RZ, RZ, R4 ;  /* 0x000000ffffbe7224 */ /* 0x002fe400078e0004 */
[----:B------:R-:W-:Y:S01]  /*277c0*/  IMAD.MOV.U32 R191, RZ, RZ, R5 ;  /* 0x000000ffffbf7224 */ /* 0x000fe200078e0005 */
[----:B------:R-:W-:-:S04]  /*277d0*/  LEA.HI R0, R0, 0x1e, RZ, 0x1a ;  /* 0x0000001e00007811 */ /* 0x000fc800078fd0ff */
[----:B------:R1:W-:Y:S01]  /*277e0*/  LDGSTS.E [R188+0x66008], desc[UR6][R190.64], P1 ;  /* 0x66008000bebc7fae */ /* 0x0003e20008921846 */
[----:B------:R-:W-:-:S04]  /*277f0*/  ISETP.GE.AND P1, PT, R2, UR8, PT ;  /* 0x0000000802007c0c */ /* 0x000fc8000bf26270 */
[----:B-1----:R-:W-:Y:S02]  /*27800*/  SEL R188, RZ, 0x4, P1 ;  /* 0x00000004ffbc7807 */ /* 0x002fe40000800000 */
[----:B------:R-:W-:Y:S02]  /*27810*/  ISETP.GE.AND P1, PT, R0, UR8, PT ;  /* 0x0000000800007c0c */ /* 0x000fe4000bf26270 */
[----:B------:R-:W1:Y:S02]  /*27820*/  S2R R0, SR_TID.X ;  /* 0x0000000000007919 */ /* 0x000e640000002100 */
[----:B-1----:R-:W-:-:S05]  /*27830*/  IMAD.SHL.U32 R2, R0, 0x80, RZ ;  /* 0x0000008000027824 */ /* 0x002fca00078e00ff */
[C---:B------:R-:W-:Y:S01]  /*27840*/  LEA.HI R2, R0.reuse, R2, RZ, 0x1c ;  /* 0x0000000200027211 */ /* 0x040fe200078fe0ff */
[----:B------:R-:W-:-:S05]  /*27850*/  IMAD.SHL.U32 R0, R0, 0x10, RZ ;  /* 0x0000001000007824 */ /* 0x000fca00078e00ff */
[----:B------:R-:W-:-:S04]  /*27860*/  LOP3.LUT R0, R0, 0x70, RZ, 0xc0, !PT ;  /* 0x0000007000007812 */ /* 0x000fc800078ec0ff */
[----:B------:R-:W-:-:S04]  /*27870*/  LOP3.LUT R0, R0, 0x1f84, R2, 0xf8, !PT ;  /* 0x00001f8400007812 */ /* 0x000fc800078ef802 */
[----:B------:R-:W-:-:S05]  /*27880*/  LOP3.LUT R0, R0, 0x70, RZ, 0x3c, !PT ;  /* 0x0000007000007812 */ /* 0x000fca00078e3cff */
[----:B------:R-:W-:Y:S02]  /*27890*/  IMAD.IADD R182, R0, 0x1, R182 ;  /* 0x0000000100b67824 */ /* 0x000fe400078e02b6 */
[----:B------:R-:W1:Y:S01]  /*278a0*/  S2R R0, SR_TID.X ;  /* 0x0000000000007919 */ /* 0x000e620000002100 */
[----:B------:R-:W-:-:S04]  /*278b0*/  SEL R188, R188, RZ, !P0 ;  /* 0x000000ffbcbc7207 */ /* 0x000fc80004000000 */
[----:B------:R-:W-:Y:S02]  /*278c0*/  ISETP.NE.U32.AND P2, PT, R188, RZ, PT ;  /* 0x000000ffbc00720c */ /* 0x000fe40003f45070 */
[----:B------:R-:W-:-:S04]  /*278d0*/  SEL R188, RZ, 0x4, P1 ;  /* 0x00000004ffbc7807 */ /* 0x000fc80000800000 */
[----:B------:R-:W-:Y:S02]  /*278e0*/  SEL R188, R188, RZ, !P0 ;  /* 0x000000ffbcbc7207 */ /* 0x000fe40004000000 */
[-C--:B------:R-:W-:Y:S02]  /*278f0*/  IADD3 R160, P3, R160, R184.reuse, RZ ;  /* 0x000000b8a0a07210 */ /* 0x080fe40007f7e0ff */
[----:B------:R-:W-:Y:S02]  /*27900*/  ISETP.NE.U32.AND P1, PT, R188, RZ, PT ;  /* 0x000000ffbc00720c */ /* 0x000fe40003f25070 */
[----:B------:R-:W-:Y:S01]  /*27910*/  IADD3 R162, P4, R162, R184, RZ ;  /* 0x000000b8a2a27210 */ /* 0x000fe20007f9e0ff */
[----:B------:R-:W-:-:S04]  /*27920*/  IMAD.X R161, R161, 0x1, R183, P3 ;  /* 0x00000001a1a17824 */ /* 0x000fc800018e06b7 */
[----:B------:R-:W-:Y:S01]  /*27930*/  IMAD.X R163, R163, 0x1, R183, P4 ;  /* 0x00000001a3a37824 */ /* 0x000fe200020e06b7 */
[----:B------:R-:W-:Y:S05]  /*27940*/  LDGSTS.E [R182+0x60000], desc[UR6][R160.64], P2 ;  /* 0x60000000a0b67fae */ /* 0x000fea0009121846 */
[----:B------:R-:W-:Y:S01]  /*27950*/  LDGSTS.E [R182+0x60008], desc[UR6][R162.64], P1 ;  /* 0x60008000a2b67fae */ /* 0x000fe20008921846 */
[----:B-1----:R-:W-:-:S04]  /*27960*/  SHF.R.U32.HI R2, RZ, 0x6, R0 ;  /* 0x00000006ff027819 */ /* 0x002fc80000011600 */
[----:B------:R-:W-:-:S04]  /*27970*/  SGXT.U32 R2, R2, 0x1 ;  /* 0x000000010202781a */ /* 0x000fc80000000000 */
[----:B------:R-:W-:Y:S02]  /*27980*/  LOP3.LUT R2, R2, 0x3c, RZ, 0xfc, !PT ;  /* 0x0000003c02027812 */ /* 0x000fe400078efcff */
[----:B------:R-:W-:Y:S02]  /*27990*/  LEA.HI R0, R0, 0x3e, RZ, 0x1a ;  /* 0x0000003e00007811 */ /* 0x000fe400078fd0ff */
[----:B------:R-:W-:-:S04]  /*279a0*/  ISETP.GE.AND P1, PT, R2, UR8, PT ;  /* 0x0000000802007c0c */ /* 0x000fc8000bf26270 */
[----:B------:R-:W-:Y:S02]  /*279b0*/  SEL R188, RZ, 0x4, P1 ;  /* 0x00000004ffbc7807 */ /* 0x000fe40000800000 */
        /* <DEDUP_REMOVED lines=16> */
[----:B--2---:R-:W-:Y:S02]  /*27ac0*/  IMAD.MOV.U32 R190, RZ, RZ, R204 ;  /* 0x000000ffffbe7224 */ /* 0x004fe400078e00cc */
[----:B------:R-:W-:Y:S01]  /*27ad0*/  IMAD.MOV.U32 R191, RZ, RZ, R203 ;  /* 0x000000ffffbf7224 */ /* 0x000fe200078e00cb */
[----:B------:R-:W-:Y:S01]  /*27ae0*/  LOP3.LUT R2, R2, 0x5c, RZ, 0xfc, !PT ;  /* 0x0000005c02027812 */ /* 0x000fe200078efcff */
[----:B------:R1:W-:Y:S01]  /*27af0*/  STL [R1+0x24], R6 ;  /* 0x0000240601007387 */ /* 0x0003e20000100800 */
[----:B------:R-:W-:-:S03]  /*27b00*/  LEA.HI R0, R0, 0x5e, RZ, 0x1a ;  /* 0x0000005e00007811 */ /* 0x000fc600078fd0ff */
[----:B------:R-:W-:Y:S04]  /*27b10*/  STL [R1+0x30], R4 ;  /* 0x0000300401007387 */ /* 0x000fe80000100800 */
[----:B------:R2:W-:Y:S04]  /*27b20*/  STL [R1+0x2c], R5 ;  /* 0x00002c0501007387 */ /* 0x0005e80000100800 */
[----:B------:R3:W-:Y:S01]  /*27b30*/  LDGSTS.E [R182+0x62008], desc[UR6][R190.64], P1 ;  /* 0x62008000beb67fae */ /* 0x0007e20008921846 */
[----:B------:R-:W-:-:S03]  /*27b40*/  ISETP.GE.AND P1, PT, R2, UR8, PT ;  /* 0x0000000802007c0c */ /* 0x000fc6000bf26270 */
[----:B-1----:R-:W4:Y:S01]  /*27b50*/  LDL.LU R6, [R1+0x34] ;  /* 0x0000340001067983 */ /* 0x002f220000300800 */
[----:B------:R-:W-:-:S03]  /*27b60*/  SEL R188, RZ, 0x4, P1 ;  /* 0x00000004ffbc7807 */ /* 0x000fc60000800000 */
[----:B------:R-:W4:Y:S01]  /*27b70*/  LDL.LU R2, [R1+0x38] ;  /* 0x0000380001027983 */ /* 0x000f220000300800 */
[----:B------:R-:W-:Y:S02]  /*27b80*/  ISETP.GE.AND P1, PT, R0, UR8, PT ;  /* 0x0000000800007c0c */ /* 0x000fe4000bf26270 */
[----:B------:R-:W1:Y:S01]  /*27b90*/  S2R R0, SR_TID.X ;  /* 0x0000000000007919 */ /* 0x000e620000002100 */
[----:B------:R-:W-:Y:S01]  /*27ba0*/  SEL R188, R188, RZ, !P0 ;  /* 0x000000ffbcbc7207 */ /* 0x000fe20004000000 */
[----:B------:R-:W4:Y:S03]  /*27bb0*/  LDL.LU R7, [R1+0x3c] ;  /* 0x00003c0001077983 */ /* 0x000f260000300800 */
[----:B------:R-:W-:Y:S02]  /*27bc0*/  ISETP.NE.U32.AND P2, PT, R188, RZ, PT ;  /* 0x000000ffbc00720c */ /* 0x000fe40003f45070 */
[----:B------:R-:W-:Y:S01]  /*27bd0*/  SEL R188, RZ, 0x4, P1 ;  /* 0x00000004ffbc7807 */ /* 0x000fe20000800000 */
[----:B--2---:R-:W2:Y:S01]  /*27be0*/  LDL.LU R5, [R1+0x40] ;  /* 0x0000400001057983 */ /* 0x004ea20000300800 */
[----:B------:R-:W-:-:S02]  /*27bf0*/  IADD3 R234, P3, R234, R184, RZ ;  /* 0x000000b8eaea7210 */ /* 0x000fc40007f7e0ff */
[----:B------:R-:W-:Y:S02]  /*27c00*/  SEL R188, R188, RZ, !P0 ;  /* 0x000000ffbcbc7207 */ /* 0x000fe40004000000 */
[----:B------:R-:W-:Y:S01]  /*27c10*/  IADD3 R236, P4, R236, R184, RZ ;  /* 0x000000b8ecec7210 */ /* 0x000fe20007f9e0ff */
[----:B------:R-:W-:Y:S01]  /*27c20*/  IMAD.X R233, R233, 0x1, R183, P3 ;  /* 0x00000001e9e97824 */ /* 0x000fe200018e06b7 */
[----:B------:R-:W-:Y:S01]  /*27c30*/  ISETP.NE.U32.AND P1, PT, R188, RZ, PT ;  /* 0x000000ffbc00720c */ /* 0x000fe20003f25070 */
[----:B---3--:R-:W-:Y:S02]  /*27c40*/  IMAD.MOV.U32 R190, RZ, RZ, R234 ;  /* 0x000000ffffbe7224 */ /* 0x008fe400078e00ea */
[----:B------:R-:W-:Y:S02]  /*27c50*/  IMAD.MOV.U32 R191, RZ, RZ, R233 ;  /* 0x000000ffffbf7224 */ /* 0x000fe400078e00e9 */
[----:B------:R-:W-:-:S03]  /*27c60*/  IMAD.X R235, R235, 0x1, R183, P4 ;  /* 0x00000001ebeb7824 */ /* 0x000fc600020e06b7 */
[----:B------:R3:W-:Y:S01]  /*27c70*/  LDGSTS.E [R182+0x64000], desc[UR6][R190.64], P2 ;  /* 0x64000000beb67fae */ /* 0x0007e20009121846 */
[----:B-1----:R-:W-:-:S04]  /*27c80*/  SHF.R.U32.HI R4, RZ, 0x6, R0 ;  /* 0x00000006ff047819 */ /* 0x002fc80000011600 */
[----:B------:R-:W-:Y:S01]  /*27c90*/  SGXT.U32 R4, R4, 0x1 ;  /* 0x000000010404781a */ /* 0x000fe20000000000 */
[----:B---3--:R-:W-:Y:S02]  /*27ca0*/  IMAD.MOV.U32 R190, RZ, RZ, R236 ;  /* 0x000000ffffbe7224 */ /* 0x008fe400078e00ec */
[----:B------:R-:W-:Y:S01]  /*27cb0*/  IMAD.MOV.U32 R191, RZ, RZ, R235 ;  /* 0x000000ffffbf7224 */ /* 0x000fe200078e00eb */
[----:B------:R-:W-:Y:S02]  /*27cc0*/  LOP3.LUT R4, R4, 0x7c, RZ, 0xfc, !PT ;  /* 0x0000007c04047812 */ /* 0x000fe400078efcff */
[----:B------:R-:W-:Y:S02]  /*27cd0*/  LEA.HI R0, R0, 0x7e, RZ, 0x1a ;  /* 0x0000007e00007811 */ /* 0x000fe400078fd0ff */
[----:B------:R1:W-:Y:S01]  /*27ce0*/  LDGSTS.E [R182+0x64008], desc[UR6][R190.64], P1 ;  /* 0x64008000beb67fae */ /* 0x0003e20008921846 */
[----:B------:R-:W-:-:S04]  /*27cf0*/  ISETP.GE.AND P1, PT, R4, UR8, PT ;  /* 0x0000000804007c0c */ /* 0x000fc8000bf26270 */
[----:B------:R-:W-:Y:S02]  /*27d00*/  SEL R188, RZ, 0x4, P1 ;  /* 0x00000004ffbc7807 */ /* 0x000fe40000800000 */
[----:B------:R-:W-:Y:S02]  /*27d10*/  ISETP.GE.AND P1, PT, R0, UR8, PT ;  /* 0x0000000800007c0c */ /* 0x000fe4000bf26270 */
[----:B------:R-:W3:Y:S04]  /*27d20*/  LDL.LU R0, [R1+0x48] ;  /* 0x0000480001007983 */ /* 0x000ee80000300800 */
[----:B------:R-:W3:Y:S01]  /*27d30*/  LDL.LU R4, [R1+0x88] ;  /* 0x0000880001047983 */ /* 0x000ee20000300800 */
[----:B------:R-:W-:Y:S01]  /*27d40*/  SEL R188, R188, RZ, !P0 ;  /* 0x000000ffbcbc7207 */ /* 0x000fe20004000000 */
[----:B------:R-:W2:Y:S03]  /*27d50*/  S2R R239, SR_CgaCtaId ;  /* 0x0000000000ef7919 */ /* 0x000ea60000008800 */
[----:B------:R-:W-:-:S02]  /*27d60*/  ISETP.NE.U32.AND P2, PT, R188, RZ, PT ;  /* 0x000000ffbc00720c */ /* 0x000fc40003f45070 */
[----:B------:R-:W-:-:S04]  /*27d70*/  SEL R188, RZ, 0x4, P1 ;  /* 0x00000004ffbc7807 */ /* 0x000fc80000800000 */
[----:B------:R-:W-:-:S04]  /*27d80*/  SEL R188, R188, RZ, !P0 ;  /* 0x000000ffbcbc7207 */ /* 0x000fc80004000000 */
[----:B------:R-:W-:Y:S02]  /*27d90*/  ISETP.NE.U32.AND P1, PT, R188, RZ, PT ;  /* 0x000000ffbc00720c */ /* 0x000fe40003f25070 */
[----:B----4-:R-:W-:-:S05]  /*27da0*/  IADD3 R2, P3, R2, R184, RZ ;  /* 0x000000b802027210 */ /* 0x010fca0007f7e0ff */
[----:B------:R4:W-:Y:S01]  /*27db0*/  STL [R1+0x38], R2 ;  /* 0x0000380201007387 */ /* 0x0009e20000100800 */
[----:B-1----:R-:W-:Y:S02]  /*27dc0*/  IMAD.MOV.U32 R190, RZ, RZ, R2 ;  /* 0x000000ffffbe7224 */ /* 0x002fe400078e0002 */
[----:B----4-:R-:W1:Y:S01]  /*27dd0*/  S2R R2, SR_TID.X ;  /* 0x0000000000027919 */ /* 0x010e620000002100 */
[----:B------:R-:W-:Y:S01]  /*27de0*/  IMAD.X R6, R6, 0x1, R183, P3 ;  /* 0x0000000106067824 */ /* 0x000fe200018e06b7 */
[----:B--2---:R-:W-:-:S03]  /*27df0*/  IADD3 R5, P4, R5, R184, RZ ;  /* 0x000000b805057210 */ /* 0x004fc60007f9e0ff */
[----:B------:R-:W-:Y:S02]  /*27e00*/  IMAD.MOV.U32 R191, RZ, RZ, R6 ;  /* 0x000000ffffbf7224 */ /* 0x000fe400078e0006 */
[----:B------:R-:W-:-:S03]  /*27e10*/  IMAD.X R7, R7, 0x1, R183, P4 ;  /* 0x0000000107077824 */ /* 0x000fc600020e06b7 */
[----:B------:R2:W-:Y:S04]  /*27e20*/  LDGSTS.E [R182+0x66000], desc[UR6][R190.64], P2 ;  /* 0x66000000beb67fae */ /* 0x0005e80009121846 */
[----:B------:R4:W-:Y:S01]  /*27e30*/  STL [R1+0x34], R6 ;  /* 0x0000340601007387 */ /* 0x0009e20000100800 */
[----:B--2---:R-:W-:Y:S02]  /*27e40*/  IMAD.MOV.U32 R190, RZ, RZ, R5 ;  /* 0x000000ffffbe7224 */ /* 0x004fe400078e0005 */
[----:B------:R-:W-:Y:S01]  /*27e50*/  IMAD.MOV.U32 R191, RZ, RZ, R7 ;  /* 0x000000ffffbf7224 */ /* 0x000fe200078e0007 */
[----:B------:R-:W-:Y:S04]  /*27e60*/  STL [R1+0x40], R5 ;  /* 0x0000400501007387 */ /* 0x000fe80000100800 */
[----:B------:R2:W-:Y:S01]  /*27e70*/  LDGSTS.E [R182+0x66008], desc[UR6][R190.64], P1 ;  /* 0x66008000beb67fae */ /* 0x0005e20008921846 */
[----:B-1----:R-:W-:-:S03]  /*27e80*/  LOP3.LUT R2, R2, 0x7f, RZ, 0xc0, !PT ;  /* 0x0000007f02027812 */ /* 0x002fc600078ec0ff */
[----:B----4-:R-:W4:Y:S01]  /*27e90*/  LDL.LU R6, [R1+0x44] ;  /* 0x0000440001067983 */ /* 0x010f220000300800 */
[----:B------:R-:W-:-:S03]  /*27ea0*/  ISETP.GE.AND P1, PT, R2, UR8, PT ;  /* 0x0000000802007c0c */ /* 0x000fc6000bf26270 */
[----:B------:R1:W-:Y:S04]  /*27eb0*/  STL [R1+0x3c], R7 ;  /* 0x00003c0701007387 */ /* 0x0003e80000100800 */
[----:B------:R-:W4:Y:S01]  /*27ec0*/  LDL.LU R187, [R1+0x84] ;  /* 0x0000840001bb7983 */ /* 0x000f220000300800 */
[----:B--2---:R-:W-:-:S03]  /*27ed0*/  SEL R182, RZ, 0x4, P1 ;  /* 0x00000004ffb67807 */ /* 0x004fc60000800000 */
[----:B------:R-:W2:Y:S01]  /*27ee0*/  LDL.LU R2, [R1+0xc8] ;  /* 0x0000c80001027983 */ /* 0x000ea20000300800 */
[----:B-1----:R-:W-:Y:S02]  /*27ef0*/  MOV R7, 0x400 ;  /* 0x0000040000077802 */ /* 0x002fe40000000f00 */
[----:B------:R-:W-:Y:S01]  /*27f00*/  SEL R182, R182, RZ, !P0 ;  /* 0x000000ffb6b67207 */ /* 0x000fe20004000000 */
[----:B------:R-:W2:Y:S01]  /*27f10*/  LDL.LU R5, [R1+0x108] ;  /* 0x0001080001057983 */ /* 0x000ea20000300800 */
[----:B------:R-:W-:Y:S02]  /*27f20*/  LEA R7, R239, R7, 0x18 ;  /* 0x00000007ef077211 */ /* 0x000fe400078ec0ff */
[----:B------:R-:W-:Y:S01]  /*27f30*/  ISETP.NE.U32.AND P0, PT, R182, RZ, PT ;  /* 0x000000ffb600720c */ /* 0x000fe20003f05070 */
[----:B------:R-:W1:Y:S01]  /*27f40*/  S2R R188, SR_TID.X ;  /* 0x0000000000bc7919 */ /* 0x000e620000002100 */
[----:B---3--:R-:W-:Y:S01]  /*27f50*/  IADD3 R0, P1, R0, R186, RZ ;  /* 0x000000ba00007210 */ /* 0x008fe20007f3e0ff */
[----:B------:R-:W-:-:S02]  /*27f60*/  IMAD R182, R3, 0x20000, R7 ;  /* 0x0002000003b67824 */ /* 0x000fc400078e0207 */
[----:B------:R-:W3:Y:S04]  /*27f70*/  LDL.LU R7, [R1+0xc4] ;  /* 0x0000c40001077983 */ /* 0x000ee80000300800 */
[----:B------:R2:W-:Y:S04]  /*27f80*/  STL [R1+0x48], R0 ;  /* 0x0000480001007387 */ /* 0x0005e80000100800 */
[----:B------:R-:W3:Y:S01]  /*27f90*/  LDL.LU R239, [R1+0x104] ;  /* 0x0001040001ef7983 */ /* 0x000ee20000300800 */
[----:B------:R-:W-:Y:S01]  /*27fa0*/  IADD3 R4, P2, R4, R186, RZ ;  /* 0x000000ba04047210 */ /* 0x000fe20007f5e0ff */
[----:B------:R-:W-:-:S02]  /*27fb0*/  IMAD.MOV.U32 R190, RZ, RZ, R0 ;  /* 0x000000ffffbe7224 */ /* 0x000fc400078e0000 */
[----:B------:R-:W0:Y:S01]  /*27fc0*/  LDGDEPBAR ;  /* 0x00000000000079af */ /* 0x000e220000000000 */
[----:B-1----:R-:W-:-:S04]  /*27fd0*/  IMAD R188, R188, 0x100, R188 ;  /* 0x00000100bcbc7824 */ /* 0x002fc800078e02bc */
[----:B------:R-:W-:Y:S01]  /*27fe0*/  IMAD.SHL.U32 R188, R188, 0x4, RZ ;  /* 0x00000004bcbc7824 */ /* 0x000fe200078e00ff */
[----:B------:R-:W-:Y:S04]  /*27ff0*/  STL [R1+0x88], R4 ;  /* 0x0000880401007387 */ /* 0x000fe80000100800 */
[----:B------:R-:W-:-:S05]  /*28000*/  LOP3.LUT R188, R188, 0x1807c, RZ, 0xc0, !PT ;  /* 0x0001807cbcbc7812 */ /* 0x000fca00078ec0ff */
[----:B------:R-:W-:Y:S02]  /*28010*/  IMAD.IADD R188, R188, 0x1, R182 ;  /* 0x00000001bcbc7824 */ /* 0x000fe400078e02b6 */
[----:B----4-:R-:W-:-:S04]  /*28020*/  IMAD.X R6, R6, 0x1, R185, P1 ;  /* 0x0000000106067824 */ /* 0x010fc800008e06b9 */
[----:B------:R-:W-:Y:S02]  /*28030*/  IMAD.MOV.U32 R191, RZ, RZ, R6 ;  /* 0x000000ffffbf7224 */ /* 0x000fe400078e0006 */
[----:B------:R-:W-:Y:S01]  /*28040*/  IMAD.X R187, R187, 0x1, R185, P2 ;  /* 0x00000001bbbb7824 */ /* 0x000fe200010e06b9 */
[----:B------:R1:W-:Y:S01]  /*28050*/  STL [R1+0x44], R6 ;  /* 0x0000440601007387 */ /* 0x0003e20000100800 */
[----:B--2---:R-:W-:-:S03]  /*28060*/  IADD3 R2, P1, R2, R186, RZ ;  /* 0x000000ba02027210 */ /* 0x004fc60007f3e0ff */
[----:B------:R2:W-:Y:S04]  /*28070*/  STL [R1+0x84], R187 ;  /* 0x000084bb01007387 */ /* 0x0005e80000100800 */
[----:B------:R-:W4:Y:S01]  /*28080*/  LDL.LU R0, [R1+0x148] ;  /* 0x0001480001007983 */ /* 0x000f220000300800 */
[----:B------:R-:W-:-:S03]  /*28090*/  IADD3 R5, P2, R5, R186, RZ ;  /* 0x000000ba05057210 */ /* 0x000fc60007f5e0ff */
[----:B------:R2:W-:Y:S04]  /*280a0*/  LDGSTS.E [R188], desc[UR6][R190.64], P0 ;  /* 0x00000000bebc7fae */ /* 0x0005e80008121846 */
[----:B-1----:R-:W4:Y:S01]  /*280b0*/  LDL.LU R6, [R1+0x188] ;  /* 0x0001880001067983 */ /* 0x002f220000300800 */
[----:B---3--:R-:W-:Y:S02]  /*280c0*/  IMAD.X R7, R7, 0x1, R185, P1 ;  /* 0x0000000107077824 */ /* 0x008fe400008e06b9 */
[----:B--2---:R-:W-:Y:S02]  /*280d0*/  IMAD.MOV.U32 R190, RZ, RZ, R4 ;  /* 0x000000ffffbe7224 */ /* 0x004fe400078e0004 */
[----:B------:R-:W-:Y:S01]  /*280e0*/  IMAD.MOV.U32 R191, RZ, RZ, R187 ;  /* 0x000000ffffbf7224 */ /* 0x000fe200078e00bb */
[----:B------:R-:W2:Y:S01]  /*280f0*/  LDL.LU R4, [R1+0x144] ;  /* 0x0001440001047983 */ /* 0x000ea20000300800 */
[----:B------:R-:W-:-:S03]  /*28100*/  IMAD.X R239, R239, 0x1, R185, P2 ;  /* 0x00000001efef7824 */ /* 0x000fc600010e06b9 */
[----:B------:R-:W3:Y:S04]  /*28110*/  LDL.LU R187, [R1+0x184] ;  /* 0x0001840001bb7983 */ /* 0x000ee80000300800 */
[----:B------:R1:W-:Y:S04]  /*28120*/  LDGSTS.E [R188+0x400], desc[UR6][R190.64], P0 ;  /* 0x00400000bebc7fae */ /* 0x0003e80008121846 */
[----:B------:R1:W-:Y:S04]  /*28130*/  STL [R1+0xc8], R2 ;  /* 0x0000c80201007387 */ /* 0x0003e80000100800 */
[----:B------:R1:W-:Y:S02]  /*28140*/  STL [R1+0xc4], R7 ;  /* 0x0000c40701007387 */ /* 0x0003e40000100800 */
[----:B-1----:R-:W-:-:S02]  /*28150*/  IMAD.MOV.U32 R190, RZ, RZ, R2 ;  /* 0x000000ffffbe7224 */ /* 0x002fc400078e0002 */
[----:B------:R1:W-:Y:S01]  /*28160*/  STL [R1+0x108], R5 ;  /* 0x0001080501007387 */ /* 0x0003e20000100800 */
[----:B------:R-:W-:-:S03]  /*28170*/  IMAD.MOV.U32 R191, RZ, RZ, R7 ;  /* 0x000000ffffbf7224 */ /* 0x000fc600078e0007 */
[----:B------:R-:W3:Y:S04]  /*28180*/  LDL.LU R2, [R1+0x1c8] ;  /* 0x0001c80001027983 */ /* 0x000ee80000300800 */
[----:B------:R1:W-:Y:S04]  /*28190*/  STL [R1+0x104], R239 ;  /* 0x000104ef01007387 */ /* 0x0003e80000100800 */
[----:B------:R1:W-:Y:S04]  /*281a0*/  LDGSTS.E [R188+0x800], desc[UR6][R190.64], P0 ;  /* 0x00800000bebc7fae */ /* 0x0003e80008121846 */
[----:B------:R-:W3:Y:S01]  /*281b0*/  LDL.LU R7, [R1+0x208] ;  /* 0x0002080001077983 */ /* 0x000ee20000300800 */
[----:B-1----:R-:W-:-:S03]  /*281c0*/  IMAD.MOV.U32 R190, RZ, RZ, R5 ;  /* 0x000000ffffbe7224 */ /* 0x002fc600078e0005 */
[----:B------:R-:W3:Y:S01]  /*281d0*/  LDL.LU R5, [R1+0x1c4] ;  /* 0x0001c40001057983 */ /* 0x000ee20000300800 */
[----:B------:R-:W-:-:S03]  /*281e0*/  IMAD.MOV.U32 R191, RZ, RZ, R239 ;  /* 0x000000ffffbf7224 */ /* 0x000fc600078e00ef */
[----:B------:R-:W3:Y:S04]  /*281f0*/  LDL.LU R239, [R1+0x204] ;  /* 0x0002040001ef7983 */ /* 0x000ee80000300800 */
[----:B------:R1:W-:Y:S01]  /*28200*/  LDGSTS.E [R188+0xc00], desc[UR6][R190.64], P0 ;  /* 0x00c00000bebc7fae */ /* 0x0003e20008121846 */
[-C--:B----4-:R-:W-:Y:S02]  /*28210*/  IADD3 R0, P1, R0, R186.reuse, RZ ;  /* 0x000000ba00007210 */ /* 0x090fe40007f3e0ff */
[----:B------:R-:W-:-:S03]  /*28220*/  IADD3 R6, P2, R6, R186, RZ ;  /* 0x000000ba06067210 */ /* 0x000fc60007f5e0ff */
[----:B------:R4:W-:Y:S01]  /*28230*/  STL [R1+0x148], R0 ;  /* 0x0001480001007387 */ /* 0x0009e20000100800 */
[----:B-1----:R-:W-:Y:S02]  /*28240*/  IMAD.MOV.U32 R190, RZ, RZ, R0 ;  /* 0x000000ffffbe7224 */ /* 0x002fe400078e0000 */
[--C-:B--2---:R-:W-:Y:S02]  /*28250*/  IMAD.X R4, R4, 0x1, R185.reuse, P1 ;  /* 0x0000000104047824 */ /* 0x104fe400008e06b9 */
[----:B---3--:R-:W-:-:S03]  /*28260*/  IMAD.X R187, R187, 0x1, R185, P2 ;  /* 0x00000001bbbb7824 */ /* 0x008fc600010e06b9 */
[----:B------:R1:W-:Y:S01]  /*28270*/  STL [R1+0x144], R4 ;  /* 0x0001440401007387 */ /* 0x0003e20000100800 */
[----:B------:R-:W-:-:S03]  /*28280*/  IMAD.MOV.U32 R191, RZ, RZ, R4 ;  /* 0x000000ffffbf7224 */ /* 0x000fc600078e0004 */
[----:B------:R2:W-:Y:S04]  /*28290*/  STL [R1+0x188], R6 ;  /* 0x0001880601007387 */ /* 0x0005e80000100800 */
[----:B----4-:R-:W3:Y:S04]  /*282a0*/  LDL.LU R0, [R1+0x248] ;  /* 0x0002480001007983 */ /* 0x010ee80000300800 */
[----:B------:R4:W-:Y:S04]  /*282b0*/  STL [R1+0x184], R187 ;  /* 0x000184bb01007387 */ /* 0x0009e80000100800 */
[----:B------:R2:W-:Y:S01]  /*282c0*/  LDGSTS.E [R188+0x1000], desc[UR6][R190.64], P0 ;  /* 0x01000000bebc7fae */ /* 0x0005e20008121846 */
[----:B------:R-:W-:-:S03]  /*282d0*/  IADD3 R2, P1, R2, R186, RZ ;  /* 0x000000ba02027210 */ /* 0x000fc60007f3e0ff */
[----:B-1----:R-:W3:Y:S01]  /*282e0*/  LDL.LU R4, [R1+0x288] ;  /* 0x0002880001047983 */ /* 0x002ee20000300800 */
[----:B--2---:R-:W-:Y:S02]  /*282f0*/  IMAD.MOV.U32 R190, RZ, RZ, R6 ;  /* 0x000000ffffbe7224 */ /* 0x004fe400078e0006 */
[----:B------:R-:W-:Y:S01]  /*28300*/  IMAD.MOV.U32 R191, RZ, RZ, R187 ;  /* 0x000000ffffbf7224 */ /* 0x000fe200078e00bb */
[----:B------:R-:W2:Y:S01]  /*28310*/  LDL.LU R6, [R1+0x244] ;  /* 0x0002440001067983 */ /* 0x000ea20000300800 */
[----:B------:R-:W-:-:S03]  /*28320*/  IADD3 R7, P2, R7, R186, RZ ;  /* 0x000000ba07077210 */ /* 0x000fc60007f5e0ff */
[----:B----4-:R-:W4:Y:S04]  /*28330*/  LDL.LU R187, [R1+0x284] ;  /* 0x0002840001bb7983 */ /* 0x010f280000300800 */
[----:B------:R1:W-:Y:S01]  /*28340*/  LDGSTS.E [R188+0x1400], desc[UR6][R190.64], P0 ;  /* 0x01400000bebc7fae */ /* 0x0003e20008121846 */
[----:B------:R-:W-:-:S03]  /*28350*/  IMAD.X R5, R5, 0x1, R185, P1 ;  /* 0x0000000105057824 */ /* 0x000fc600008e06b9 */
[----:B------:R1:W-:Y:S01]  /*28360*/  STL [R1+0x1c8], R2 ;  /* 0x0001c80201007387 */ /* 0x0003e20000100800 */
[----:B------:R-:W-:-:S03]  /*28370*/  IMAD.X R239, R239, 0x1, R185, P2 ;  /* 0x00000001efef7824 */ /* 0x000fc600010e06b9 */
[----:B------:R1:W-:Y:S02]  /*28380*/  STL [R1+0x1c4], R5 ;  /* 0x0001c40501007387 */ /* 0x0003e40000100800 */
[----:B-1----:R-:W-:Y:S02]  /*28390*/  IMAD.MOV.U32 R190, RZ, RZ, R2 ;  /* 0x000000ffffbe7224 */ /* 0x002fe400078e0002 */
[----:B------:R1:W-:Y:S01]  /*283a0*/  STL [R1+0x208], R7 ;  /* 0x0002080701007387 */ /* 0x0003e20000100800 */
[----:B------:R-:W-:-:S03]  /*283b0*/  IMAD.MOV.U32 R191, RZ, RZ, R5 ;  /* 0x000000ffffbf7224 */ /* 0x000fc600078e0005 */
[----:B------:R-:W4:Y:S04]  /*283c0*/  LDL.LU R2, [R1+0x2c8] ;  /* 0x0002c80001027983 */ /* 0x000f280000300800 */
[----:B------:R1:W-:Y:S04]  /*283d0*/  STL [R1+0x204], R239 ;  /* 0x000204ef01007387 */ /* 0x0003e80000100800 */
[----:B------:R1:W-:Y:S04]  /*283e0*/  LDGSTS.E [R188+0x1800], desc[UR6][R190.64], P0 ;  /* 0x01800000bebc7fae */ /* 0x0003e80008121846 */
[----:B------:R-:W4:Y:S01]  /*283f0*/  LDL.LU R5, [R1+0x308] ;  /* 0x0003080001057983 */ /* 0x000f220000300800 */
[----:B-1----:R-:W-:-:S03]  /*28400*/  IMAD.MOV.U32 R190, RZ, RZ, R7 ;  /* 0x000000ffffbe7224 */ /* 0x002fc600078e0007 */
[----:B------:R-:W4:Y:S01]  /*28410*/  LDL.LU R7, [R1+0x2c4] ;  /* 0x0002c40001077983 */ /* 0x000f220000300800 */
[----:B------:R-:W-:-:S03]  /*28420*/  IMAD.MOV.U32 R191, RZ, RZ, R239 ;  /* 0x000000ffffbf7224 */ /* 0x000fc600078e00ef */
[----:B------:R-:W4:Y:S04]  /*28430*/  LDL.LU R239, [R1+0x304] ;  /* 0x0003040001ef7983 */ /* 0x000f280000300800 */
[----:B------:R1:W-:Y:S01]  /*28440*/  LDGSTS.E [R188+0x1c00], desc[UR6][R190.64], P0 ;  /* 0x01c00000bebc7fae */ /* 0x0003e20008121846 */
[----:B---3--:R-:W-:-:S05]  /*28450*/  IADD3 R0, P1, R0, R186, RZ ;  /* 0x000000ba00007210 */ /* 0x008fca0007f3e0ff */
[----:B------:R3:W-:Y:S01]  /*28460*/  STL [R1+0x248], R0 ;  /* 0x0002480001007387 */ /* 0x0007e20000100800 */
[----:B-1----:R-:W-:Y:S01]  /*28470*/  IMAD.MOV.U32 R190, RZ, RZ, R0 ;  /* 0x000000ffffbe7224 */ /* 0x002fe200078e0000 */
[----:B------:R-:W-:Y:S01]  /*28480*/  IADD3 R4, P2, R4, R186, RZ ;  /* 0x000000ba04047210 */ /* 0x000fe20007f5e0ff */
[----:B--2---:R-:W-:-:S04]  /*28490*/  IMAD.X R6, R6, 0x1, R185, P1 ;  /* 0x0000000106067824 */ /* 0x004fc800008e06b9 */
[----:B----4-:R-:W-:Y:S01]  /*284a0*/  IMAD.X R187, R187, 0x1, R185, P2 ;  /* 0x00000001bbbb7824 */ /* 0x010fe200010e06b9 */
[----:B------:R1:W-:Y:S01]  /*284b0*/  STL [R1+0x244], R6 ;  /* 0x0002440601007387 */ /* 0x0003e20000100800 */
[----:B------:R-:W-:-:S03]  /*284c0*/  IMAD.MOV.U32 R191, RZ, RZ, R6 ;  /* 0x000000ffffbf7224 */ /* 0x000fc600078e0006 */
[----:B------:R2:W-:Y:S04]  /*284d0*/  STL [R1+0x288], R4 ;  /* 0x0002880401007387 */ /* 0x0005e80000100800 */
[----:B---3--:R-:W3:Y:S04]  /*284e0*/  LDL.LU R0, [R1+0x348] ;  /* 0x0003480001007983 */ /* 0x008ee80000300800 */
        /* <DEDUP_REMOVED lines=155> */
[----:B------:R-:W-:Y:S01]  /*28ea0*/  STL [R1+0x6c8], R2 ;  /* 0x0006c80201007387 */ /* 0x000fe20000100800 */
[----:B------:R-:W-:-:S03]  /*28eb0*/  IMAD.X R239, R239, 0x1, R185, P2 ;  /* 0x00000001efef7824 */ /* 0x000fc600010e06b9 */
[----:B------:R1:W-:Y:S02]  /*28ec0*/  STL [R1+0x6c4], R7 ;  /* 0x0006c40701007387 */ /* 0x0003e40000100800 */
[----:B-1----:R-:W-:Y:S02]  /*28ed0*/  IMAD.MOV.U32 R190, RZ, RZ, R2 ;  /* 0x000000ffffbe7224 */ /* 0x002fe400078e0002 */
[----:B------:R-:W-:Y:S01]  /*28ee0*/  STL [R1+0x708], R5 ;  /* 0x0007080501007387 */ /* 0x000fe20000100800 */
        /* <DEDUP_REMOVED lines=11> */
[----:B-1----:R-:W-:Y:S01]  /*28fa0*/  IMAD.MOV.U32 R190, RZ, RZ, R0 ;  /* 0x000000ffffbe7224 */ /* 0x002fe200078e0000 */
[----:B------:R1:W-:Y:S01]  /*28fb0*/  STL [R1+0x748], R0 ;  /* 0x0007480001007387 */ /* 0x0003e20000100800 */
[----:B------:R-:W-:Y:S01]  /*28fc0*/  IADD3 R6, P2, R6, R186, RZ ;  /* 0x000000ba06067210 */ /* 0x000fe20007f5e0ff */
[----:B--2---:R-:W-:-:S04]  /*28fd0*/  IMAD.X R4, R4, 0x1, R185, P1 ;  /* 0x0000000104047824 */ /* 0x004fc800008e06b9 */
[----:B------:R-:W-:Y:S02]  /*28fe0*/  IMAD.MOV.U32 R191, RZ, RZ, R4 ;  /* 0x000000ffffbf7224 */ /* 0x000fe400078e0004 */
[----:B----4-:R-:W-:Y:S01]  /*28ff0*/  IMAD.X R187, R187, 0x1, R185, P2 ;  /* 0x00000001bbbb7824 */ /* 0x010fe200010e06b9 */
[----:B------:R2:W-:Y:S04]  /*29000*/  STL [R1+0x744], R4 ;  /* 0x0007440401007387 */ /* 0x0005e80000100800 */
[----:B------:R3:W-:Y:S04]  /*29010*/  STL [R1+0x788], R6 ;  /* 0x0007880601007387 */ /* 0x0007e80000100800 */
[----:B------:R4:W-:Y:S04]  /*29020*/  LDGSTS.E [R188+0x7000], desc[UR6][R190.64], P0 ;  /* 0x07000000bebc7fae */ /* 0x0009e80008121846 */
[----:B-1----:R-:W3:Y:S01]  /*29030*/  LDL.LU R0, [R1+0x50] ;  /* 0x0000500001007983 */ /* 0x002ee20000300800 */
[----:B------:R-:W-:Y:S01]  /*29040*/  IADD3 R7, P1, R7, R186, RZ ;  /* 0x000000ba07077210 */ /* 0x000fe20007f3e0ff */
[----:B----4-:R-:W-:-:S02]  /*29050*/  IMAD.MOV.U32 R190, RZ, RZ, R6 ;  /* 0x000000ffffbe7224 */ /* 0x010fc400078e0006 */
[----:B------:R1:W-:Y:S01]  /*29060*/  STL [R1+0x784], R187 ;  /* 0x000784bb01007387 */ /* 0x0003e20000100800 */
[----:B------:R-:W-:-:S03]  /*29070*/  IMAD.MOV.U32 R191, RZ, RZ, R187 ;  /* 0x000000ffffbf7224 */ /* 0x000fc600078e00bb */
[----:B--2---:R-:W2:Y:S04]  /*29080*/  LDL.LU R4, [R1+0x90] ;  /* 0x0000900001047983 */ /* 0x004ea80000300800 */
[----:B---3--:R-:W3:Y:S01]  /*29090*/  LDL.LU R6, [R1+0x4c] ;  /* 0x00004c0001067983 */ /* 0x008ee20000300800 */
[----:B------:R-:W-:-:S03]  /*290a0*/  IADD3 R2, P2, R2, R186, RZ ;  /* 0x000000ba02027210 */ /* 0x000fc60007f5e0ff */
[----:B------:R4:W-:Y:S04]  /*290b0*/  LDGSTS.E [R188+0x7400], desc[UR6][R190.64], P0 ;  /* 0x07400000bebc7fae */ /* 0x0009e80008121846 */
[----:B-1----:R-:W3:Y:S01]  /*290c0*/  LDL.LU R187, [R1+0x8c] ;  /* 0x00008c0001bb7983 */ /* 0x002ee20000300800 */
[----:B------:R-:W-:-:S03]  /*290d0*/  IMAD.X R239, R239, 0x1, R185, P1 ;  /* 0x00000001efef7824 */ /* 0x000fc600008e06b9 */
[----:B------:R1:W-:Y:S01]  /*290e0*/  STL [R1+0x7c8], R7 ;  /* 0x0007c80701007387 */ /* 0x0003e20000100800 */
[----:B------:R-:W-:Y:S02]  /*290f0*/  IMAD.X R5, R5, 0x1, R185, P2 ;  /* 0x0000000105057824 */ /* 0x000fe400010e06b9 */
[----:B----4-:R-:W-:Y:S02]  /*29100*/  IMAD.MOV.U32 R190, RZ, RZ, R7 ;  /* 0x000000ffffbe7224 */ /* 0x010fe400078e0007 */
[----:B------:R-:W-:Y:S01]  /*29110*/  IMAD.MOV.U32 R191, RZ, RZ, R239 ;  /* 0x000000ffffbf7224 */ /* 0x000fe200078e00ef */
[----:B------:R-:W-:Y:S04]  /*29120*/  STL [R1+0x7c4], R239 ;  /* 0x0007c4ef01007387 */ /* 0x000fe80000100800 */
[----:B------:R4:W-:Y:S04]  /*29130*/  STL [R1+0x808], R2 ;  /* 0x0008080201007387 */ /* 0x0009e80000100800 */
[----:B------:R4:W-:Y:S04]  /*29140*/  LDGSTS.E [R188+0x7800], desc[UR6][R190.64], P0 ;  /* 0x07800000bebc7fae */ /* 0x0009e80008121846 */
[----:B------:R4:W-:Y:S04]  /*29150*/  STL [R1+0x804], R5 ;  /* 0x0008040501007387 */ /* 0x0009e80000100800 */
[----:B-1----:R-:W3:Y:S01]  /*29160*/  LDL.LU R7, [R1+0xcc] ;  /* 0x0000cc0001077983 */ /* 0x002ee20000300800 */
[----:B----4-:R-:W-:-:S03]  /*29170*/  IMAD.MOV.U32 R190, RZ, RZ, R2 ;  /* 0x000000ffffbe7224 */ /* 0x010fc600078e0002 */
[----:B------:R-:W4:Y:S01]  /*29180*/  LDL.LU R2, [R1+0xd0] ;  /* 0x0000d00001027983 */ /* 0x000f220000300800 */
[----:B------:R-:W-:-:S03]  /*29190*/  IMAD.MOV.U32 R191, RZ, RZ, R5 ;  /* 0x000000ffffbf7224 */ /* 0x000fc600078e0005 */
[----:B------:R-:W4:Y:S04]  /*291a0*/  LDL.LU R239, [R1+0x10c] ;  /* 0x00010c0001ef7983 */ /* 0x000f280000300800 */
[----:B------:R-:W4:Y:S04]  /*291b0*/  LDL.LU R5, [R1+0x110] ;  /* 0x0001100001057983 */ /* 0x000f280000300800 */
[----:B------:R1:W-:Y:S02]  /*291c0*/  LDGSTS.E [R188+0x7c00], desc[UR6][R190.64], P0 ;  /* 0x07c00000bebc7fae */ /* 0x0003e40008121846 */
[----:B-1----:R-:W1:Y:S02]  /*291d0*/  S2R R191, SR_TID.X ;  /* 0x0000000000bf7919 */ /* 0x002e640000002100 */
[----:B-1----:R-:W-:-:S04]  /*291e0*/  IMAD R191, R191, 0x100, R191 ;  /* 0x00000100bfbf7824 */ /* 0x002fc800078e02bf */
[----:B------:R-:W-:-:S05]  /*291f0*/  IMAD.SHL.U32 R191, R191, 0x4, RZ ;  /* 0x00000004bfbf7824 */ /* 0x000fca00078e00ff */
[----:B------:R-:W-:-:S04]  /*29200*/  LOP3.LUT R191, R191, 0x1807c, RZ, 0xc0, !PT ;  /* 0x0001807cbfbf7812 */ /* 0x000fc800078ec0ff */
[----:B------:R-:W-:-:S05]  /*29210*/  LOP3.LUT R191, R191, 0x10, RZ, 0x3c, !PT ;  /* 0x00000010bfbf7812 */ /* 0x000fca00078e3cff */
[----:B------:R-:W-:Y:S01]  /*29220*/  IMAD.IADD R188, R191, 0x1, R182 ;  /* 0x00000001bfbc7824 */ /* 0x000fe200078e02b6 */
[----:B------:R-:W-:-:S05]  /*29230*/  IADD3 R0, P1, R0, R186, RZ ;  /* 0x000000ba00007210 */ /* 0x000fca0007f3e0ff */
[----:B------:R1:W-:Y:S01]  /*29240*/  STL [R1+0x50], R0 ;  /* 0x0000500001007387 */ /* 0x0003e20000100800 */
[----:B--2---:R-:W-:Y:S01]  /*29250*/  IADD3 R4, P2, R4, R186, RZ ;  /* 0x000000ba04047210 */ /* 0x004fe20007f5e0ff */
[--C-:B---3--:R-:W-:Y:S02]  /*29260*/  IMAD.X R6, R6, 0x1, R185.reuse, P1 ;  /* 0x0000000106067824 */ /* 0x108fe400008e06b9 */
[----:B------:R-:W-:Y:S02]  /*29270*/  IMAD.MOV.U32 R190, RZ, RZ, R0 ;  /* 0x000000ffffbe7224 */ /* 0x000fe400078e0000 */
[----:B------:R-:W-:Y:S01]  /*29280*/  IMAD.MOV.U32 R191, RZ, RZ, R6 ;  /* 0x000000ffffbf7224 */ /* 0x000fe200078e0006 */
[----:B------:R2:W-:Y:S01]  /*29290*/  STL [R1+0x4c], R6 ;  /* 0x00004c0601007387 */ /* 0x0005e20000100800 */
[----:B------:R-:W-:-:S03]  /*292a0*/  IMAD.X R187, R187, 0x1, R185, P2 ;  /* 0x00000001bbbb7824 */ /* 0x000fc600010e06b9 */
[----:B------:R3:W-:Y:S04]  /*292b0*/  STL [R1+0x90], R4 ;  /* 0x0000900401007387 */ /* 0x0007e80000100800 */
[----:B------:R3:W-:Y:S04]  /*292c0*/  STL [R1+0x8c], R187 ;  /* 0x00008cbb01007387 */ /* 0x0007e80000100800 */
[----:B-1----:R-:W4:Y:S04]  /*292d0*/  LDL.LU R0, [R1+0x150] ;  /* 0x0001500001007983 */ /* 0x002f280000300800 */
[----:B------:R1:W-:Y:S04]  /*292e0*/  LDGSTS.E [R188+0x80], desc[UR6][R190.64], P0 ;  /* 0x00080000bebc7fae */ /* 0x0003e80008121846 */
[----:B--2---:R-:W2:Y:S01]  /*292f0*/  LDL.LU R6, [R1+0x190] ;  /* 0x0001900001067983 */ /* 0x004ea20000300800 */
[----:B-1----:R-:W-:-:S02]  /*29300*/  IMAD.MOV.U32 R190, RZ, RZ, R4 ;  /* 0x000000ffffbe7224 */ /* 0x002fc400078e0004 */
[----:B------:R-:W-:Y:S01]  /*29310*/  IMAD.MOV.U32 R191, RZ, RZ, R187 ;  /* 0x000000ffffbf7224 */ /* 0x000fe200078e00bb */
[----:B---3--:R-:W3:Y:S04]  /*29320*/  LDL.LU R4, [R1+0x14c] ;  /* 0x00014c0001047983 */ /* 0x008ee80000300800 */
[----:B------:R-:W3:Y:S01]  /*29330*/  LDL.LU R187, [R1+0x18c] ;  /* 0x00018c0001bb7983 */ /* 0x000ee20000300800 */
[----:B----4-:R-:W-:-:S03]  /*29340*/  IADD3 R2, P1, R2, R186, RZ ;  /* 0x000000ba02027210 */ /* 0x010fc60007f3e0ff */
[----:B------:R1:W-:Y:S02]  /*29350*/  LDGSTS.E [R188+0x480], desc[UR6][R190.64], P0 ;  /* 0x00480000bebc7fae */ /* 0x0003e40008121846 */
[--C-:B------:R-:W-:Y:S01]  /*29360*/  IMAD.X R7, R7, 0x1, R185.reuse, P1 ;  /* 0x0000000107077824 */ /* 0x100fe200008e06b9 */
[----:B------:R-:W-:Y:S01]  /*29370*/  IADD3 R5, P2, R5, R186, RZ ;  /* 0x000000ba05057210 */ /* 0x000fe20007f5e0ff */
[----:B------:R4:W-:Y:S04]  /*29380*/  STL [R1+0xd0], R2 ;  /* 0x0000d00201007387 */ /* 0x0009e80000100800 */
[----:B------:R-:W-:Y:S01]  /*29390*/  IMAD.X R239, R239, 0x1, R185, P2 ;  /* 0x00000001efef7824 */ /* 0x000fe200010e06b9 */
[----:B------:R4:W-:Y:S01]  /*293a0*/  STL [R1+0xcc], R7 ;  /* 0x0000cc0701007387 */ /* 0x0009e20000100800 */
[----:B-1----:R-:W-:-:S02]  /*293b0*/  IMAD.MOV.U32 R190, RZ, RZ, R2 ;  /* 0x000000ffffbe7224 */ /* 0x002fc400078e0002 */
[----:B------:R-:W-:Y:S01]  /*293c0*/  IMAD.MOV.U32 R191, RZ, RZ, R7 ;  /* 0x000000ffffbf7224 */ /* 0x000fe200078e0007 */
[----:B------:R1:W-:Y:S04]  /*293d0*/  STL [R1+0x110], R5 ;  /* 0x0001100501007387 */ /* 0x0003e80000100800 */
[----:B----4-:R-:W4:Y:S04]  /*293e0*/  LDL.LU R2, [R1+0x1d0] ;  /* 0x0001d00001027983 */ /* 0x010f280000300800 */
        /* <DEDUP_REMOVED lines=8> */
[-C--:B------:R-:W-:Y:S02]  /*29470*/  IADD3 R0, P1, R0, R186.reuse, RZ ;  /* 0x000000ba00007210 */ /* 0x080fe40007f3e0ff */
[----:B--2---:R-:W-:-:S03]  /*29480*/  IADD3 R6, P2, R6, R186, RZ ;  /* 0x000000ba06067210 */ /* 0x004fc60007f5e0ff */
[----:B------:R2:W-:Y:S01]  /*29490*/  STL [R1+0x150], R0 ;  /* 0x0001500001007387 */ /* 0x0005e20000100800 */
[----:B-1----:R-:W-:Y:S02]  /*294a0*/  IMAD.MOV.U32 R190, RZ, RZ, R0 ;  /* 0x000000ffffbe7224 */ /* 0x002fe400078e0000 */
[--C-:B---3--:R-:W-:Y:S02]  /*294b0*/  IMAD.X R4, R4, 0x1, R185.reuse, P1 ;  /* 0x0000000104047824 */ /* 0x108fe400008e06b9 */
[----:B------:R-:W-:-:S03]  /*294c0*/  IMAD.X R187, R187, 0x1, R185, P2 ;  /* 0x00000001bbbb7824 */ /* 0x000fc600010e06b9 */
[----:B------:R1:W-:Y:S01]  /*294d0*/  STL [R1+0x14c], R4 ;  /* 0x00014c0401007387 */ /* 0x0003e20000100800 */
[----:B------:R-:W-:-:S03]  /*294e0*/  IMAD.MOV.U32 R191, RZ, RZ, R4 ;  /* 0x000000ffffbf7224 */ /* 0x000fc600078e0004 */
[----:B------:R3:W-:Y:S04]  /*294f0*/  STL [R1+0x190], R6 ;  /* 0x0001900601007387 */ /* 0x0007e80000100800 */
[----:B--2---:R-:W2:Y:S04]  /*29500*/  LDL.LU R0, [R1+0x250] ;  /* 0x0002500001007983 */ /* 0x004ea80000300800 */
[----:B------:R3:W-:Y:S04]  /*29510*/  STL [R1+0x18c], R187 ;  /* 0x00018cbb01007387 */ /* 0x0007e80000100800 */
[----:B------:R3:W-:Y:S04]  /*29520*/  LDGSTS.E [R188+0x1080], desc[UR6][R190.64], P0 ;  /* 0x01080000bebc7fae */ /* 0x0007e80008121846 */
[----:B-1----:R-:W2:Y:S01]  /*29530*/  LDL.LU R4, [R1+0x290] ;  /* 0x0002900001047983 */ /* 0x002ea20000300800 */
[----:B----4-:R-:W-:Y:S01]  /*29540*/  IADD3 R2, P1, R2, R186, RZ ;  /* 0x000000ba02027210 */ /* 0x010fe20007f3e0ff */
[----:B---3--:R-:W-:-:S02]  /*29550*/  IMAD.MOV.U32 R190, RZ, RZ, R6 ;  /* 0x000000ffffbe7224 */ /* 0x008fc400078e0006 */
[----:B------:R-:W-:Y:S01]  /*29560*/  IMAD.MOV.U32 R191, RZ, RZ, R187 ;  /* 0x000000ffffbf7224 */ /* 0x000fe200078e00bb */
[----:B------:R-:W3:Y:S04]  /*29570*/  LDL.LU R6, [R1+0x24c] ;  /* 0x00024c0001067983 */ /* 0x000ee80000300800 */
[----:B------:R-:W4:Y:S01]  /*29580*/  LDL.LU R187, [R1+0x28c] ;  /* 0x00028c0001bb7983 */ /* 0x000f220000300800 */
[----:B------:R-:W-:-:S03]  /*29590*/  IADD3 R7, P2, R7, R186, RZ ;  /* 0x000000ba07077210 */ /* 0x000fc60007f5e0ff */
[----:B------:R1:W-:Y:S01]  /*295a0*/  LDGSTS.E [R188+0x1480], desc[UR6][R190.64], P0 ;  /* 0x01480000bebc7fae */ /* 0x0003e20008121846 */
[----:B------:R-:W-:-:S03]  /*295b0*/  IMAD.X R5, R5, 0x1, R185, P1 ;  /* 0x0000000105057824 */ /* 0x000fc600008e06b9 */
[----:B------:R1:W-:Y:S01]  /*295c0*/  STL [R1+0x1d0], R2 ;  /* 0x0001d00201007387 */ /* 0x0003e20000100800 */
[----:B------:R-:W-:-:S03]  /*295d0*/  IMAD.X R239, R239, 0x1, R185, P2 ;  /* 0x00000001efef7824 */ /* 0x000fc600010e06b9 */
[----:B------:R1:W-:Y:S02]  /*295e0*/  STL [R1+0x1cc], R5 ;  /* 0x0001cc0501007387 */ /* 0x0003e40000100800 */
[----:B-1----:R-:W-:Y:S02]  /*295f0*/  IMAD.MOV.U32 R190, RZ, RZ, R2 ;  /* 0x000000ffffbe7224 */ /* 0x002fe400078e0002 */
[----:B------:R-:W-:Y:S01]  /*29600*/  IMAD.MOV.U32 R191, RZ, RZ, R5 ;  /* 0x000000ffffbf7224 */ /* 0x000fe200078e0005 */
[----:B------:R1:W-:Y:S04]  /*29610*/  STL [R1+0x210], R7 ;  /* 0x0002100701007387 */ /* 0x0003e80000100800 */
        /* <DEDUP_REMOVED lines=9> */
[----:B--2---:R-:W-:-:S05]  /*296b0*/  IADD3 R0, P1, R0, R186, RZ ;  /* 0x000000ba00007210 */ /* 0x004fca0007f3e0ff */
[----:B------:R2:W-:Y:S01]  /*296c0*/  STL [R1+0x250], R0 ;  /* 0x0002500001007387 */ /* 0x0005e20000100800 */
[----:B-1----:R-:W-:Y:S01]  /*296d0*/  IMAD.MOV.U32 R190, RZ, RZ, R0 ;  /* 0x000000ffffbe7224 */ /* 0x002fe200078e0000 */
[----:B------:R-:W-:Y:S01]  /*296e0*/  IADD3 R4, P2, R4, R186, RZ ;  /* 0x000000ba04047210 */ /* 0x000fe20007f5e0ff */
[----:B---3--:R-:W-:-:S04]  /*296f0*/  IMAD.X R6, R6, 0x1, R185, P1 ;  /* 0x0000000106067824 */ /* 0x008fc800008e06b9 */
[----:B----4-:R-:W-:Y:S01]  /*29700*/  IMAD.X R187, R187, 0x1, R185, P2 ;  /* 0x00000001bbbb7824 */ /* 0x010fe200010e06b9 */
[----:B------:R1:W-:Y:S01]  /*29710*/  STL [R1+0x24c], R6 ;  /* 0x00024c0601007387 */ /* 0x0003e20000100800 */
[----:B------:R-:W-:-:S03]  /*29720*/  IMAD.MOV.U32 R191, RZ, RZ, R6 ;  /* 0x000000ffffbf7224 */ /* 0x000fc600078e0006 */
[----:B------:R3:W-:Y:S04]  /*29730*/  STL [R1+0x290], R4 ;  /* 0x0002900401007387 */ /* 0x0007e80000100800 */
[----:B--2---:R-:W2:Y:S04]  /*29740*/  LDL.LU R0, [R1+0x350] ;  /* 0x0003500001007983 */ /* 0x004ea80000300800 */
[----:B------:R4:W-:Y:S04]  /*29750*/  STL [R1+0x28c], R187 ;  /* 0x00028cbb01007387 */ /* 0x0009e80000100800 */
[----:B------:R3:W-:Y:S04]  /*29760*/  LDGSTS.E [R188+0x2080], desc[UR6][R190.64], P0 ;  /* 0x02080000bebc7fae */ /* 0x0007e80008121846 */
[----:B-1----:R-:W2:Y:S01]  /*29770*/  LDL.LU R6, [R1+0x390] ;  /* 0x0003900001067983 */ /* 0x002ea20000300800 */
[----:B------:R-:W-:Y:S01]  /*29780*/  IADD3 R2, P1, R2, R186, RZ ;  /* 0x000000ba02027210 */ /* 0x000fe20007f3e0ff */
[----:B---3--:R-:W-:-:S02]  /*29790*/  IMAD.MOV.U32 R190, RZ, RZ, R4 ;  /* 0x000000ffffbe7224 */ /* 0x008fc400078e0004 */
[----:B------:R-:W-:Y:S01]  /*297a0*/  IMAD.MOV.U32 R191, RZ, RZ, R187 ;  /* 0x000000ffffbf7224 */ /* 0x000fe200078e00bb */
[----:B------:R-:W3:Y:S01]  /*297b0*/  LDL.LU R4, [R1+0x34c] ;  /* 0x00034c0001047983 */ /* 0x000ee20000300800 */
        /* <DEDUP_REMOVED lines=24> */
[----:B------:R-:W-:Y:S01]  /*29940*/  IMAD.MOV.U32 R191, RZ, RZ, R4 ;  /* 0x000000ffffbf7224 */ /* 0x000fe200078e0004 */
[----:B------:R1:W-:Y:S01]  /*29950*/  STL [R1+0x34c], R4 ;  /* 0x00034c0401007387 */ /* 0x0003e20000100800 */
[----:B----4-:R-:W-:-:S03]  /*29960*/  IMAD.X R187, R187, 0x1, R185, P2 ;  /* 0x00000001bbbb7824 */ /* 0x010fc600010e06b9 */
        /* <DEDUP_REMOVED lines=125> */
[----:B------:R-:W-:Y:S01]  /*2a140*/  IMAD.MOV.U32 R191, RZ, RZ, R7 ;  /* 0x000000ffffbf7224 */ /* 0x000fe200078e0007 */
[----:B------:R-:W-:Y:S04]  /*2a150*/  STL [R1+0x710], R5 ;  /* 0x0007100501007387 */ /* 0x000fe80000100800 */
[----:B------:R1:W-:Y:S04]  /*2a160*/  LDGSTS.E [R188+0x6880], desc[UR6][R190.64], P0 ;  /* 0x06880000bebc7fae */ /* 0x0003e80008121846 */
[----:B------:R-:W4:Y:S04]  /*2a170*/  LDL.LU R7, [R1+0x7d0] ;  /* 0x0007d00001077983 */ /* 0x000f280000300800 */
[----:B------:R1:W-:Y:S04]  /*2a180*/  STL [R1+0x70c], R239 ;  /* 0x00070cef01007387 */ /* 0x0003e80000100800 */
[----:B------:R-:W4:Y:S01]  /*2a190*/  LDL.LU R2, [R1+0x810] ;  /* 0x0008100001027983 */ /* 0x000f220000300800 */
[----:B-1----:R-:W-:-:S02]  /*2a1a0*/  IMAD.MOV.U32 R191, RZ, RZ, R239 ;  /* 0x000000ffffbf7224 */ /* 0x002fc400078e00ef */
[----:B------:R-:W-:Y:S01]  /*2a1b0*/  IMAD.MOV.U32 R190, RZ, RZ, R5 ;  /* 0x000000ffffbe7224 */ /* 0x000fe200078e0005 */
[----:B------:R-:W4:Y:S04]  /*2a1c0*/  LDL.LU R239, [R1+0x7cc] ;  /* 0x0007cc0001ef7983 */ /* 0x000f280000300800 */
[----:B------:R-:W4:Y:S04]  /*2a1d0*/  LDL.LU R5, [R1+0x80c] ;  /* 0x00080c0001057983 */ /* 0x000f280000300800 */
[----:B------:R1:W-:Y:S01]  /*2a1e0*/  LDGSTS.E [R188+0x6c80], desc[UR6][R190.64], P0 ;  /* 0x06c80000bebc7fae */ /* 0x0003e20008121846 */
[----:B--2---:R-:W-:-:S05]  /*2a1f0*/  IADD3 R0, P1, R0, R186, RZ ;  /* 0x000000ba00007210 */ /* 0x004fca0007f3e0ff */
[----:B-1----:R-:W-:Y:S01]  /*2a200*/  IMAD.MOV.U32 R190, RZ, RZ, R0 ;  /* 0x000000ffffbe7224 */ /* 0x002fe200078e0000 */
[----:B------:R1:W-:Y:S01]  /*2a210*/  STL [R1+0x750], R0 ;  /* 0x0007500001007387 */ /* 0x0003e20000100800 */
[----:B------:R-:W-:Y:S01]  /*2a220*/  IADD3 R6, P2, R6, R186, RZ ;  /* 0x000000ba06067210 */ /* 0x000fe20007f5e0ff */
[----:B---3--:R-:W-:-:S04]  /*2a230*/  IMAD.X R4, R4, 0x1, R185, P1 ;  /* 0x0000000104047824 */ /* 0x008fc800008e06b9 */
[----:B------:R-:W-:Y:S02]  /*2a240*/  IMAD.MOV.U32 R191, RZ, RZ, R4 ;  /* 0x000000ffffbf7224 */ /* 0x000fe400078e0004 */
[----:B----4-:R-:W-:Y:S01]  /*2a250*/  IMAD.X R187, R187, 0x1, R185, P2 ;  /* 0x00000001bbbb7824 */ /* 0x010fe200010e06b9 */
[----:B------:R2:W-:Y:S04]  /*2a260*/  STL [R1+0x74c], R4 ;  /* 0x00074c0401007387 */ /* 0x0005e80000100800 */
[----:B------:R3:W-:Y:S04]  /*2a270*/  STL [R1+0x790], R6 ;  /* 0x0007900601007387 */ /* 0x0007e80000100800 */
[----:B------:R4:W-:Y:S04]  /*2a280*/  LDGSTS.E [R188+0x7080], desc[UR6][R190.64], P0 ;  /* 0x07080000bebc7fae */ /* 0x0009e80008121846 */
[----:B-1----:R-:W3:Y:S04]  /*2a290*/  LDL.LU R0, [R1+0x58] ;  /* 0x0000580001007983 */ /* 0x002ee80000300800 */
[----:B------:R1:W-:Y:S01]  /*2a2a0*/  STL [R1+0x78c], R187 ;  /* 0x00078cbb01007387 */ /* 0x0003e20000100800 */
[----:B----4-:R-:W-:-:S03]  /*2a2b0*/  IMAD.MOV.U32 R190, RZ, RZ, R6 ;  /* 0x000000ffffbe7224 */ /* 0x010fc600078e0006 */
[----:B--2---:R-:W2:Y:S01]  /*2a2c0*/  LDL.LU R4, [R1+0x98] ;  /* 0x0000980001047983 */ /* 0x004ea20000300800 */
[----:B------:R-:W-:Y:S01]  /*2a2d0*/  IMAD.MOV.U32 R191, RZ, RZ, R187 ;  /* 0x000000ffffbf7224 */ /* 0x000fe200078e00bb */
[-C--:B------:R-:W-:Y:S02]  /*2a2e0*/  IADD3 R7, P1, R7, R186.reuse, RZ ;  /* 0x000000ba07077210 */ /* 0x080fe40007f3e0ff */
[----:B---3--:R-:W3:Y:S04]  /*2a2f0*/  LDL.LU R6, [R1+0x54] ;  /* 0x0000540001067983 */ /* 0x008ee80000300800 */
[----:B------:R4:W-:Y:S01]  /*2a300*/  LDGSTS.E [R188+0x7480], desc[UR6][R190.64], P0 ;  /* 0x07480000bebc7fae */ /* 0x0009e20008121846 */
[----:B------:R-:W-:-:S03]  /*2a310*/  IADD3 R2, P2, R2, R186, RZ ;  /* 0x000000ba02027210 */ /* 0x000fc60007f5e0ff */
[----:B-1----:R-:W3:Y:S01]  /*2a320*/  LDL.LU R187, [R1+0x94] ;  /* 0x0000940001bb7983 */ /* 0x002ee20000300800 */
[----:B------:R-:W-:-:S03]  /*2a330*/  IMAD.X R239, R239, 0x1, R185, P1 ;  /* 0x00000001efef7824 */ /* 0x000fc600008e06b9 */
[----:B------:R1:W-:Y:S01]  /*2a340*/  STL [R1+0x7d0], R7 ;  /* 0x0007d00701007387 */ /* 0x0003e20000100800 */
[----:B----4-:R-:W-:Y:S02]  /*2a350*/  IMAD.MOV.U32 R190, RZ, RZ, R7 ;  /* 0x000000ffffbe7224 */ /* 0x010fe400078e0007 */
[----:B------:R-:W-:Y:S02]  /*2a360*/  IMAD.X R5, R5, 0x1, R185, P2 ;  /* 0x0000000105057824 */ /* 0x000fe400010e06b9 */
        /* <DEDUP_REMOVED lines=18> */
[-C--:B------:R-:W-:Y:S02]  /*2a490*/  IADD3 R0, P1, R0, R186.reuse, RZ ;  /* 0x000000ba00007210 */ /* 0x080fe40007f3e0ff */
[----:B--2---:R-:W-:-:S03]  /*2a4a0*/  IADD3 R4, P2, R4, R186, RZ ;  /* 0x000000ba04047210 */ /* 0x004fc60007f5e0ff */
[----:B------:R1:W-:Y:S01]  /*2a4b0*/  STL [R1+0x58], R0 ;  /* 0x0000580001007387 */ /* 0x0003e20000100800 */
        /* <DEDUP_REMOVED lines=1361> */
[----:B------:R-:W-:Y:S04]  /*2f9d0*/  STL [R1+0x5b8], R6 ;  /* 0x0005b80601007387 */ /* 0x000fe80000100800 */
[----:B--2---:R-:W2:Y:S04]  /*2f9e0*/  LDL.LU R0, [R1+0x678] ;  /* 0x0006780001007983 */ /* 0x004ea80000300800 */
[----:B------:R3:W-:Y:S04]  /*2f9f0*/  STL [R1+0x5b4], R187 ;  /* 0x0005b4bb01007387 */ /* 0x0007e80000100800 */
[----:B------:R4:W-:Y:S04]  /*2fa00*/  LDGSTS.E [R188+0x5300], desc[UR6][R190.64], P0 ;  /* 0x05300000bebc7fae */ /* 0x0009e80008121846 */
[----:B-1----:R-:W2:Y:S01]  /*2fa10*/  LDL.LU R4, [R1+0x6b8] ;  /* 0x0006b80001047983 */ /* 0x002ea20000300800 */
[----:B------:R-:W-:Y:S01]  /*2fa20*/  IADD3 R2, P1, R2, R186, RZ ;  /* 0x000000ba02027210 */ /* 0x000fe20007f3e0ff */
[----:B----4-:R-:W-:-:S02]  /*2fa30*/  IMAD.MOV.U32 R190, RZ, RZ, R6 ;  /* 0x000000ffffbe7224 */ /* 0x010fc400078e0006 */
[----:B------:R-:W-:Y:S02]  /*2fa40*/  IMAD.MOV.U32 R191, RZ, RZ, R187 ;  /* 0x000000ffffbf7224 */ /* 0x000fe400078e00bb */
[----:B---3--:R-:W3:Y:S01]  /*2fa50*/  LDL.LU R187, [R1+0x674] ;  /* 0x0006740001bb7983 */ /* 0x008ee20000300800 */
[----:B------:R-:W-:-:S03]  /*2fa60*/  IADD3 R7, P2, R7, R186, RZ ;  /* 0x000000ba07077210 */ /* 0x000fc60007f5e0ff */
[----:B------:R-:W4:Y:S04]  /*2fa70*/  LDL.LU R6, [R1+0x6b4] ;  /* 0x0006b40001067983 */ /* 0x000f280000300800 */
        /* <DEDUP_REMOVED lines=48> */
[----:B-1----:R-:W-:-:S03]  /*2fd80*/  IMAD.MOV.U32 R191, RZ, RZ, R239 ;  /* 0x000000ffffbf7224 */ /* 0x002fc600078e00ef */
[----:B------:R-:W4:Y:S01]  /*2fd90*/  LDL.LU R239, [R1+0x7f4] ;  /* 0x0007f40001ef7983 */ /* 0x000f220000300800 */
[----:B------:R-:W-:-:S03]  /*2fda0*/  IMAD.MOV.U32 R190, RZ, RZ, R5 ;  /* 0x000000ffffbe7224 */ /* 0x000fc600078e0005 */
[----:B------:R-:W4:Y:S04]  /*2fdb0*/  LDL.LU R5, [R1+0x834] ;  /* 0x0008340001057983 */ /* 0x000f280000300800 */
[----:B------:R1:W-:Y:S01]  /*2fdc0*/  LDGSTS.E [R188+0x6f00], desc[UR6][R190.64], P0 ;  /* 0x06f00000bebc7fae */ /* 0x0003e20008121846 */
[----:B--2---:R-:W-:-:S05]  /*2fdd0*/  IADD3 R0, P1, R0, R186, RZ ;  /* 0x000000ba00007210 */ /* 0x004fca0007f3e0ff */
[----:B-1----:R-:W-:Y:S01]  /*2fde0*/  IMAD.MOV.U32 R190, RZ, RZ, R0 ;  /* 0x000000ffffbe7224 */ /* 0x002fe200078e0000 */
[----:B------:R-:W-:Y:S01]  /*2fdf0*/  IADD3 R187, P2, R187, R186, RZ ;  /* 0x000000babbbb7210 */ /* 0x000fe20007f5e0ff */
[----:B---3--:R-:W-:-:S04]  /*2fe00*/  IMAD.X R4, R4, 0x1, R185, P1 ;  /* 0x0000000104047824 */ /* 0x008fc800008e06b9 */
[----:B------:R-:W-:Y:S02]  /*2fe10*/  IMAD.MOV.U32 R191, RZ, RZ, R4 ;  /* 0x000000ffffbf7224 */ /* 0x000fe400078e0004 */
[----:B----4-:R-:W-:-:S03]  /*2fe20*/  IMAD.X R6, R6, 0x1, R185, P2 ;  /* 0x0000000106067824 */ /* 0x010fc600010e06b9 */
[----:B------:R1:W-:Y:S04]  /*2fe30*/  LDGSTS.E [R188+0x7300], desc[UR6][R190.64], P0 ;  /* 0x07300000bebc7fae */ /* 0x0003e80008121846 */
[----:B------:R2:W-:Y:S04]  /*2fe40*/  STL [R1+0x778], R0 ;  /* 0x0007780001007387 */ /* 0x0005e80000100800 */
[----:B------:R3:W-:Y:S01]  /*2fe50*/  STL [R1+0x774], R4 ;  /* 0x0007740401007387 */ /* 0x0007e20000100800 */
[----:B-1----:R-:W-:Y:S02]  /*2fe60*/  IMAD.MOV.U32 R190, RZ, RZ, R187 ;  /* 0x000000ffffbe7224 */ /* 0x002fe400078e00bb */
[----:B------:R-:W-:Y:S01]  /*2fe70*/  IMAD.MOV.U32 R191, RZ, RZ, R6 ;  /* 0x000000ffffbf7224 */ /* 0x000fe200078e0006 */
[----:B------:R-:W-:Y:S04]  /*2fe80*/  STL [R1+0x7b8], R187 ;  /* 0x0007b8bb01007387 */ /* 0x000fe80000100800 */
[----:B--2---:R-:W2:Y:S01]  /*2fe90*/  LDL.LU R0, [R1+0x80] ;  /* 0x0000800001007983 */ /* 0x004ea20000300800 */
[----:B------:R-:W-:-:S03]  /*2fea0*/  IADD3 R7, P1, R7, R186, RZ ;  /* 0x000000ba07077210 */ /* 0x000fc60007f3e0ff */
[----:B------:R1:W-:Y:S04]  /*2feb0*/  LDGSTS.E [R188+0x7700], desc[UR6][R190.64], P0 ;  /* 0x07700000bebc7fae */ /* 0x0003e80008121846 */
[----:B------:R4:W-:Y:S01]  /*2fec0*/  STL [R1+0x7b4], R6 ;  /* 0x0007b40601007387 */ /* 0x0009e20000100800 */
[----:B------:R-:W-:-:S03]  /*2fed0*/  IADD3 R2, P2, R2, R186, RZ ;  /* 0x000000ba02027210 */ /* 0x000fc60007f5e0ff */
[----:B---3--:R-:W3:Y:S01]  /*2fee0*/  LDL.LU R4, [R1+0xc0] ;  /* 0x0000c00001047983 */ /* 0x008ee20000300800 */
[----:B------:R-:W-:-:S03]  /*2fef0*/  IMAD.X R239, R239, 0x1, R185, P1 ;  /* 0x00000001efef7824 */ /* 0x000fc600008e06b9 */
[----:B----4-:R-:W5:Y:S01]  /*2ff00*/  LDL.LU R6, [R1+0xce4] ;  /* 0x000ce40001067983 */ /* 0x010f620000300800 */
[----:B-1----:R-:W-:Y:S02]  /*2ff10*/  IMAD.MOV.U32 R190, RZ, RZ, R7 ;  /* 0x000000ffffbe7224 */ /* 0x002fe400078e0007 */
[----:B------:R-:W-:Y:S01]  /*2ff20*/  IMAD.MOV.U32 R191, RZ, RZ, R239 ;  /* 0x000000ffffbf7224 */ /* 0x000fe200078e00ef */
[----:B------:R-:W4:Y:S01]  /*2ff30*/  LDL.LU R187, [R1+0x7c] ;  /* 0x00007c0001bb7983 */ /* 0x000f220000300800 */
[----:B------:R-:W-:-:S03]  /*2ff40*/  IMAD.X R5, R5, 0x1, R185, P2 ;  /* 0x0000000105057824 */ /* 0x000fc600010e06b9 */
[----:B------:R-:W-:Y:S04]  /*2ff50*/  STL [R1+0x7f8], R7 ;  /* 0x0007f80701007387 */ /* 0x000fe80000100800 */
[----:B------:R-:W-:Y:S04]  /*2ff60*/  STL [R1+0x7f4], R239 ;  /* 0x0007f4ef01007387 */ /* 0x000fe80000100800 */
[----:B------:R1:W-:Y:S04]  /*2ff70*/  LDGSTS.E [R188+0x7b00], desc[UR6][R190.64], P0 ;  /* 0x07b00000bebc7fae */ /* 0x0003e80008121846 */
[----:B------:R-:W-:Y:S04]  /*2ff80*/  STL [R1+0x838], R2 ;  /* 0x0008380201007387 */ /* 0x000fe80000100800 */
[----:B------:R1:W-:Y:S02]  /*2ff90*/  STL [R1+0x834], R5 ;  /* 0x0008340501007387 */ /* 0x0003e40000100800 */
[----:B-1----:R-:W-:-:S02]  /*2ffa0*/  IMAD.MOV.U32 R190, RZ, RZ, R2 ;  /* 0x000000ffffbe7224 */ /* 0x002fc400078e0002 */
[----:B------:R-:W-:Y:S02]  /*2ffb0*/  IMAD.MOV.U32 R191, RZ, RZ, R5 ;  /* 0x000000ffffbf7224 */ /* 0x000fe400078e0005 */
[----:B------:R-:W4:Y:S04]  /*2ffc0*/  LDL.LU R5, [R1+0xfc] ;  /* 0x0000fc0001057983 */ /* 0x000f280000300800 */
[----:B------:R-:W4:Y:S04]  /*2ffd0*/  LDL.LU R2, [R1+0x100] ;  /* 0x0001000001027983 */ /* 0x000f280000300800 */
[----:B------:R-:W4:Y:S04]  /*2ffe0*/  LDL.LU R239, [R1+0x13c] ;  /* 0x00013c0001ef7983 */ /* 0x000f280000300800 */
[----:B------:R-:W4:Y:S04]  /*2fff0*/  LDL.LU R7, [R1+0x140] ;  /* 0x0001400001077983 */ /* 0x000f280000300800 */
[----:B------:R1:W-:Y:S04]  /*30000*/  LDGSTS.E [R188+0x7f00], desc[UR6][R190.64], P0 ;  /* 0x07f00000bebc7fae */ /* 0x0003e80008121846 */
[----:B------:R-:W4:Y:S01]  /*30010*/  LDL.LU R188, [R1+0xbc] ;  /* 0x0000bc0001bc7983 */ /* 0x000f220000300800 */
[----:B-1----:R-:W1:Y:S02]  /*30020*/  S2R R191, SR_TID.X ;  /* 0x0000000000bf7919 */ /* 0x002e640000002100 */
[----:B-1----:R-:W-:-:S04]  /*30030*/  IMAD R191, R191, 0x100, R191 ;  /* 0x00000100bfbf7824 */ /* 0x002fc800078e02bf */
[----:B------:R-:W-:-:S05]  /*30040*/  IMAD.SHL.U32 R191, R191, 0x4, RZ ;  /* 0x00000004bfbf7824 */ /* 0x000fca00078e00ff */
[----:B------:R-:W-:-:S04]  /*30050*/  LOP3.LUT R191, R191, 0x1807c, RZ, 0xc0, !PT ;  /* 0x0001807cbfbf7812 */ /* 0x000fc800078ec0ff */
[----:B------:R-:W-:-:S05]  /*30060*/  LOP3.LUT R191, R191, 0x70, RZ, 0x3c, !PT ;  /* 0x00000070bfbf7812 */ /* 0x000fca00078e3cff */
[----:B------:R-:W-:Y:S01]  /*30070*/  IMAD.IADD R182, R191, 0x1, R182 ;  /* 0x00000001bfb67824 */ /* 0x000fe200078e02b6 */
[----:B--2---:R-:W-:-:S05]  /*30080*/  IADD3 R0, P1, R0, R186, RZ ;  /* 0x000000ba00007210 */ /* 0x004fca0007f3e0ff */
[----:B------:R1:W-:Y:S01]  /*30090*/  STL [R1+0x80], R0 ;  /* 0x0000800001007387 */ /* 0x0003e20000100800 */
[----:B------:R-:W-:Y:S01]  /*300a0*/  IMAD.MOV.U32 R190, RZ, RZ, R0 ;  /* 0x000000ffffbe7224 */ /* 0x000fe200078e0000 */
[----:B---3--:R-:W-:Y:S01]  /*300b0*/  IADD3 R4, P2, R4, R186, RZ ;  /* 0x000000ba04047210 */ /* 0x008fe20007f5e0ff */
[----:B----4-:R-:W-:-:S04]  /*300c0*/  IMAD.X R187, R187, 0x1, R185, P1 ;  /* 0x00000001bbbb7824 */ /* 0x010fc800008e06b9 */
[----:B------:R-:W-:Y:S01]  /*300d0*/  IMAD.MOV.U32 R191, RZ, RZ, R187 ;  /* 0x000000ffffbf7224 */ /* 0x000fe200078e00bb */
[----:B------:R2:W-:Y:S04]  /*300e0*/  STL [R1+0x7c], R187 ;  /* 0x00007cbb01007387 */ /* 0x0005e80000100800 */
[----:B------:R3:W-:Y:S04]  /*300f0*/  STL [R1+0xc0], R4 ;  /* 0x0000c00401007387 */ /* 0x0007e80000100800 */
[----:B-1----:R-:W4:Y:S04]  /*30100*/  LDL.LU R0, [R1+0x180] ;  /* 0x0001800001007983 */ /* 0x002f280000300800 */
[----:B------:R1:W-:Y:S02]  /*30110*/  LDGSTS.E [R182+0x380], desc[UR6][R190.64], P0 ;  /* 0x00380000beb67fae */ /* 0x0003e40008121846 */
[----:B-1----:R-:W-:-:S02]  /*30120*/  IMAD.MOV.U32 R190, RZ, RZ, R4 ;  /* 0x000000ffffbe7224 */ /* 0x002fc400078e0004 */
[----:B------:R-:W-:-:S05]  /*30130*/  IMAD.X R188, R188, 0x1, R185, P2 ;  /* 0x00000001bcbc7824 */ /* 0x000fca00010e06b9 */
[----:B------:R1:W-:Y:S04]  /*30140*/  STL [R1+0xbc], R188 ;  /* 0x0000bcbc01007387 */ /* 0x0003e80000100800 */
[----:B--2---:R-:W2:Y:S04]  /*30150*/  LDL.LU R187, [R1+0x1c0] ;  /* 0x0001c00001bb7983 */ /* 0x004ea80000300800 */
[----:B---3--:R-:W3:Y:S01]  /*30160*/  LDL.LU R4, [R1+0x17c] ;  /* 0x00017c0001047983 */ /* 0x008ee20000300800 */
[----:B------:R-:W-:-:S03]  /*30170*/  IMAD.MOV.U32 R191, RZ, RZ, R188 ;  /* 0x000000ffffbf7224 */ /* 0x000fc600078e00bc */
[----:B-1----:R-:W3:Y:S01]  /*30180*/  LDL.LU R188, [R1+0x1bc] ;  /* 0x0001bc0001bc7983 */ /* 0x002ee20000300800 */
[-C--:B------:R-:W-:Y:S02]  /*30190*/  IADD3 R2, P1, R2, R186.reuse, RZ ;  /* 0x000000ba02027210 */ /* 0x080fe40007f3e0ff */
[----:B------:R-:W-:Y:S01]  /*301a0*/  IADD3 R7, P2, R7, R186, RZ ;  /* 0x000000ba07077210 */ /* 0x000fe20007f5e0ff */
[----:B------:R1:W-:Y:S02]  /*301b0*/  LDGSTS.E [R182+0x780], desc[UR6][R190.64], P0 ;  /* 0x00780000beb67fae */ /* 0x0003e40008121846 */
[--C-:B------:R-:W-:Y:S02]  /*301c0*/  IMAD.X R5, R5, 0x1, R185.reuse, P1 ;  /* 0x0000000105057824 */ /* 0x100fe400008e06b9 */
[----:B------:R1:W-:Y:S01]  /*301d0*/  STL [R1+0x100], R2 ;  /* 0x0001000201007387 */ /* 0x0003e20000100800 */
[----:B------:R-:W-:-:S03]  /*301e0*/  IMAD.X R239, R239, 0x1, R185, P2 ;  /* 0x00000001efef7824 */ /* 0x000fc600010e06b9 */
[----:B------:R1:W-:Y:S02]  /*301f0*/  STL [R1+0xfc], R5 ;  /* 0x0000fc0501007387 */ /* 0x0003e40000100800 */
[----:B-1----:R-:W-:Y:S02]  /*30200*/  IMAD.MOV.U32 R190, RZ, RZ, R2 ;  /* 0x000000ffffbe7224 */ /* 0x002fe400078e0002 */
[----:B------:R1:W-:Y:S01]  /*30210*/  STL [R1+0x140], R7 ;  /* 0x0001400701007387 */ /* 0x0003e20000100800 */
[----:B------:R-:W-:-:S03]  /*30220*/  IMAD.MOV.U32 R191, RZ, RZ, R5 ;  /* 0x000000ffffbf7224 */ /* 0x000fc600078e0005 */
[----:B------:R-:W3:Y:S04]  /*30230*/  LDL.LU R2, [R1+0x200] ;  /* 0x0002000001027983 */ /* 0x000ee80000300800 */
[----:B------:R1:W-:Y:S04]  /*30240*/  STL [R1+0x13c], R239 ;  /* 0x00013cef01007387 */ /* 0x0003e80000100800 */
[----:B------:R1:W-:Y:S04]  /*30250*/  LDGSTS.E [R182+0xb80], desc[UR6][R190.64], P0 ;  /* 0x00b80000beb67fae */ /* 0x0003e80008121846 */
[----:B------:R-:W3:Y:S01]  /*30260*/  LDL.LU R5, [R1+0x240] ;  /* 0x0002400001057983 */ /* 0x000ee20000300800 */
[----:B-1----:R-:W-:-:S02]  /*30270*/  IMAD.MOV.U32 R190, RZ, RZ, R7 ;  /* 0x000000ffffbe7224 */ /* 0x002fc400078e0007 */
[----:B------:R-:W-:Y:S01]  /*30280*/  IMAD.MOV.U32 R191, RZ, RZ, R239 ;  /* 0x000000ffffbf7224 */ /* 0x000fe200078e00ef */
[----:B------:R-:W3:Y:S04]  /*30290*/  LDL.LU R7, [R1+0x1fc] ;  /* 0x0001fc0001077983 */ /* 0x000ee80000300800 */
[----:B------:R-:W3:Y:S04]  /*302a0*/  LDL.LU R239, [R1+0x23c] ;  /* 0x00023c0001ef7983 */ /* 0x000ee80000300800 */
[----:B------:R1:W-:Y:S01]  /*302b0*/  LDGSTS.E [R182+0xf80], desc[UR6][R190.64], P0 ;  /* 0x00f80000beb67fae */ /* 0x0003e20008121846 */
[----:B----4-:R-:W-:-:S05]  /*302c0*/  IADD3 R0, P1, R0, R186, RZ ;  /* 0x000000ba00007210 */ /* 0x010fca0007f3e0ff */
[----:B------:R4:W-:Y:S01]  /*302d0*/  STL [R1+0x180], R0 ;  /* 0x0001800001007387 */ /* 0x0009e20000100800 */
[----:B-1----:R-:W-:Y:S01]  /*302e0*/  IMAD.MOV.U32 R190, RZ, RZ, R0 ;  /* 0x000000ffffbe7224 */ /* 0x002fe200078e0000 */
[----:B--2---:R-:W-:Y:S01]  /*302f0*/  IADD3 R187, P2, R187, R186, RZ ;  /* 0x000000babbbb7210 */ /* 0x004fe20007f5e0ff */
[----:B---3--:R-:W-:-:S04]  /*30300*/  IMAD.X R4, R4, 0x1, R185, P1 ;  /* 0x0000000104047824 */ /* 0x008fc800008e06b9 */
[----:B------:R-:W-:Y:S01]  /*30310*/  IMAD.X R188, R188, 0x1, R185, P2 ;  /* 0x00000001bcbc7824 */ /* 0x000fe200010e06b9 */
[----:B------:R1:W-:Y:S01]  /*30320*/  STL [R1+0x17c], R4 ;  /* 0x00017c0401007387 */ /* 0x0003e20000100800 */
[----:B------:R-:W-:-:S03]  /*30330*/  IMAD.MOV.U32 R191, RZ, RZ, R4 ;  /* 0x000000ffffbf7224 */ /* 0x000fc600078e0004 */
[----:B------:R2:W-:Y:S04]  /*30340*/  STL [R1+0x1c0], R187 ;  /* 0x0001c0bb01007387 */ /* 0x0005e80000100800 */
[----:B----4-:R-:W3:Y:S04]  /*30350*/  LDL.LU R0, [R1+0x280] ;  /* 0x0002800001007983 */ /* 0x010ee80000300800 */
[----:B------:R4:W-:Y:S04]  /*30360*/  STL [R1+0x1bc], R188 ;  /* 0x0001bcbc01007387 */ /* 0x0009e80000100800 */
[----:B------:R2:W-:Y:S04]  /*30370*/  LDGSTS.E [R182+0x1380], desc[UR6][R190.64], P0 ;  /* 0x01380000beb67fae */ /* 0x0005e80008121846 */
[----:B-1----:R-:W3:Y:S01]  /*30380*/  LDL.LU R4, [R1+0x2c0] ;  /* 0x0002c00001047983 */ /* 0x002ee20000300800 */
[----:B--2---:R-:W-:-:S03]  /*30390*/  IMAD.MOV.U32 R190, RZ, RZ, R187 ;  /* 0x000000ffffbe7224 */ /* 0x004fc600078e00bb */
[----:B------:R-:W2:Y:S01]  /*303a0*/  LDL.LU R187, [R1+0x27c] ;  /* 0x00027c0001bb7983 */ /* 0x000ea20000300800 */
[----:B------:R-:W-:-:S03]  /*303b0*/  IMAD.MOV.U32 R191, RZ, RZ, R188 ;  /* 0x000000ffffbf7224 */ /* 0x000fc600078e00bc */
[----:B----4-:R-:W4:Y:S01]  /*303c0*/  LDL.LU R188, [R1+0x2bc] ;  /* 0x0002bc0001bc7983 */ /* 0x010f220000300800 */
        /* <DEDUP_REMOVED lines=14> */
[----:B-1----:R-:W-:-:S02]  /*304b0*/  IMAD.MOV.U32 R190, RZ, RZ, R5 ;  /* 0x000000ffffbe7224 */ /* 0x002fc400078e0005 */
[----:B------:R-:W-:Y:S01]  /*304c0*/  IMAD.MOV.U32 R191, RZ, RZ, R239 ;  /* 0x000000ffffbf7224 */ /* 0x000fe200078e00ef */
[----:B------:R-:W4:Y:S04]  /*304d0*/  LDL.LU R5, [R1+0x2fc] ;  /* 0x0002fc0001057983 */ /* 0x000f280000300800 */
        /* <DEDUP_REMOVED lines=28> */
[----:B------:R-:W-:Y:S04]  /*306a0*/  STL [R1+0x340], R7 ;  /* 0x0003400701007387 */ /* 0x000fe80000100800 */
[----:B------:R-:W4:Y:S04]  /*306b0*/  LDL.LU R2, [R1+0x400] ;  /* 0x0004000001027983 */ /* 0x000f280000300800 */
[----:B------:R1:W-:Y:S04]  /*306c0*/  STL [R1+0x33c], R239 ;  /* 0x00033cef01007387 */ /* 0x0003e80000100800 */
[----:B------:R1:W-:Y:S04]  /*306d0*/  LDGSTS.E [R182+0x2b80], desc[UR6][R190.64], P0 ;  /* 0x02b80000beb67fae */ /* 0x0003e80008121846 */
[----:B------:R-:W4:Y:S01]  /*306e0*/  LDL.LU R5, [R1+0x440] ;  /* 0x0004400001057983 */ /* 0x000f220000300800 */
[----:B-1----:R-:W-:-:S02]  /*306f0*/  IMAD.MOV.U32 R190, RZ, RZ, R7 ;  /* 0x000000ffffbe7224 */ /* 0x002fc400078e0007 */
[----:B------:R-:W-:Y:S02]  /*30700*/  IMAD.MOV.U32 R191, RZ, RZ, R239 ;  /* 0x000000ffffbf7224 */ /* 0x000fe400078e00ef */
        /* <DEDUP_REMOVED lines=11> */
[----:B------:R-:W-:Y:S04]  /*307c0*/  STL [R1+0x3c0], R187 ;  /* 0x0003c0bb01007387 */ /* 0x000fe80000100800 */
[----:B---3--:R-:W2:Y:S04]  /*307d0*/  LDL.LU R0, [R1+0x480] ;  /* 0x0004800001007983 */ /* 0x008ea80000300800 */
[----:B------:R3:W-:Y:S04]  /*307e0*/  STL [R1+0x3bc], R188 ;  /* 0x0003bcbc01007387 */ /* 0x0007e80000100800 */
[----:B------:R4:W-:Y:S04]  /*307f0*/  LDGSTS.E [R182+0x3380], desc[UR6][R190.64], P0 ;  /* 0x03380000beb67fae */ /* 0x0009e80008121846 */
[----:B-1----:R-:W2:Y:S01]  /*30800*/  LDL.LU R4, [R1+0x4c0] ;  /* 0x0004c00001047983 */ /* 0x002ea20000300800 */
[----:B----4-:R-:W-:-:S03]  /*30810*/  IMAD.MOV.U32 R191, RZ, RZ, R188 ;  /* 0x000000ffffbf7224 */ /* 0x010fc600078e00bc */
[----:B---3--:R-:W3:Y:S01]  /*30820*/  LDL.LU R188, [R1+0x47c] ;  /* 0x00047c0001bc7983 */ /* 0x008ee20000300800 */
[----:B------:R-:W-:-:S03]  /*30830*/  IMAD.MOV.U32 R190, RZ, RZ, R187 ;  /* 0x000000ffffbe7224 */ /* 0x000fc600078e00bb */
[----:B------:R-:W4:Y:S01]  /*30840*/  LDL.LU R187, [R1+0x4bc] ;  /* 0x0004bc0001bb7983 */ /* 0x000f220000300800 */
[-C--:B------:R-:W-:Y:S02]  /*30850*/  IADD3 R2, P1, R2, R186.reuse, RZ ;  /* 0x000000ba02027210 */ /* 0x080fe40007f3e0ff */
[----:B------:R-:W-:Y:S01]  /*30860*/  IADD3 R5, P2, R5, R186, RZ ;  /* 0x000000ba05057210 */ /* 0x000fe20007f5e0ff */
[----:B------:R1:W-:Y:S04]  /*30870*/  LDGSTS.E [R182+0x3780], desc[UR6][R190.64], P0 ;  /* 0x03780000beb67fae */ /* 0x0003e80008121846 */
[----:B------:R1:W-:Y:S01]  /*30880*/  STL [R1+0x400], R2 ;  /* 0x0004000201007387 */ /* 0x0003e20000100800 */
[----:B------:R-:W-:Y:S02]  /*30890*/  IMAD.X R239, R239, 0x1, R185, P1 ;  /* 0x00000001efef7824 */ /* 0x000fe400008e06b9 */
[----:B-1----:R-:W-:-:S02]  /*308a0*/  IMAD.MOV.U32 R190, RZ, RZ, R2 ;  /* 0x000000ffffbe7224 */ /* 0x002fc400078e0002 */
[----:B------:R-:W-:Y:S01]  /*308b0*/  IMAD.X R7, R7, 0x1, R185, P2 ;  /* 0x0000000107077824 */ /* 0x000fe200010e06b9 */
[----:B------:R1:W-:Y:S01]  /*308c0*/  STL [R1+0x3fc], R239 ;  /* 0x0003fcef01007387 */ /* 0x0003e20000100800 */
[----:B------:R-:W-:-:S03]  /*308d0*/  IMAD.MOV.U32 R191, RZ, RZ, R239 ;  /* 0x000000ffffbf7224 */ /* 0x000fc600078e00ef */
[----:B------:R1:W-:Y:S04]  /*308e0*/  STL [R1+0x440], R5 ;  /* 0x0004400501007387 */ /* 0x0003e80000100800 */
[----:B------:R-:W4:Y:S04]  /*308f0*/  LDL.LU R2, [R1+0x500] ;  /* 0x0005000001027983 */ /* 0x000f280000300800 */
[----:B------:R1:W-:Y:S04]  /*30900*/  STL [R1+0x43c], R7 ;  /* 0x00043c0701007387 */ /* 0x0003e80000100800 */
[----:B------:R1:W-:Y:S04]  /*30910*/  LDGSTS.E [R182+0x3b80], desc[UR6][R190.64], P0 ;  /* 0x03b80000beb67fae */ /* 0x0003e80008121846 */
[----:B-1----:R-:W4:Y:S01]  /*30920*/  LDL.LU R239, [R1+0x540] ;  /* 0x0005400001ef7983 */ /* 0x002f220000300800 */
[----:B------:R-:W-:-:S02]  /*30930*/  IMAD.MOV.U32 R190, RZ, RZ, R5 ;  /* 0x000000ffffbe7224 */ /* 0x000fc400078e0005 */
[----:B------:R-:W-:Y:S01]  /*30940*/  IMAD.MOV.U32 R191, RZ, RZ, R7 ;  /* 0x000000ffffbf7224 */ /* 0x000fe200078e0007 */
[----:B------:R-:W4:Y:S04]  /*30950*/  LDL.LU R5, [R1+0x4fc] ;  /* 0x0004fc0001057983 */ /* 0x000f280000300800 */
        /* <DEDUP_REMOVED lines=10> */
[----:B------:R-:W-:Y:S04]  /*30a00*/  STL [R1+0x4c0], R4 ;  /* 0x0004c00401007387 */ /* 0x000fe80000100800 */
[----:B--2---:R-:W2:Y:S04]  /*30a10*/  LDL.LU R0, [R1+0x580] ;  /* 0x0005800001007983 */ /* 0x004ea80000300800 */
        /* <DEDUP_REMOVED lines=9> */
[----:B------:R1:W-:Y:S02]  /*30ab0*/  LDGSTS.E [R182+0x4780], desc[UR6][R190.64], P0 ;  /* 0x04780000beb67fae */ /* 0x0003e40008121846 */
[----:B------:R-:W-:Y:S02]  /*30ac0*/  IMAD.X R5, R5, 0x1, R185, P1 ;  /* 0x0000000105057824 */ /* 0x000fe400008e06b9 */
[----:B-1----:R-:W-:Y:S02]  /*30ad0*/  IMAD.MOV.U32 R190, RZ, RZ, R2 ;  /* 0x000000ffffbe7224 */ /* 0x002fe400078e0002 */
[----:B------:R-:W-:-:S02]  /*30ae0*/  IMAD.MOV.U32 R191, RZ, RZ, R5 ;  /* 0x000000ffffbf7224 */ /* 0x000fc400078e0005 */
[----:B------:R-:W-:-:S03]  /*30af0*/  IMAD.X R7, R7, 0x1, R185, P2 ;  /* 0x0000000107077824 */ /* 0x000fc600010e06b9 */
[----:B------:R1:W-:Y:S04]  /*30b00*/  LDGSTS.E [R182+0x4b80], desc[UR6][R190.64], P0 ;  /* 0x04b80000beb67fae */ /* 0x0003e80008121846 */
[----:B------:R1:W-:Y:S04]  /*30b10*/  STL [R1+0x500], R2 ;  /* 0x0005000201007387 */ /* 0x0003e80000100800 */
[----:B------:R1:W-:Y:S02]  /*30b20*/  STL [R1+0x4fc], R5 ;  /* 0x0004fc0501007387 */ /* 0x0003e40000100800 */
[----:B-1----:R-:W-:-:S02]  /*30b30*/  IMAD.MOV.U32 R190, RZ, RZ, R239 ;  /* 0x000000ffffbe7224 */ /* 0x002fc400078e00ef */
[----:B------:R-:W-:Y:S01]  /*30b40*/  IMAD.MOV.U32 R191, RZ, RZ, R7 ;  /* 0x000000ffffbf7224 */ /* 0x000fe200078e0007 */
[----:B------:R-:W-:Y:S04]  /*30b50*/  STL [R1+0x540], R239 ;  /* 0x000540ef01007387 */ /* 0x000fe80000100800 */
[----:B------:R-:W4:Y:S04]  /*30b60*/  LDL.LU R2, [R1+0x600] ;  /* 0x0006000001027983 */ /* 0x000f280000300800 */
[----:B------:R1:W-:Y:S04]  /*30b70*/  LDGSTS.E [R182+0x4f80], desc[UR6][R190.64], P0 ;  /* 0x04f80000beb67fae */ /* 0x0003e80008121846 */
[----:B------:R1:W-:Y:S04]  /*30b80*/  STL [R1+0x53c], R7 ;  /* 0x00053c0701007387 */ /* 0x0003e80000100800 */
[----:B------:R-:W4:Y:S04]  /*30b90*/  LDL.LU R5, [R1+0x640] ;  /* 0x0006400001057983 */ /* 0x000f280000300800 */
[----:B-1----:R-:W5:Y:S04]  /*30ba0*/  LDL.LU R7, [R1+0xce0] ;  /* 0x000ce00001077983 */ /* 0x002f680000300800 */
[----:B------:R-:W4:Y:S01]  /*30bb0*/  LDL.LU R239, [R1+0x63c] ;  /* 0x00063c0001ef7983 */ /* 0x000f220000300800 */
[----:B--2---:R-:W-:-:S05]  /*30bc0*/  IADD3 R0, P1, R0, R186, RZ ;  /* 0x000000ba00007210 */ /* 0x004fca0007f3e0ff */
[----:B------:R-:W-:Y:S01]  /*30bd0*/  IMAD.MOV.U32 R190, RZ, RZ, R0 ;  /* 0x000000ffffbe7224 */ /* 0x000fe200078e0000 */
[----:B------:R-:W-:Y:S01]  /*30be0*/  IADD3 R188, P2, R188, R186, RZ ;  /* 0x000000babcbc7210 */ /* 0x000fe20007f5e0ff */
[----:B------:R-:W-:Y:S01]  /*30bf0*/  STL [R1+0x580], R0 ;  /* 0x0005800001007387 */ /* 0x000fe20000100800 */
[----:B---3--:R-:W-:-:S04]  /*30c00*/  IMAD.X R187, R187, 0x1, R185, P1 ;  /* 0x00000001bbbb7824 */ /* 0x008fc800008e06b9 */
[----:B------:R-:W-:Y:S02]  /*30c10*/  IMAD.MOV.U32 R191, RZ, RZ, R187 ;  /* 0x000000ffffbf7224 */ /* 0x000fe400078e00bb */
[----:B----4-:R-:W-:Y:S01]  /*30c20*/  IMAD.X R4, R4, 0x1, R185, P2 ;  /* 0x0000000104047824 */ /* 0x010fe200010e06b9 */
[----:B------:R1:W-:Y:S04]  /*30c30*/  STL [R1+0x57c], R187 ;  /* 0x00057cbb01007387 */ /* 0x0003e80000100800 */
[----:B------:R2:W-:Y:S04]  /*30c40*/  LDGSTS.E [R182+0x5380], desc[UR6][R190.64], P0 ;  /* 0x05380000beb67fae */ /* 0x0005e80008121846 */
[----:B------:R-:W-:Y:S04]  /*30c50*/  STL [R1+0x5c0], R188 ;  /* 0x0005c0bc01007387 */ /* 0x000fe80000100800 */
[----:B-1----:R-:W3:Y:S01]  /*30c60*/  LDL.LU R187, [R1+0x680] ;  /* 0x0006800001bb7983 */ /* 0x002ee20000300800 */
[----:B--2---:R-:W-:-:S02]  /*30c70*/  IMAD.MOV.U32 R190, RZ, RZ, R188 ;  /* 0x000000ffffbe7224 */ /* 0x004fc400078e00bc */
[----:B------:R-:W-:Y:S01]  /*30c80*/  IMAD.MOV.U32 R191, RZ, RZ, R4 ;  /* 0x000000ffffbf7224 */ /* 0x000fe200078e0004 */
[----:B------:R1:W-:Y:S04]  /*30c90*/  STL [R1+0x5bc], R4 ;  /* 0x0005bc0401007387 */ /* 0x0003e80000100800 */
[----:B------:R-:W2:Y:S04]  /*30ca0*/  LDL.LU R0, [R1+0x6c0] ;  /* 0x0006c00001007983 */ /* 0x000ea80000300800 */
[----:B------:R4:W-:Y:S04]  /*30cb0*/  LDGSTS.E [R182+0x5780], desc[UR6][R190.64], P0 ;  /* 0x05780000beb67fae */ /* 0x0009e80008121846 */
[----:B-1----:R-:W5:Y:S04]  /*30cc0*/  LDL.LU R4, [R1+0xcdc] ;  /* 0x000cdc0001047983 */ /* 0x002f680000300800 */
[----:B------:R-:W2:Y:S04]  /*30cd0*/  LDL.LU R188, [R1+0x6bc] ;  /* 0x0006bc0001bc7983 */ /* 0x000ea80000300800 */
[----:B------:R-:W3:Y:S01]  /*30ce0*/  LDL.LU R191, [R1+0x5fc] ;  /* 0x0005fc0001bf7983 */ /* 0x000ee20000300800 */
[----:B------:R-:W-:-:S05]  /*30cf0*/  IADD3 R2, P1, R2, R186, RZ ;  /* 0x000000ba02027210 */ /* 0x000fca0007f3e0ff */
[----:B----4-:R-:W-:Y:S01]  /*30d00*/  IMAD.MOV.U32 R190, RZ, RZ, R2 ;  /* 0x000000ffffbe7224 */ /* 0x010fe200078e0002 */
[----:B------:R-:W-:Y:S01]  /*30d10*/  IADD3 R5, P2, R5, R186, RZ ;  /* 0x000000ba05057210 */ /* 0x000fe20007f5e0ff */
[----:B------:R1:W-:Y:S04]  /*30d20*/  STL [R1+0x600], R2 ;  /* 0x0006000201007387 */ /* 0x0003e80000100800 */
[--C-:B------:R-:W-:Y:S02]  /*30d30*/  IMAD.X R239, R239, 0x1, R185.reuse, P2 ;  /* 0x00000001efef7824 */ /* 0x100fe400010e06b9 */
[----:B---3--:R-:W-:-:S05]  /*30d40*/  IMAD.X R191, R191, 0x1, R185, P1 ;  /* 0x00000001bfbf7824 */ /* 0x008fca00008e06b9 */
[----:B------:R3:W-:Y:S04]  /*30d50*/  STL [R1+0x5fc], R191 ;  /* 0x0005fcbf01007387 */ /* 0x0007e80000100800 */
[----:B------:R4:W-:Y:S04]  /*30d60*/  LDGSTS.E [R182+0x5b80], desc[UR6][R190.64], P0 ;  /* 0x05b80000beb67fae */ /* 0x0009e80008121846 */
[----:B------:R2:W-:Y:S04]  /*30d70*/  STL [R1+0x640], R5 ;  /* 0x0006400501007387 */ /* 0x0005e80000100800 */
[----:B-1----:R-:W2:Y:S01]  /*30d80*/  LDL.LU R2, [R1+0x740] ;  /* 0x0007400001027983 */ /* 0x002ea20000300800 */
[----:B----4-:R-:W-:-:S02]  /*30d90*/  IMAD.MOV.U32 R190, RZ, RZ, R5 ;  /* 0x000000ffffbe7224 */ /* 0x010fc400078e0005 */
[----:B---3--:R-:W-:Y:S01]  /*30da0*/  IMAD.MOV.U32 R191, RZ, RZ, R239 ;  /* 0x000000ffffbf7224 */ /* 0x008fe200078e00ef */
[----:B------:R1:W-:Y:S04]  /*30db0*/  STL [R1+0x63c], R239 ;  /* 0x00063cef01007387 */ /* 0x0003e80000100800 */
[----:B--2---:R-:W2:Y:S04]  /*30dc0*/  LDL.LU R5, [R1+0x73c] ;  /* 0x00073c0001057983 */ /* 0x004ea80000300800 */
[----:B------:R3:W-:Y:S04]  /*30dd0*/  LDGSTS.E [R182+0x5f80], desc[UR6][R190.64], P0 ;  /* 0x05f80000beb67fae */ /* 0x0007e80008121846 */
[----:B-1----:R-:W4:Y:S04]  /*30de0*/  LDL.LU R239, [R1+0x7c0] ;  /* 0x0007c00001ef7983 */ /* 0x002f280000300800 */
[----:B------:R-:W2:Y:S01]  /*30df0*/  LDL.LU R191, [R1+0x67c] ;  /* 0x00067c0001bf7983 */ /* 0x000ea20000300800 */
[----:B------:R-:W-:-:S02]  /*30e00*/  IADD3 R187, P1, R187, R186, RZ ;  /* 0x000000babbbb7210 */ /* 0x000fc40007f3e0ff */
[----:B------:R-:W-:-:S03]  /*30e10*/  IADD3 R0, P2, R0, R186, RZ ;  /* 0x000000ba00007210 */ /* 0x000fc60007f5e0ff */
[----:B---3--:R-:W-:Y:S02]  /*30e20*/  IMAD.MOV.U32 R190, RZ, RZ, R187 ;  /* 0x000000ffffbe7224 */ /* 0x008fe400078e00bb */
[--C-:B------:R-:W-:Y:S01]  /*30e30*/  IMAD.X R188, R188, 0x1, R185.reuse, P2 ;  /* 0x00000001bcbc7824 */ /* 0x100fe200010e06b9 */
[----:B------:R1:W-:Y:S01]  /*30e40*/  STL [R1+0x680], R187 ;  /* 0x000680bb01007387 */ /* 0x0003e20000100800 */
[----:B--2---:R-:W-:-:S05]  /*30e50*/  IMAD.X R191, R191, 0x1, R185, P1 ;  /* 0x00000001bfbf7824 */ /* 0x004fca00008e06b9 */
[----:B------:R2:W-:Y:S04]  /*30e60*/  STL [R1+0x67c], R191 ;  /* 0x00067cbf01007387 */ /* 0x0005e80000100800 */
[----:B------:R3:W-:Y:S04]  /*30e70*/  LDGSTS.E [R182+0x6380], desc[UR6][R190.64], P0 ;  /* 0x06380000beb67fae */ /* 0x0007e80008121846 */
[----:B------:R4:W-:Y:S04]  /*30e80*/  STL [R1+0x6c0], R0 ;  /* 0x0006c00001007387 */ /* 0x0009e80000100800 */
[----:B-1----:R-:W4:Y:S01]  /*30e90*/  LDL.LU R187, [R1+0x7bc] ;  /* 0x0007bc0001bb7983 */ /* 0x002f220000300800 */
[----:B---3--:R-:W-:-:S02]  /*30ea0*/  IMAD.MOV.U32 R190, RZ, RZ, R0 ;  /* 0x000000ffffbe7224 */ /* 0x008fc400078e0000 */
[----:B--2---:R-:W-:Y:S01]  /*30eb0*/  IMAD.MOV.U32 R191, RZ, RZ, R188 ;  /* 0x000000ffffbf7224 */ /* 0x004fe200078e00bc */
[----:B------:R1:W-:Y:S04]  /*30ec0*/  STL [R1+0x6bc], R188 ;  /* 0x0006bcbc01007387 */ /* 0x0003e80000100800 */
[----:B----4-:R-:W2:Y:S04]  /*30ed0*/  LDL.LU R0, [R1+0x83c] ;  /* 0x00083c0001007983 */ /* 0x010ea80000300800 */
[----:B------:R3:W-:Y:S04]  /*30ee0*/  LDGSTS.E [R182+0x6780], desc[UR6][R190.64], P0 ;  /* 0x06780000beb67fae */ /* 0x0007e80008121846 */
[----:B-1----:R-:W4:Y:S04]  /*30ef0*/  LDL.LU R188, [R1+0x840] ;  /* 0x0008400001bc7983 */ /* 0x002f280000300800 */
[----:B------:R-:W2:Y:S04]  /*30f00*/  LDL.LU R190, [R1+0x6fc] ;  /* 0x0006fc0001be7983 */ /* 0x000ea80000300800 */
[----:B------:R-:W3:Y:S01]  /*30f10*/  LDL.LU R191, [R1+0x700] ;  /* 0x0007000001bf7983 */ /* 0x000ee20000300800 */
[----:B------:R-:W-:-:S05]  /*30f20*/  IADD3 R2, P2, R2, R186, RZ ;  /* 0x000000ba02027210 */ /* 0x000fca0007f5e0ff */
[----:B------:R-:W-:Y:S01]  /*30f30*/  IMAD.X R5, R5, 0x1, R185, P2 ;  /* 0x0000000105057824 */ /* 0x000fe200010e06b9 */
[----:B---3--:R-:W-:-:S05]  /*30f40*/  IADD3 R191, P1, R191, R186, RZ ;  /* 0x000000babfbf7210 */ /* 0x008fca0007f3e0ff */
[----:B--2---:R-:W-:Y:S01]  /*30f50*/  IMAD.X R190, R190, 0x1, R185, P1 ;  /* 0x00000001bebe7824 */ /* 0x004fe200008e06b9 */
[----:B------:R1:W-:Y:S04]  /*30f60*/  STL [R1+0x700], R191 ;  /* 0x000700bf01007387 */ /* 0x0003e80000100800 */
[----:B------:R2:W-:Y:S01]  /*30f70*/  STL [R1+0x6fc], R190 ;  /* 0x0006fcbe01007387 */ /* 0x0005e20000100800 */
[----:B-1----:R-:W-:-:S04]  /*30f80*/  LOP3.LUT R191, R191, R190, RZ, 0x3c, !PT ;  /* 0x000000bebfbf7212 */ /* 0x002fc800078e3cff */
[----:B--2---:R-:W-:-:S04]  /*30f90*/  LOP3.LUT R190, R191, R190, RZ, 0x3c, !PT ;  /* 0x000000bebfbe7212 */ /* 0x004fc800078e3cff */
[----:B------:R-:W-:Y:S01]  /*30fa0*/  LOP3.LUT R191, R191, R190, RZ, 0x3c, !PT ;  /* 0x000000bebfbf7212 */ /* 0x000fe200078e3cff */
[----:B------:R-:W-:Y:S04]  /*30fb0*/  STL [R1+0x740], R2 ;  /* 0x0007400201007387 */ /* 0x000fe80000100800 */
[----:B------:R1:W-:Y:S04]  /*30fc0*/  LDGSTS.E [R182+0x6b80], desc[UR6][R190.64], P0 ;  /* 0x06b80000beb67fae */ /* 0x0003e80008121846 */
[----:B------:R2:W-:Y:S01]  /*30fd0*/  STL [R1+0x73c], R5 ;  /* 0x00073c0501007387 */ /* 0x0005e20000100800 */
[----:B-1----:R-:W-:-:S02]  /*30fe0*/  IMAD.MOV.U32 R190, RZ, RZ, R2 ;  /* 0x000000ffffbe7224 */ /* 0x002fc400078e0002 */
[----:B------:R-:W-:Y:S02]  /*30ff0*/  IMAD.MOV.U32 R191, RZ, RZ, R5 ;  /* 0x000000ffffbf7224 */ /* 0x000fe400078e0005 */
[----:B--2---:R-:W5:Y:S04]  /*31000*/  LDL.LU R5, [R1+0xcd8] ;  /* 0x000cd80001057983 */ /* 0x004f680000300800 */
[----:B------:R-:W5:Y:S04]  /*31010*/  LDL.LU R2, [R1+0xcd4] ;  /* 0x000cd40001027983 */ /* 0x000f680000300800 */
[----:B------:R1:W-:Y:S04]  /*31020*/  LDGSTS.E [R182+0x6f80], desc[UR6][R190.64], P0 ;  /* 0x06f80000beb67fae */ /* 0x0003e80008121846 */
[----:B------:R-:W2:Y:S04]  /*31030*/  LDL.LU R190, [R1+0x77c] ;  /* 0x00077c0001be7983 */ /* 0x000ea80000300800 */
[----:B------:R-:W1:Y:S01]  /*31040*/  LDL.LU R191, [R1+0x780] ;  /* 0x0007800001bf7983 */ /* 0x000e620000300800 */
[----:B------:R-:W-:-:S05]  /*31050*/  IADD3 R239, P2, R239, R186, RZ ;  /* 0x000000baefef7210 */ /* 0x000fca0007f5e0ff */
[----:B------:R-:W-:Y:S01]  /*31060*/  IMAD.X R187, R187, 0x1, R185, P2 ;  /* 0x00000001bbbb7824 */ /* 0x000fe200010e06b9 */
[----:B-1----:R-:W-:-:S05]  /*31070*/  IADD3 R191, P1, R191, R186, RZ ;  /* 0x000000babfbf7210 */ /* 0x002fca0007f3e0ff */
        /* <DEDUP_REMOVED lines=10> */
[----:B------:R-:W-:Y:S01]  /*31120*/  IMAD.MOV.U32 R191, RZ, RZ, R187 ;  /* 0x000000ffffbf7224 */ /* 0x000fe200078e00bb */
[----:B----4-:R-:W-:Y:S01]  /*31130*/  IADD3 R188, P2, R188, R186, RZ ;  /* 0x000000babcbc7210 */ /* 0x010fe20007f5e0ff */
[----:B--2---:R-:W5:Y:S01]  /*31140*/  LDL.LU R187, [R1+0xcd0] ;  /* 0x000cd00001bb7983 */ /* 0x004f620000300800 */
[----:B------:R-:W1:Y:S03]  /*31150*/  LDC R239, c[0x0][0x230] ;  /* 0x00008c00ffef7b82 */ /* 0x000e660000000800 */
[----:B------:R2:W-:Y:S04]  /*31160*/  LDGSTS.E [R182+0x7780], desc[UR6][R190.64], P0 ;  /* 0x07780000beb67fae */ /* 0x0005e80008121846 */
[----:B------:R-:W3:Y:S04]  /*31170*/  LDL.LU R190, [R1+0x7fc] ;  /* 0x0007fc0001be7983 */ /* 0x000ee80000300800 */
[----:B------:R-:W2:Y:S01]  /*31180*/  LDL.LU R191, [R1+0x800] ;  /* 0x0008000001bf7983 */ /* 0x000ea20000300800 */
[----:B------:R-:W-:-:S02]  /*31190*/  IMAD.X R0, R0, 0x1, R185, P2 ;  /* 0x0000000100007824 */ /* 0x000fc400010e06b9 */
[----:B-1----:R-:W-:Y:S01]  /*311a0*/  VIADD R239, R239, 0x7f ;  /* 0x0000007fefef7836 */ /* 0x002fe20000000000 */
[----:B--2---:R-:W-:-:S05]  /*311b0*/  IADD3 R191, P1, R191, R186, RZ ;  /* 0x000000babfbf7210 */ /* 0x004fca0007f3e0ff */
[----:B---3--:R-:W-:Y:S01]  /*311c0*/  IMAD.X R190, R190, 0x1, R185, P1 ;  /* 0x00000001bebe7824 */ /* 0x008fe200008e06b9 */
        /* <DEDUP_REMOVED lines=8> */
[----:B-1----:R-:W-:-:S03]  /*31250*/  IMAD.MOV.U32 R191, RZ, RZ, R0 ;  /* 0x000000ffffbf7224 */ /* 0x002fc600078e0000 */
[----:B--2---:R-:W5:Y:S01]  /*31260*/  LDL.LU R0, [R1+0xccc] ;  /* 0x000ccc0001007983 */ /* 0x004f620000300800 */
[----:B------:R-:W-:-:S05]  /*31270*/  IMAD.MOV.U32 R190, RZ, RZ, R188 ;  /* 0x000000ffffbe7224 */ /* 0x000fca00078e00bc */
[----:B------:R1:W-:Y:S01]  /*31280*/  LDGSTS.E [R182+0x7f80], desc[UR6][R190.64], P0 ;  /* 0x07f80000beb67fae */ /* 0x0003e20008121846 */
[----:B------:R-:W-:Y:S01]  /*31290*/  SHF.R.S32.HI R188, RZ, 0x1f, R239 ;  /* 0x0000001fffbc7819 */ /* 0x000fe200000114ef */
[----:B------:R-:W-:Y:S02]  /*312a0*/  UIADD3 UR4, UR4, 0x1, URZ ;  /* 0x0000000104047890 */ /* 0x000fe4000fffe03f */
[----:B------:R-:W0:Y:S01]  /*312b0*/  LDGDEPBAR ;  /* 0x00000000000079af */ /* 0x000e220000000000 */
[----:B-1----:R-:W-:Y:S02]  /*312c0*/  IMAD.MOV.U32 R182, RZ, RZ, R3 ;  /* 0x000000ffffb67224 */ /* 0x002fe400078e0003 */
[----:B------:R-:W1:Y:S01]  /*312d0*/  S2R R3, SR_TID.X ;  /* 0x0000000000037919 */ /* 0x000e620000002100 */
[----:B------:R-:W-:-:S04]  /*312e0*/  LEA.HI R188, R188, R239, RZ, 0x7 ;  /* 0x000000efbcbc7211 */ /* 0x000fc800078f38ff */
[----:B------:R-:W-:-:S04]  /*312f0*/  SHF.R.S32.HI R188, RZ, 0x7, R188 ;  /* 0x00000007ffbc7819 */ /* 0x000fc800000114bc */
[----:B------:R-:W-:Y:S02]  /*31300*/  ISETP.NE.U32.AND P0, PT, R188, UR4, PT ;  /* 0x00000004bc007c0c */ /* 0x000fe4000bf05070 */
[----:B-1----:R-:W-:-:S04]  /*31310*/  SHF.R.U32.HI R3, RZ, 0x6, R3 ;  /* 0x00000006ff037819 */ /* 0x002fc80000011603 */
[----:B------:R-:W-:-:S07]  /*31320*/  SGXT.U32 R3, R3, 0x1 ;  /* 0x000000010303781a */ /* 0x000fce0000000000 */
[----:B------:R-:W-:Y:S05]  /*31330*/  @P0 BRA `(.L_x_1) ;  /* 0xffffff3000280947 */ /* 0x000fea000383ffff */
.L_x_0:
[----:B------:R-:W2:Y:S01]  /*31340*/  LDL.LU R191, [R1+0x858] ;  /* 0x0008580001bf7983 */ /* 0x000ea20000300800 */
[----:B-----5:R-:W1:Y:S01]  /*31350*/  S2R R6, SR_TID.X ;  /* 0x0000000000067919 */ /* 0x020e620000002100 */
[----:B------:R-:W3:Y:S01]  /*31360*/  S2R R182, SR_CgaCtaId ;  /* 0x0000000000b67919 */ /* 0x000ee20000008800 */
[----:B------:R-:W-:Y:S02]  /*31370*/  WARPGROUP.DEPBAR.LE gsb0, 0x0 ;  /* 0x00008000000079c5 */ /* 0x000fe40000010000 */
[----:B------:R-:W-:-:S04]  /*31380*/  DEPBAR.LE SB0, 0x0 ;  /* 0x000080000000791a */ /* 0x000fc80000000000 */
[----:B------:R-:W4:Y:S01]  /*31390*/  LDL.LU R190, [R1+0x85c] ;  /* 0x00085c0001be7983 */ /* 0x000f220000300800 */
[----:B------:R-:W-:Y:S01]  /*313a0*/  MOV R187, 0x400 ;  /* 0x0000040000bb7802 */ /* 0x000fe20000000f00 */
[----:B------:R-:W-:Y:S01]  /*313b0*/  ULDC UR4, c[0x0][0x22c] ;  /* 0x00008b0000047ab9 */ /* 0x000fe20000000800 */
[----:B------:R-:W-:Y:S01]  /*313c0*/  ULDC UR5, c[0x0][0x22c] ;  /* 0x00008b0000057ab9 */ /* 0x000fe20000000800 */
[----:B------:R-:W2:Y:S01]  /*313d0*/  LDL.LU R188, [R1+0xbb4] ;  /* 0x000bb40001bc7983 */ /* 0x000ea20000300800 */
[----:B------:R-:W3:Y:S01]  /*313e0*/  LDC R153, c[0x0][0x248] ;  /* 0x00009200ff997b82 */ /* 0x000ee20000000800 */
[----:B------:R-:W3:Y:S01]  /*313f0*/  S2R R239, SR_TID.X ;  /* 0x0000000000ef7919 */ /* 0x000ee20000002100 */
[C---:B-1----:R-:W-:Y:S02]  /*31400*/  IMAD.SHL.U32 R5, R6.reuse, 0x80, RZ ;  /* 0x0000008006057824 */ /* 0x042fe400078e00ff */
[----:B------:R-:W-:Y:S02]  /*31410*/  IMAD.SHL.U32 R2, R6, 0x8, RZ ;  /* 0x0000000806027824 */ /* 0x000fe400078e00ff */
[----:B---3--:R-:W-:Y:S01]  /*31420*/  IMAD.SHL.U32 R4, R182, 0x100, RZ ;  /* 0x00000100b6047824 */ /* 0x008fe200078e00ff */
[----:B------:R-:W-:Y:S01]  /*31430*/  LOP3.LUT R5, R5, 0x400, RZ, 0xc0, !PT ;  /* 0x0000040005057812 */ /* 0x000fe200078ec0ff */
[----:B------:R-:W-:Y:S01]  /*31440*/  IMAD.SHL.U32 R6, R6, 0x10, RZ ;  /* 0x0000001006067824 */ /* 0x000fe200078e00ff */
[----:B------:R-:W-:-:S02]  /*31450*/  LOP3.LUT R2, R2, 0x380, RZ, 0xc0, !PT ;  /* 0x0000038002027812 */ /* 0x000fc400078ec0ff */
[----:B------:R-:W-:Y:S02]  /*31460*/  LEA R187, R182, R187, 0x18 ;  /* 0x000000bbb6bb7211 */ /* 0x000fe400078ec0ff */
[----:B------:R-:W-:Y:S02]  /*31470*/  LOP3.LUT R4, R4, 0x100, RZ, 0xc0, !PT ;  /* 0x0000010004047812 */ /* 0x000fe400078ec0ff */
[----:B------:R-:W-:Y:S02]  /*31480*/  IADD3 R5, R2, R187, R5 ;  /* 0x000000bb02057210 */ /* 0x000fe40007ffe005 */
[----:B------:R-:W-:Y:S02]  /*31490*/  LOP3.LUT R6, R6, 0x70, RZ, 0xc0, !PT ;  /* 0x0000007006067812 */ /* 0x000fe400078ec0ff */
[----:B------:R-:W-:Y:S02]  /*314a0*/  LOP3.LUT R0, R0, R3, R4, 0xfe, !PT ;  /* 0x0000000300007212 */ /* 0x000fe400078efe04 */
[----:B------:R-:W-:Y:S01]  /*314b0*/  LOP3.LUT R239, R239, 0x7f, RZ, 0xc0, !PT ;  /* 0x0000007fefef7812 */ /* 0x000fe200078ec0ff */
[----:B------:R-:W-:Y:S01]  /*314c0*/  IMAD.IADD R3, R6, 0x1, R5 ;  /* 0x0000000106037824 */ /* 0x000fe200078e0205 */
[----:B------:R-:W-:Y:S01]  /*314d0*/  BAR.SYNC.DEFER_BLOCKING 0x0 ;  /* 0x0000000000007b1d */ /* 0x000fe20000010000 */
[C---:B------:R-:W-:Y:S01]  /*314e0*/  LOP3.LUT R4, R0.reuse, 0x2, RZ, 0xfc, !PT ;  /* 0x0000000200047812 */ /* 0x040fe200078efcff */
[C---:B------:R-:W-:Y:S01]  /*314f0*/  IMAD R152, R0.reuse, R153, RZ ;  /* 0x0000009900987224 */ /* 0x040fe200078e02ff */
[----:B------:R-:W-:Y:S01]  /*31500*/  LOP3.LUT R5, R0, 0x4, RZ, 0xfc, !PT ;  /* 0x0000000400057812 */ /* 0x000fe200078efcff */
[----:B------:R-:W-:-:S02]  /*31510*/  IMAD R2, R239, 0x10, R187 ;  /* 0x00000010ef027824 */ /* 0x000fc400078e02bb */
[----:B------:R-:W-:Y:S02]  /*31520*/  STSM.16.M88.4 [R3], R24 ;  /* 0x0000001803007844 */ /* 0x000fe40000000200 */
[----:B------:R-:W-:Y:S01]  /*31530*/  BAR.SYNC.DEFER_BLOCKING 0x0 ;  /* 0x0000000000007b1d */ /* 0x000fe20000010000 */
[----:B--2---:R-:W-:-:S04]  /*31540*/  ISETP.GE.AND P0, PT, R188, R191, PT ;  /* 0x000000bfbc00720c */ /* 0x004fc80003f06270 */
[----:B------:R-:W-:Y:S01]  /*31550*/  ISETP.LT.AND P4, PT, R4, UR4, !P0 ;  /* 0x0000000404007c0c */ /* 0x000fe2000c781270 */
[----:B------:R-:W-:Y:S01]  /*31560*/  ULDC UR4, c[0x0][0x22c] ;  /* 0x00008b0000047ab9 */ /* 0x000fe20000000800 */
[----:B------:R-:W-:Y:S02]  /*31570*/  LOP3.LUT R4, R0, 0x6, RZ, 0xfc, !PT ;  /* 0x0000000600047812 */ /* 0x000fe400078efcff */
[----:B------:R-:W-:Y:S01]  /*31580*/  ISETP.LT.AND P2, PT, R5, UR4, !P0 ;  /* 0x0000000405007c0c */ /* 0x000fe2000c741270 */
[----:B------:R-:W-:Y:S01]  /*31590*/  ULDC UR4, c[0x0][0x244] ;  /* 0x0000910000047ab9 */ /* 0x000fe20000000800 */
[----:B------:R-:W-:Y:S02]  /*315a0*/  ISETP.LT.AND P1, PT, R4, UR5, !P0 ;  /* 0x0000000504007c0c */ /* 0x000fe4000c721270 */
[----:B------:R-:W1:Y:S01]  /*315b0*/  LDS.128 R4, [R2] ;  /* 0x0000000002047984 */ /* 0x000e620000000c00 */
[----:B------:R-:W-:Y:S01]  /*315c0*/  BAR.SYNC.DEFER_BLOCKING 0x0 ;  /* 0x0000000000007b1d */ /* 0x000fe20000010000 */
[----:B----4-:R-:W-:-:S05]  /*315d0*/  ISETP.LT.AND P3, PT, R0, R190, !P0 ;  /* 0x000000be0000720c */ /* 0x010fca0004761270 */
[----:B------:R-:W-:Y:S02]  /*315e0*/  STSM.16.M88.4 [R3], R28 ;  /* 0x0000001c03007844 */ /* 0x000fe40000000200 */
[----:B------:R-:W-:Y:S06]  /*315f0*/  BAR.SYNC.DEFER_BLOCKING 0x0 ;  /* 0x0000000000007b1d */ /* 0x000fec0000010000 */
[----:B------:R-:W2:Y:S02]  /*31600*/  LDS.128 R8, [R2] ;  /* 0x0000000002087984 */ /* 0x000ea40000000c00 */
[----:B------:R-:W-:Y:S06]  /*31610*/  BAR.SYNC.DEFER_BLOCKING 0x0 ;  /* 0x0000000000007b1d */ /* 0x000fec0000010000 */
[----:B------:R-:W-:Y:S02]  /*31620*/  STSM.16.M88.4 [R3], R32 ;  /* 0x0000002003007844 */ /* 0x000fe40000000200 */
[----:B------:R-:W-:Y:S06]  /*31630*/  BAR.SYNC.DEFER_BLOCKING 0x0 ;  /* 0x0000000000007b1d */ /* 0x000fec0000010000 */
[----:B------:R-:W3:Y:S02]  /*31640*/  LDS.128 R12, [R2] ;  /* 0x00000000020c7984 */ /* 0x000ee40000000c00 */
[----:B------:R-:W-:Y:S06]  /*31650*/  BAR.SYNC.DEFER_BLOCKING 0x0 ;  /* 0x0000000000007b1d */ /* 0x000fec0000010000 */
[----:B------:R-:W-:Y:S02]  /*31660*/  STSM.16.M88.4 [R3], R36 ;  /* 0x0000002403007844 */ /* 0x000fe40000000200 */
[----:B------:R-:W-:Y:S06]  /*31670*/  BAR.SYNC.DEFER_BLOCKING 0x0 ;  /* 0x0000000000007b1d */ /* 0x000fec0000010000 */
[----:B------:R-:W4:Y:S02]  /*31680*/  LDS.128 R16, [R2] ;  /* 0x0000000002107984 */ /* 0x000f240000000c00 */
        /* <DEDUP_REMOVED lines=81> */
[----:B------:R1:W-:Y:S02]  /*31ba0*/  STSM.16.M88.4 [R3], R120 ;  /* 0x0000007803007844 */ /* 0x0003e40000000200 */
[----:B------:R-:W-:Y:S01]  /*31bb0*/  BAR.SYNC.DEFER_BLOCKING 0x0 ;  /* 0x0000000000007b1d */ /* 0x000fe20000010000 */
[----:B-1----:R-:W-:-:S05]  /*31bc0*/  IMAD R120, R188, UR4, RZ ;  /* 0x00000004bc787c24 */ /* 0x002fca000f8e02ff */
[----:B------:R-:W-:Y:S01]  /*31bd0*/  ULDC.64 UR4, c[0x0][0x220] ;  /* 0x0000880000047ab9 */ /* 0x000fe20000000a00 */
[----:B------:R-:W1:Y:S01]  /*31be0*/  LDS.128 R100, [R2] ;  /* 0x0000000002647984 */ /* 0x000e620000000c00 */
[----:B------:R-:W-:Y:S06]  /*31bf0*/  BAR.SYNC.DEFER_BLOCKING 0x0 ;  /* 0x0000000000007b1d */ /* 0x000fec0000010000 */
[----:B------:R-:W-:Y:S02]  /*31c00*/  STSM.16.M88.4 [R3], R124 ;  /* 0x0000007c03007844 */ /* 0x000fe40000000200 */
[----:B------:R-:W-:Y:S06]  /*31c10*/  BAR.SYNC.DEFER_BLOCKING 0x0 ;  /* 0x0000000000007b1d */ /* 0x000fec0000010000 */
[----:B------:R-:W1:Y:S02]  /*31c20*/  LDS.128 R104, [R2] ;  /* 0x0000000002687984 */ /* 0x000e640000000c00 */
[----:B------:R-:W-:Y:S06]  /*31c30*/  BAR.SYNC.DEFER_BLOCKING 0x0 ;  /* 0x0000000000007b1d */ /* 0x000fec0000010000 */
[----:B------:R2:W-:Y:S02]  /*31c40*/  STSM.16.M88.4 [R3], R128 ;  /* 0x0000008003007844 */ /* 0x0005e40000000200 */
[----:B------:R-:W-:Y:S01]  /*31c50*/  BAR.SYNC.DEFER_BLOCKING 0x0 ;  /* 0x0000000000007b1d */ /* 0x000fe20000010000 */
[----:B--2---:R-:W-:-:S05]  /*31c60*/  LEA R128, P5, R120, UR4, 0x2 ;  /* 0x0000000478807c11 */ /* 0x004fca000f8a10ff */
[----:B------:R-:W-:Y:S01]  /*31c70*/  ULDC UR4, c[0x0][0x22c] ;  /* 0x00008b0000047ab9 */ /* 0x000fe20000000800 */
[----:B------:R-:W-:Y:S01]  /*31c80*/  LEA.HI.X.SX32 R129, R120, UR5, 0x2, P5 ;  /* 0x0000000578817c11 */ /* 0x000fe2000a8f16ff */
[----:B------:R-:W-:Y:S01]  /*31c90*/  ULDC UR5, c[0x0][0x22c] ;  /* 0x00008b0000057ab9 */ /* 0x000fe20000000800 */
[----:B------:R-:W-:-:S04]  /*31ca0*/  LEA R130, P5, R152, R128, 0x2 ;  /* 0x0000008098827211 */ /* 0x000fc800078a10ff */
[----:B------:R-:W-:Y:S01]  /*31cb0*/  LEA.HI.X.SX32 R131, R152, R129, 0x2, P5 ;  /* 0x0000008198837211 */ /* 0x000fe200028f16ff */
[----:B------:R-:W-:Y:S01]  /*31cc0*/  IMAD R152, R153, 0x2, R152 ;  /* 0x0000000299987824 */ /* 0x000fe200078e0298 */
[----:B------:R-:W2:Y:S01]  /*31cd0*/  LDS.128 R108, [R2] ;  /* 0x00000000026c7984 */ /* 0x000ea20000000c00 */
[----:B------:R-:W-:Y:S06]  /*31ce0*/  BAR.SYNC.DEFER_BLOCKING 0x0 ;  /* 0x0000000000007b1d */ /* 0x000fec0000010000 */
[----:B------:R3:W-:Y:S02]  /*31cf0*/  STSM.16.M88.4 [R3], R132 ;  /* 0x0000008403007844 */ /* 0x0007e40000000200 */
[----:B------:R-:W-:Y:S01]  /*31d00*/  BAR.SYNC.DEFER_BLOCKING 0x0 ;  /* 0x0000000000007b1d */ /* 0x000fe20000010000 */
[----:B---3--:R-:W-:-:S04]  /*31d10*/  LOP3.LUT R135, R0, 0x8, RZ, 0xfc, !PT ;  /* 0x0000000800877812 */ /* 0x008fc800078efcff */
[----:B------:R-:W-:Y:S01]  /*31d20*/  ISETP.LT.AND P5, PT, R135, UR4, !P0 ;  /* 0x0000000487007c0c */ /* 0x000fe2000c7a1270 */
[----:B------:R-:W-:Y:S01]  /*31d30*/  ULDC UR4, c[0x0][0x22c] ;  /* 0x00008b0000047ab9 */ /* 0x000fe20000000800 */
[----:B------:R-:W3:Y:S01]  /*31d40*/  LDS.128 R112, [R2] ;  /* 0x0000000002707984 */ /* 0x000ee20000000c00 */
[----:B------:R-:W-:Y:S06]  /*31d50*/  BAR.SYNC.DEFER_BLOCKING 0x0 ;  /* 0x0000000000007b1d */ /* 0x000fec0000010000 */
[----:B------:R4:W-:Y:S02]  /*31d60*/  STSM.16.M88.4 [R3], R136 ;  /* 0x0000008803007844 */ /* 0x0009e40000000200 */
[----:B------:R-:W-:Y:S01]  /*31d70*/  BAR.SYNC.DEFER_BLOCKING 0x0 ;  /* 0x0000000000007b1d */ /* 0x000fe20000010000 */
[----:B----4-:R-:W-:Y:S01]  /*31d80*/  IMAD R138, R153, 0x2, R152 ;  /* 0x00000002998a7824 */ /* 0x010fe200078e0298 */
[----:B------:R-:W-:-:S04]  /*31d90*/  LOP3.LUT R136, R0, 0xa, RZ, 0xfc, !PT ;  /* 0x0000000a00887812 */ /* 0x000fc800078efcff */
[----:B------:R-:W-:-:S04]  /*31da0*/  LEA R134, P6, R138, R128, 0x2 ;  /* 0x000000808a867211 */ /* 0x000fc800078c10ff */
[----:B------:R-:W-:Y:S01]  /*31db0*/  LEA.HI.X.SX32 R135, R138, R129, 0x2, P6 ;  /* 0x000000818a877211 */ /* 0x000fe200030f16ff */
[C---:B------:R-:W-:Y:S01]  /*31dc0*/  IMAD R138, R153.reuse, 0x2, R138 ;  /* 0x00000002998a7824 */ /* 0x040fe200078e028a */
[----:B------:R-:W4:Y:S01]  /*31dd0*/  LDS.128 R116, [R2] ;  /* 0x0000000002747984 */ /* 0x000f220000000c00 */
[----:B------:R-:W-:Y:S06]  /*31de0*/  BAR.SYNC.DEFER_BLOCKING 0x0 ;  /* 0x0000000000007b1d */ /* 0x000fec0000010000 */
[----:B------:R1:W-:Y:S02]  /*31df0*/  STSM.16.M88.4 [R3], R140 ;  /* 0x0000008c03007844 */ /* 0x0003e40000000200 */
[----:B------:R-:W-:Y:S01]  /*31e00*/  BAR.SYNC.DEFER_BLOCKING 0x0 ;  /* 0x0000000000007b1d */ /* 0x000fe20000010000 */
[----:B-1----:R-:W-:-:S05]  /*31e10*/  IMAD R140, R153, 0x2, R138 ;  /* 0x00000002998c7824 */ /* 0x002fca00078e028a */
[----:B------:R-:W1:Y:S02]  /*31e20*/  LDS.128 R120, [R2] ;  /* 0x0000000002787984 */ /* 0x000e640000000c00 */
[----:B------:R-:W-:Y:S06]  /*31e30*/  BAR.SYNC.DEFER_BLOCKING 0x0 ;  /* 0x0000000000007b1d */ /* 0x000fec0000010000 */
[----:B------:R-:W-:Y:S02]  /*31e40*/  STSM.16.M88.4 [R3], R144 ;  /* 0x0000009003007844 */ /* 0x000fe40000000200 */
[----:B------:R-:W-:Y:S06]  /*31e50*/  BAR.SYNC.DEFER_BLOCKING 0x0 ;  /* 0x0000000000007b1d */ /* 0x000fec0000010000 */
[----:B------:R-:W1:Y:S02]  /*31e60*/  LDS.128 R124, [R2] ;  /* 0x00000000027c7984 */ /* 0x000e640000000c00 */
[----:B------:R-:W-:Y:S06]  /*31e70*/  BAR.SYNC.DEFER_BLOCKING 0x0 ;  /* 0x0000000000007b1d */ /* 0x000fec0000010000 */
[----:B------:R2:W-:Y:S02]  /*31e80*/  STSM.16.M88.4 [R3], R148 ;  /* 0x0000009403007844 */ /* 0x0005e40000000200 */
[----:B------:R-:W-:Y:S01]  /*31e90*/  BAR.SYNC.DEFER_BLOCKING 0x0 ;  /* 0x0000000000007b1d */ /* 0x000fe20000010000 */
[----:B--2---:R-:W-:-:S05]  /*31ea0*/  LOP3.LUT R3, R0, 0xe, RZ, 0xfc, !PT ;  /* 0x0000000e00037812 */ /* 0x004fca00078efcff */
[----:B------:R2:W-:Y:S01]  /*31eb0*/  @P3 STG.E desc[UR6][R130.64], R4 ;  /* 0x0000000482003986 */ /* 0x0005e2000c101906 */
[----:B------:R-:W-:-:S04]  /*31ec0*/  LEA R132, P3, R152, R128, 0x2 ;  /* 0x0000008098847211 */ /* 0x000fc800078610ff */
[-C--:B------:R-:W-:Y:S02]  /*31ed0*/  LEA.HI.X.SX32 R133, R152, R129.reuse, 0x2, P3 ;  /* 0x0000008198857211 */ /* 0x080fe400018f16ff */
[----:B------:R-:W-:Y:S01]  /*31ee0*/  ISETP.LT.AND P3, PT, R136, UR4, !P0 ;  /* 0x0000000488007c0c */ /* 0x000fe2000c761270 */
[----:B------:R-:W-:Y:S01]  /*31ef0*/  ULDC UR4, c[0x0][0x22c] ;  /* 0x00008b0000047ab9 */ /* 0x000fe20000000800 */
[-C--:B------:R-:W-:Y:S01]  /*31f00*/  LEA R136, P6, R140, R128.reuse, 0x2 ;  /* 0x000000808c887211 */ /* 0x080fe200078c10ff */
[----:B------:R-:W-:Y:S01]  /*31f10*/  @P4 STG.E desc[UR6][R132.64], R5 ;  /* 0x0000000584004986 */ /* 0x000fe2000c101906 */
[----:B--2---:R-:W-:Y:S02]  /*31f20*/  LOP3.LUT R4, R0, 0xc, RZ, 0xfc, !PT ;  /* 0x0000000c00047812 */ /* 0x004fe400078efcff */
[----:B------:R-:W-:Y:S01]  /*31f30*/  LEA.HI.X.SX32 R137, R140, R129, 0x2, P6 ;  /* 0x000000818c897211 */ /* 0x000fe200030f16ff */
[----:B------:R-:W-:Y:S01]  /*31f40*/  IMAD R140, R153, 0x2, R140 ;  /* 0x00000002998c7824 */ /* 0x000fe200078e028c */
[----:B------:R2:W-:Y:S01]  /*31f50*/  @P2 STG.E desc[UR6][R134.64], R6 ;  /* 0x0000000686002986 */ /* 0x0005e2000c101906 */
[----:B------:R-:W-:-:S02]  /*31f60*/  LEA R130, P2, R138, R128, 0x2 ;  /* 0x000000808a827211 */ /* 0x000fc400078410ff */
[----:B------:R-:W-:Y:S01]  /*31f70*/  ISETP.LT.AND P4, PT, R4, UR4, !P0 ;  /* 0x0000000404007c0c */ /* 0x000fe2000c781270 */
[----:B------:R-:W-:Y:S01]  /*31f80*/  ULDC UR4, c[0x0][0x22c] ;  /* 0x00008b0000047ab9 */ /* 0x000fe20000000800 */
[-C--:B------:R-:W-:Y:S02]  /*31f90*/  LEA.HI.X.SX32 R131, R138, R129.reuse, 0x2, P2 ;  /* 0x000000818a837211 */ /* 0x080fe400010f16ff */
[----:B------:R-:W-:Y:S01]  /*31fa0*/  ISETP.LT.AND P2, PT, R3, UR4, !P0 ;  /* 0x0000000403007c0c */ /* 0x000fe2000c741270 */
[----:B------:R-:W-:Y:S01]  /*31fb0*/  ULDC UR4, c[0x0][0x22c] ;  /* 0x00008b0000047ab9 */ /* 0x000fe20000000800 */
[----:B------:R-:W-:Y:S01]  /*31fc0*/  LOP3.LUT R3, R0, 0x12, RZ, 0xfc, !PT ;  /* 0x0000001200037812 */ /* 0x000fe200078efcff */
[----:B------:R-:W-:Y:S01]  /*31fd0*/  @P1 STG.E desc[UR6][R130.64], R7 ;  /* 0x0000000782001986 */ /* 0x000fe2000c101906 */
[----:B------:R-:W-:Y:S01]  /*31fe0*/  LEA R4, P1, R140, R128, 0x2 ;  /* 0x000000808c047211 */ /* 0x000fe200078210ff */
[----:B--2---:R-:W-:Y:S01]  /*31ff0*/  IMAD R134, R153, 0x2, R140 ;  /* 0x0000000299867824 */ /* 0x004fe200078e028c */
[----:B------:R-:W-:Y:S01]  /*32000*/  LOP3.LUT R6, R0, 0x10, RZ, 0xfc, !PT ;  /* 0x0000001000067812 */ /* 0x000fe200078efcff */
[----:B------:R2:W-:Y:S01]  /*32010*/  @P5 STG.E desc[UR6][R136.64], R8 ;  /* 0x0000000888005986 */ /* 0x0005e2000c101906 */
[----:B------:R-:W-:-:S02]  /*32020*/  LEA.HI.X.SX32 R5, R140, R129, 0x2, P1 ;  /* 0x000000818c057211 */ /* 0x000fc400008f16ff */
[-C--:B------:R-:W-:Y:S02]  /*32030*/  LEA R132, P6, R134, R128.reuse, 0x2 ;  /* 0x0000008086847211 */ /* 0x080fe400078c10ff */
[----:B------:R-:W-:Y:S01]  /*32040*/  ISETP.LT.AND P5, PT, R6, UR4, !P0 ;  /* 0x0000000406007c0c */ /* 0x000fe2000c7a1270 */
[----:B------:R-:W-:Y:S01]  /*32050*/  @P3 STG.E desc[UR6][R4.64], R9 ;  /* 0x0000000904003986 */ /* 0x000fe2000c101906 */
[----:B------:R-:W-:Y:S01]  /*32060*/  LEA.HI.X.SX32 R133, R134, R129, 0x2, P6 ;  /* 0x0000008186857211 */ /* 0x000fe200030f16ff */
[----:B------:R-:W-:Y:S01]  /*32070*/  IMAD R134, R153, 0x2, R134 ;  /* 0x0000000299867824 */ /* 0x000fe200078e0286 */
[----:B------:R-:W-:Y:S02]  /*32080*/  ULDC UR4, c[0x0][0x22c] ;  /* 0x00008b0000047ab9 */ /* 0x000fe40000000800 */
[----:B------:R-:W-:Y:S01]  /*32090*/  ISETP.LT.AND P1, PT, R3, UR4, !P0 ;  /* 0x0000000403007c0c */ /* 0x000fe2000c721270 */
[----:B--2---:R-:W-:Y:S01]  /*320a0*/  IMAD R136, R153, 0x2, R134 ;  /* 0x0000000299887824 */ /* 0x004fe200078e0286 */
[-C--:B------:R-:W-:Y:S01]  /*320b0*/  LEA R6, P3, R134, R128.reuse, 0x2 ;  /* 0x0000008086067211 */ /* 0x080fe200078610ff */
[----:B------:R2:W-:Y:S01]  /*320c0*/  @P4 STG.E desc[UR6][R132.64], R10 ;  /* 0x0000000a84004986 */ /* 0x0005e2000c101906 */
[----:B------:R-:W-:Y:S01]  /*320d0*/  LOP3.LUT R8, R0, 0x14, RZ, 0xfc, !PT ;  /* 0x0000001400087812 */ /* 0x000fe200078efcff */
[----:B------:R-:W-:Y:S01]  /*320e0*/  ULDC UR4, c[0x0][0x22c] ;  /* 0x00008b0000047ab9 */ /* 0x000fe20000000800 */
[----:B------:R-:W-:-:S02]  /*320f0*/  LEA R130, P6, R136, R128, 0x2 ;  /* 0x0000008088827211 */ /* 0x000fc400078c10ff */
[-C--:B------:R-:W-:Y:S02]  /*32100*/  LEA.HI.X.SX32 R7, R134, R129.reuse, 0x2, P3 ;  /* 0x0000008186077211 */ /* 0x080fe400018f16ff */
[----:B------:R-:W-:Y:S01]  /*32110*/  LEA.HI.X.SX32 R131, R136, R129, 0x2, P6 ;  /* 0x0000008188837211 */ /* 0x000fe200030f16ff */
[C---:B------:R-:W-:Y:S01]  /*32120*/  IMAD R136, R153.reuse, 0x2, R136 ;  /* 0x0000000299887824 */ /* 0x040fe200078e0288 */
[----:B------:R-:W-:Y:S01]  /*32130*/  LOP3.LUT R3, R0, 0x16, RZ, 0xfc, !PT ;  /* 0x0000001600037812 */ /* 0x000fe200078efcff */
[----:B------:R-:W-:Y:S01]  /*32140*/  @P2 STG.E desc[UR6][R6.64], R11 ;  /* 0x0000000b06002986 */ /* 0x000fe2000c101906 */
[----:B------:R-:W-:Y:S01]  /*32150*/  ISETP.LT.AND P4, PT, R8, UR4, !P0 ;  /* 0x0000000408007c0c */ /* 0x000fe2000c781270 */
[----:B--2---:R-:W-:Y:S01]  /*32160*/  IMAD R10, R153, 0x2, R136 ;  /* 0x00000002990a7824 */ /* 0x004fe200078e0288 */
[----:B------:R-:W-:Y:S01]  /*32170*/  ULDC UR4, c[0x0][0x22c] ;  /* 0x00008b0000047ab9 */ /* 0x000fe20000000800 */
[----:B------:R2:W-:Y:S01]  /*32180*/  @P5 STG.E desc[UR6][R130.64], R12 ;  /* 0x0000000c82005986 */ /* 0x0005e2000c101906 */
[----:B------:R-:W-:-:S02]  /*32190*/  LOP3.LUT R9, R0, 0x18, RZ, 0xfc, !PT ;  /* 0x0000001800097812 */ /* 0x000fc400078efcff */
[-C--:B------:R-:W-:Y:S02]  /*321a0*/  LEA R4, P2, R136, R128.reuse, 0x2 ;  /* 0x0000008088047211 */ /* 0x080fe400078410ff */
[----:B------:R-:W-:Y:S01]  /*321b0*/  ISETP.LT.AND P3, PT, R3, UR4, !P0 ;  /* 0x0000000403007c0c */ /* 0x000fe2000c761270 */
[----:B------:R-:W-:Y:S01]  /*321c0*/  ULDC UR4, c[0x0][0x22c] ;  /* 0x00008b0000047ab9 */ /* 0x000fe20000000800 */
[-C--:B------:R-:W-:Y:S02]  /*321d0*/  LEA R8, P6, R10, R128.reuse, 0x2 ;  /* 0x000000800a087211 */ /* 0x080fe400078c10ff */
[----:B------:R-:W-:Y:S02]  /*321e0*/  LOP3.LUT R3, R0, 0x1a, RZ, 0xfc, !PT ;  /* 0x0000001a00037812 */ /* 0x000fe400078efcff */
[-C--:B------:R-:W-:Y:S01]  /*321f0*/  LEA.HI.X.SX32 R5, R136, R129.reuse, 0x2, P2 ;  /* 0x0000008188057211 */ /* 0x080fe200010f16ff */
[----:B--2---:R-:W-:Y:S01]  /*32200*/  IMAD R12, R153, 0x2, R10 ;  /* 0x00000002990c7824 */ /* 0x004fe200078e020a */
[----:B------:R-:W-:Y:S01]  /*32210*/  ISETP.LT.AND P5, PT, R9, UR4, !P0 ;  /* 0x0000000409007c0c */ /* 0x000fe2000c7a1270 */
[----:B------:R-:W-:Y:S01]  /*32220*/  ULDC UR4, c[0x0][0x22c] ;  /* 0x00008b0000047ab9 */ /* 0x000fe20000000800 */
[----:B------:R-:W-:Y:S01]  /*32230*/  LEA.HI.X.SX32 R9, R10, R129, 0x2, P6 ;  /* 0x000000810a097211 */ /* 0x000fe200030f16ff */
[----:B------:R-:W-:Y:S01]  /*32240*/  IMAD R130, R153, 0x2, R12 ;  /* 0x0000000299827824 */ /* 0x000fe200078e020c */
[----:B------:R-:W-:Y:S01]  /*32250*/  LOP3.LUT R11, R0, 0x1c, RZ, 0xfc, !PT ;  /* 0x0000001c000b7812 */ /* 0x000fe200078efcff */
[----:B------:R-:W-:Y:S01]  /*32260*/  @P1 STG.E desc[UR6][R4.64], R13 ;  /* 0x0000000d04001986 */ /* 0x000fe2000c101906 */
[----:B------:R-:W-:Y:S01]  /*32270*/  ISETP.LT.AND P2, PT, R3, UR4, !P0 ;  /* 0x0000000403007c0c */ /* 0x000fe2000c741270 */
[----:B------:R-:W-:Y:S01]  /*32280*/  ULDC UR4, c[0x0][0x22c] ;  /* 0x00008b0000047ab9 */ /* 0x000fe20000000800 */
[-C--:B------:R-:W-:Y:S01]  /*32290*/  LEA R10, P6, R130, R128.reuse, 0x2 ;  /* 0x00000080820a7211 */ /* 0x080fe200078c10ff */
[----:B------:R2:W-:Y:S01]  /*322a0*/  @P4 STG.E desc[UR6][R8.64], R14 ;  /* 0x0000000e08004986 */ /* 0x0005e2000c101906 */
[----:B------:R-:W-:Y:S01]  /*322b0*/  ISETP.LT.AND P4, PT, R11, UR4, !P0 ;  /* 0x000000040b007c0c */ /* 0x000fe2000c781270 */
[----:B------:R-:W-:Y:S01]  /*322c0*/  ULDC UR4, c[0x0][0x22c] ;  /* 0x00008b0000047ab9 */ /* 0x000fe20000000800 */
[----:B------:R-:W-:-:S02]  /*322d0*/  LEA R6, P1, R12, R128, 0x2 ;  /* 0x000000800c067211 */ /* 0x000fc400078210ff */
[-C--:B------:R-:W-:Y:S01]  /*322e0*/  LEA.HI.X.SX32 R11, R130, R129.reuse, 0x2, P6 ;  /* 0x00000081820b7211 */ /* 0x080fe200030f16ff */
[C---:B------:R-:W-:Y:S01]  /*322f0*/  IMAD R130, R153.reuse, 0x2, R130 ;  /* 0x0000000299827824 */ /* 0x040fe200078e0282 */
[-C--:B------:R-:W-:Y:S02]  /*32300*/  LEA.HI.X.SX32 R7, R12, R129.reuse, 0x2, P1 ;  /* 0x000000810c077211 */ /* 0x080fe400008f16ff */
[C---:B------:R-:W-:Y:S01]  /*32310*/  LOP3.LUT R3, R0.reuse, 0x1e, RZ, 0xfc, !PT ;  /* 0x0000001e00037812 */ /* 0x040fe200078efcff */
[----:B------:R-:W-:Y:S01]  /*32320*/  IMAD R12, R153, 0x2, R130 ;  /* 0x00000002990c7824 */ /* 0x000fe200078e0282 */
[----:B--2---:R-:W-:Y:S01]  /*32330*/  LOP3.LUT R9, R0, 0x20, RZ, 0xfc, !PT ;  /* 0x0000002000097812 */ /* 0x004fe200078efcff */
[----:B------:R-:W-:Y:S01]  /*32340*/  @P3 STG.E desc[UR6][R6.64], R15 ;  /* 0x0000000f06003986 */ /* 0x000fe2000c101906 */
[----:B------:R-:W-:Y:S01]  /*32350*/  ISETP.LT.AND P1, PT, R3, UR4, !P0 ;  /* 0x0000000403007c0c */ /* 0x000fe2000c721270 */
[----:B------:R-:W-:Y:S01]  /*32360*/  ULDC UR4, c[0x0][0x22c] ;  /* 0x00008b0000047ab9 */ /* 0x000fe20000000800 */
[CC--:B------:R-:W-:Y:S01]  /*32370*/  LEA R8, P6, R12.reuse, R128.reuse, 0x2 ;  /* 0x000000800c087211 */ /* 0x0c0fe200078c10ff */
[----:B------:R2:W-:Y:S01]  /*32380*/  @P5 STG.E desc[UR6][R10.64], R16 ;  /* 0x000000100a005986 */ /* 0x0005e2000c101906 */
[----:B------:R-:W-:Y:S01]  /*32390*/  ISETP.LT.AND P5, PT, R9, UR4, !P0 ;  /* 0x0000000409007c0c */ /* 0x000fe2000c7a1270 */
[----:B------:R-:W-:Y:S01]  /*323a0*/  ULDC UR4, c[0x0][0x22c] ;  /* 0x00008b0000047ab9 */ /* 0x000fe20000000800 */
[----:B------:R-:W-:Y:S01]  /*323b0*/  LEA.HI.X.SX32 R9, R12, R129, 0x2, P6 ;  /* 0x000000810c097211 */ /* 0x000fe200030f16ff */
[----:B------:R-:W-:Y:S01]  /*323c0*/  IMAD R12, R153, 0x2, R12 ;  /* 0x00000002990c7824 */ /* 0x000fe200078e020c */
[----:B------:R-:W-:-:S02]  /*323d0*/  LEA R4, P3, R130, R128, 0x2 ;  /* 0x0000008082047211 */ /* 0x000fc400078610ff */
[----:B------:R-:W-:Y:S01]  /*323e0*/  LOP3.LUT R3, R0, 0x22, RZ, 0xfc, !PT ;  /* 0x0000002200037812 */ /* 0x000fe200078efcff */
[----:B------:R-:W-:Y:S01]  /*323f0*/  IMAD R14, R153, 0x2, R12 ;  /* 0x00000002990e7824 */ /* 0x000fe200078e020c */
[-C--:B------:R-:W-:Y:S02]  /*32400*/  LEA.HI.X.SX32 R5, R130, R129.reuse, 0x2, P3 ;  /* 0x0000008182057211 */ /* 0x080fe400018f16ff */
[----:B------:R-:W-:Y:S01]  /*32410*/  ISETP.LT.AND P3, PT, R3, UR4, !P0 ;  /* 0x0000000403007c0c */ /* 0x000fe2000c761270 */
[----:B------:R-:W-:Y:S01]  /*32420*/  ULDC UR4, c[0x0][0x22c] ;  /* 0x00008b0000047ab9 */ /* 0x000fe20000000800 */
[----:B--2---:R-:W-:Y:S01]  /*32430*/  LOP3.LUT R11, R0, 0x24, RZ, 0xfc, !PT ;  /* 0x00000024000b7812 */ /* 0x004fe200078efcff */
[----:B------:R-:W-:Y:S01]  /*32440*/  @P2 STG.E desc[UR6][R4.64], R17 ;  /* 0x0000001104002986 */ /* 0x000fe2000c101906 */
[-C--:B------:R-:W-:Y:S02]  /*32450*/  LEA R10, P6, R14, R128.reuse, 0x2 ;  /* 0x000000800e0a7211 */ /* 0x080fe400078c10ff */
[----:B------:R-:W-:Y:S01]  /*32460*/  LEA R6, P2, R12, R128, 0x2 ;  /* 0x000000800c067211 */ /* 0x000fe200078410ff */
[----:B------:R2:W-:Y:S01]  /*32470*/  @P4 STG.E desc[UR6][R8.64], R18 ;  /* 0x0000001208004986 */ /* 0x0005e2000c101906 */
[----:B------:R-:W-:Y:S01]  /*32480*/  ISETP.LT.AND P4, PT, R11, UR4, !P0 ;  /* 0x000000040b007c0c */ /* 0x000fe2000c781270 */
[----:B------:R-:W-:Y:S01]  /*32490*/  ULDC UR4, c[0x0][0x22c] ;  /* 0x00008b0000047ab9 */ /* 0x000fe20000000800 */
[-C--:B------:R-:W-:Y:S01]  /*324a0*/  LEA.HI.X.SX32 R11, R14, R129.reuse, 0x2, P6 ;  /* 0x000000810e0b7211 */ /* 0x080fe200030f16ff */
[----:B------:R-:W-:Y:S01]  /*324b0*/  IMAD R14, R153, 0x2, R14 ;  /* 0x00000002990e7824 */ /* 0x000fe200078e020e */
[----:B------:R-:W-:-:S02]  /*324c0*/  LEA.HI.X.SX32 R7, R12, R129, 0x2, P2 ;  /* 0x000000810c077211 */ /* 0x000fc400010f16ff */
[C---:B------:R-:W-:Y:S01]  /*324d0*/  LOP3.LUT R3, R0.reuse, 0x26, RZ, 0xfc, !PT ;  /* 0x0000002600037812 */ /* 0x040fe200078efcff */
[----:B------:R-:W-:Y:S02]  /*324e0*/  IMAD R12, R153, 0x2, R14 ;  /* 0x00000002990c7824 */ /* 0x000fe400078e020e */
[----:B------:R-:W-:Y:S01]  /*324f0*/  @P1 STG.E desc[UR6][R6.64], R19 ;  /* 0x0000001306001986 */ /* 0x000fe2000c101906 */
[----:B------:R-:W-:Y:S01]  /*32500*/  ISETP.LT.AND P2, PT, R3, UR4, !P0 ;  /* 0x0000000403007c0c */ /* 0x000fe2000c741270 */
[----:B------:R-:W-:Y:S01]  /*32510*/  ULDC UR4, c[0x0][0x22c] ;  /* 0x00008b0000047ab9 */ /* 0x000fe20000000800 */
[----:B--2---:R-:W-:Y:S01]  /*32520*/  LOP3.LUT R9, R0, 0x28, RZ, 0xfc, !PT ;  /* 0x0000002800097812 */ /* 0x004fe200078efcff */
[----:B------:R2:W-:Y:S01]  /*32530*/  @P5 STG.E desc[UR6][R10.64], R20 ;  /* 0x000000140a005986 */ /* 0x0005e2000c101906 */
[-C--:B------:R-:W-:Y:S02]  /*32540*/  LEA R8, P6, R12, R128.reuse, 0x2 ;  /* 0x000000800c087211 */ /* 0x080fe400078c10ff */
[----:B------:R-:W-:Y:S01]  /*32550*/  ISETP.LT.AND P5, PT, R9, UR4, !P0 ;  /* 0x0000000409007c0c */ /* 0x000fe2000c7a1270 */
[----:B------:R-:W-:Y:S01]  /*32560*/  ULDC UR4, c[0x0][0x22c] ;  /* 0x00008b0000047ab9 */ /* 0x000fe20000000800 */
[----:B------:R-:W-:-:S02]  /*32570*/  LEA R4, P1, R14, R128, 0x2 ;  /* 0x000000800e047211 */ /* 0x000fc400078210ff */
[-C--:B------:R-:W-:Y:S01]  /*32580*/  LEA.HI.X.SX32 R9, R12, R129.reuse, 0x2, P6 ;  /* 0x000000810c097211 */ /* 0x080fe200030f16ff */
[C---:B------:R-:W-:Y:S01]  /*32590*/  IMAD R12, R153.reuse, 0x2, R12 ;  /* 0x00000002990c7824 */ /* 0x040fe200078e020c */
[----:B------:R-:W-:Y:S02]  /*325a0*/  LEA.HI.X.SX32 R5, R14, R129, 0x2, P1 ;  /* 0x000000810e057211 */ /* 0x000fe400008f16ff */
[C---:B------:R-:W-:Y:S01]  /*325b0*/  LOP3.LUT R3, R0.reuse, 0x2a, RZ, 0xfc, !PT ;  /* 0x0000002a00037812 */ /* 0x040fe200078efcff */
[----:B------:R-:W-:Y:S01]  /*325c0*/  IMAD R14, R153, 0x2, R12 ;  /* 0x00000002990e7824 */ /* 0x000fe200078e020c */
[----:B--2---:R-:W-:Y:S01]  /*325d0*/  LOP3.LUT R11, R0, 0x2c, RZ, 0xfc, !PT ;  /* 0x0000002c000b7812 */ /* 0x004fe200078efcff */
        /* <DEDUP_REMOVED lines=49> */
[----:B------:R-:W-:Y:S01]  /*328f0*/  LEA R4, P3, R14, R128, 0x2 ;  /* 0x000000800e047211 */ /* 0x000fe200078610ff */
[----:B------:R-:W1:Y:S01]  /*32900*/  LDS.128 R24, [R2] ;  /* 0x0000000002187984 */ /* 0x000e620000000c00 */
[-C--:B------:R-:W-:Y:S01]  /*32910*/  LEA.HI.X.SX32 R9, R12, R129.reuse, 0x2, P6 ;  /* 0x000000810c097211 */ /* 0x080fe200030f16ff */
[----:B------:R-:W-:Y:S01]  /*32920*/  IMAD R12, R153, 0x2, R12 ;  /* 0x00000002990c7824 */ /* 0x000fe200078e020c */
[----:B------:R-:W-:-:S02]  /*32930*/  LEA.HI.X.SX32 R5, R14, R129, 0x2, P3 ;  /* 0x000000810e057211 */ /* 0x000fc400018f16ff */
        /* <DEDUP_REMOVED lines=521> */
[----:B------:R2:W-:Y:S01]  /*349d0*/  @P1 STG.E desc[UR6][R6.64], R103 ;  /* 0x0000006706001986 */ /* 0x0005e2000c101906 */
[----:B------:R-:W-:Y:S01]  /*349e0*/  ISETP.LT.AND P2, PT, R3, UR4, !P0 ;  /* 0x0000000403007c0c */ /* 0x000fe2000c741270 */
[----:B------:R-:W-:Y:S01]  /*349f0*/  ULDC UR4, c[0x0][0x22c] ;  /* 0x00008b0000047ab9 */ /* 0x000fe20000000800 */
[-C--:B------:R-:W-:Y:S01]  /*34a00*/  LEA R8, P6, R12, R128.reuse, 0x2 ;  /* 0x000000800c087211 */ /* 0x080fe200078c10ff */
[----:B------:R3:W-:Y:S01]  /*34a10*/  @P5 STG.E desc[UR6][R10.64], R104 ;  /* 0x000000680a005986 */ /* 0x0007e2000c101906 */
[----:B------:R-:W-:-:S02]  /*34a20*/  LEA R4, P1, R14, R128, 0x2 ;  /* 0x000000800e047211 */ /* 0x000fc400078210ff */
[----:B------:R-:W-:Y:S01]  /*34a30*/  ISETP.LT.AND P5, PT, R9, UR4, !P0 ;  /* 0x0000000409007c0c */ /* 0x000fe2000c7a1270 */
[----:B------:R-:W-:Y:S01]  /*34a40*/  ULDC UR4, c[0x0][0x22c] ;  /* 0x00008b0000047ab9 */ /* 0x000fe20000000800 */
[-C--:B------:R-:W-:Y:S01]  /*34a50*/  LEA.HI.X.SX32 R9, R12, R129.reuse, 0x2, P6 ;  /* 0x000000810c097211 */ /* 0x080fe200030f16ff */
[C---:B------:R-:W-:Y:S01]  /*34a60*/  IMAD R12, R153.reuse, 0x2, R12 ;  /* 0x00000002990c7824 */ /* 0x040fe200078e020c */
[----:B------:R-:W-:Y:S02]  /*34a70*/  LEA.HI.X.SX32 R5, R14, R129, 0x2, P1 ;  /* 0x000000810e057211 */ /* 0x000fe400008f16ff */
[----:B------:R-:W-:Y:S01]  /*34a80*/  LOP3.LUT R3, R0, 0xd2, RZ, 0xfc, !PT ;  /* 0x000000d200037812 */ /* 0x000fe200078efcff */
[----:B------:R-:W-:Y:S02]  /*34a90*/  IMAD R14, R153, 0x2, R12 ;  /* 0x00000002990e7824 */ /* 0x000fe400078e020c */
[----:B------:R-:W-:Y:S01]  /*34aa0*/  @P3 STG.E desc[UR6][R4.64], R105 ;  /* 0x0000006904003986 */ /* 0x000fe2000c101906 */
[----:B--2---:R-:W-:-:S02]  /*34ab0*/  LEA R6, P3, R12, R128, 0x2 ;  /* 0x000000800c067211 */ /* 0x004fc400078610ff */
[----:B---3--:R-:W-:Y:S01]  /*34ac0*/  LOP3.LUT R11, R0, 0xd4, RZ, 0xfc, !PT ;  /* 0x000000d4000b7812 */ /* 0x008fe200078efcff */
[----:B------:R2:W-:Y:S01]  /*34ad0*/  @P4 STG.E desc[UR6][R8.64], R106 ;  /* 0x0000006a08004986 */ /* 0x0005e2000c101906 */
[----:B------:R-:W-:Y:S01]  /*34ae0*/  ISETP.LT.AND P1, PT, R3, UR4, !P0 ;  /* 0x0000000403007c0c */ /* 0x000fe2000c721270 */
[----:B------:R-:W-:Y:S01]  /*34af0*/  ULDC UR4, c[0x0][0x22c] ;  /* 0x00008b0000047ab9 */ /* 0x000fe20000000800 */
[-C--:B------:R-:W-:Y:S02]  /*34b00*/  LEA R10, P4, R14, R128.reuse, 0x2 ;  /* 0x000000800e0a7211 */ /* 0x080fe400078810ff */
[-C--:B------:R-:W-:Y:S02]  /*34b10*/  LEA.HI.X.SX32 R7, R12, R129.reuse, 0x2, P3 ;  /* 0x000000810c077211 */ /* 0x080fe400018f16ff */
[----:B------:R-:W-:Y:S01]  /*34b20*/  ISETP.LT.AND P3, PT, R11, UR4, !P0 ;  /* 0x000000040b007c0c */ /* 0x000fe2000c761270 */
[----:B------:R-:W-:Y:S01]  /*34b30*/  ULDC UR4, c[0x0][0x22c] ;  /* 0x00008b0000047ab9 */ /* 0x000fe20000000800 */
[----:B------:R-:W-:Y:S01]  /*34b40*/  LEA.HI.X.SX32 R11, R14, R129, 0x2, P4 ;  /* 0x000000810e0b7211 */ /* 0x000fe200020f16ff */
[C---:B------:R-:W-:Y:S01]  /*34b50*/  IMAD R14, R153.reuse, 0x2, R14 ;  /* 0x00000002990e7824 */ /* 0x040fe200078e020e */
[C---:B------:R-:W-:Y:S01]  /*34b60*/  LOP3.LUT R3, R0.reuse, 0xd6, RZ, 0xfc, !PT ;  /* 0x000000d600037812 */ /* 0x040fe200078efcff */
[----:B------:R-:W-:Y:S01]  /*34b70*/  @P2 STG.E desc[UR6][R6.64], R107 ;  /* 0x0000006b06002986 */ /* 0x000fe2000c101906 */
[----:B--2---:R-:W-:Y:S01]  /*34b80*/  LOP3.LUT R9, R0, 0xd8, RZ, 0xfc, !PT ;  /* 0x000000d800097812 */ /* 0x004fe200078efcff */
[----:B------:R-:W-:Y:S01]  /*34b90*/  IMAD R12, R153, 0x2, R14 ;  /* 0x00000002990c7824 */ /* 0x000fe200078e020e */
[----:B------:R-:W-:Y:S01]  /*34ba0*/  ISETP.LT.AND P4, PT, R3, UR4, !P0 ;  /* 0x0000000403007c0c */ /* 0x000fe2000c781270 */
[----:B------:R-:W-:Y:S01]  /*34bb0*/  ULDC UR4, c[0x0][0x22c] ;  /* 0x00008b0000047ab9 */ /* 0x000fe20000000800 */
[----:B------:R2:W-:Y:S01]  /*34bc0*/  @P5 STG.E desc[UR6][R10.64], R108 ;  /* 0x0000006c0a005986 */ /* 0x0005e2000c101906 */
[----:B------:R-:W-:Y:S01]  /*34bd0*/  ISETP.LT.AND P5, PT, R9, UR4, !P0 ;  /* 0x0000000409007c0c */ /* 0x000fe2000c7a1270 */
[----:B------:R-:W-:Y:S01]  /*34be0*/  ULDC UR4, c[0x0][0x22c] ;  /* 0x00008b0000047ab9 */ /* 0x000fe20000000800 */
[----:B------:R-:W-:-:S02]  /*34bf0*/  LEA R8, P6, R12, R128, 0x2 ;  /* 0x000000800c087211 */ /* 0x000fc400078c10ff */
[-C--:B------:R-:W-:Y:S02]  /*34c00*/  LEA R4, P2, R14, R128.reuse, 0x2 ;  /* 0x000000800e047211 */ /* 0x080fe400078410ff */
        /* <DEDUP_REMOVED lines=47> */
[----:B------:R1:W-:Y:S01]  /*34f00*/  @P1 STG.E desc[UR6][R6.64], R115 ;  /* 0x0000007306001986 */ /* 0x0003e2000c101906 */
[----:B--2---:R-:W-:-:S02]  /*34f10*/  LEA R4, P1, R14, R128, 0x2 ;  /* 0x000000800e047211 */ /* 0x004fc400078210ff */
[----:B---3--:R-:W-:Y:S01]  /*34f20*/  LOP3.LUT R9, R0, 0xe8, RZ, 0xfc, !PT ;  /* 0x000000e800097812 */ /* 0x008fe200078efcff */
[----:B----4-:R2:W-:Y:S01]  /*34f30*/  @P5 STG.E desc[UR6][R10.64], R116 ;  /* 0x000000740a005986 */ /* 0x0105e2000c101906 */
        /* <DEDUP_REMOVED lines=8> */
[----:B------:R-:W-:Y:S01]  /*34fc0*/  LOP3.LUT R3, R0, 0xea, RZ, 0xfc, !PT ;  /* 0x000000ea00037812 */ /* 0x000fe200078efcff */
[----:B------:R-:W-:Y:S02]  /*34fd0*/  @P4 STG.E desc[UR6][R4.64], R117 ;  /* 0x0000007504004986 */ /* 0x000fe4000c101906 */
[----:B------:R-:W-:Y:S01]  /*34fe0*/  IMAD R14, R153, 0x2, R12 ;  /* 0x00000002990e7824 */ /* 0x000fe200078e020c */
[----:B------:R-:W-:Y:S01]  /*34ff0*/  ISETP.LT.AND P5, PT, R3, UR5, !P0 ;  /* 0x0000000503007c0c */ /* 0x000fe2000c7a1270 */
[----:B------:R3:W-:Y:S01]  /*35000*/  @P3 STG.E desc[UR6][R8.64], R118 ;  /* 0x0000007608003986 */ /* 0x0007e2000c101906 */
[----:B-1----:R-:W-:-:S02]  /*35010*/  LEA R6, P3, R12, R128, 0x2 ;  /* 0x000000800c067211 */ /* 0x002fc400078610ff */
[-C--:B--2---:R-:W-:Y:S02]  /*35020*/  LEA R10, P6, R14, R128.reuse, 0x2 ;  /* 0x000000800e0a7211 */ /* 0x084fe400078c10ff */
[----:B------:R-:W-:Y:S02]  /*35030*/  LOP3.LUT R3, R0, 0xec, RZ, 0xfc, !PT ;  /* 0x000000ec00037812 */ /* 0x000fe400078efcff */
[-C--:B------:R-:W-:Y:S01]  /*35040*/  LEA.HI.X.SX32 R11, R14, R129.reuse, 0x2, P6 ;  /* 0x000000810e0b7211 */ /* 0x080fe200030f16ff */
[----:B------:R-:W-:Y:S01]  /*35050*/  IMAD R14, R153, 0x2, R14 ;  /* 0x00000002990e7824 */ /* 0x000fe200078e020e */
[-C--:B------:R-:W-:Y:S02]  /*35060*/  LEA.HI.X.SX32 R7, R12, R129.reuse, 0x2, P3 ;  /* 0x000000810c077211 */ /* 0x080fe400018f16ff */
[----:B------:R-:W-:Y:S01]  /*35070*/  ISETP.LT.AND P4, PT, R3, UR4, !P0 ;  /* 0x0000000403007c0c */ /* 0x000fe2000c781270 */
[C---:B---3--:R-:W-:Y:S01]  /*35080*/  IMAD R8, R153.reuse, 0x2, R14 ;  /* 0x0000000299087824 */ /* 0x048fe200078e020e */
[-C--:B------:R-:W-:Y:S01]  /*35090*/  LEA R4, P6, R14, R128.reuse, 0x2 ;  /* 0x000000800e047211 */ /* 0x080fe200078c10ff */
[----:B------:R-:W-:Y:S01]  /*350a0*/  ULDC UR4, c[0x0][0x22c] ;  /* 0x00008b0000047ab9 */ /* 0x000fe20000000800 */
[----:B------:R-:W-:Y:S01]  /*350b0*/  LOP3.LUT R3, R0, 0xee, RZ, 0xfc, !PT ;  /* 0x000000ee00037812 */ /* 0x000fe200078efcff */
[----:B------:R1:W-:Y:S01]  /*350c0*/  @P2 STG.E desc[UR6][R6.64], R119 ;  /* 0x0000007706002986 */ /* 0x0003e2000c101906 */
[-C--:B------:R-:W-:Y:S01]  /*350d0*/  LEA.HI.X.SX32 R5, R14, R129.reuse, 0x2, P6 ;  /* 0x000000810e057211 */ /* 0x080fe200030f16ff */
[----:B------:R-:W-:Y:S01]  /*350e0*/  IMAD R12, R153, 0x2, R8 ;  /* 0x00000002990c7824 */ /* 0x000fe200078e0208 */
[----:B------:R-:W-:Y:S01]  /*350f0*/  ISETP.LT.AND P3, PT, R3, UR4, !P0 ;  /* 0x0000000403007c0c */ /* 0x000fe2000c761270 */
[----:B------:R-:W-:Y:S01]  /*35100*/  ULDC UR4, c[0x0][0x22c] ;  /* 0x00008b0000047ab9 */ /* 0x000fe20000000800 */
[C---:B------:R-:W-:Y:S01]  /*35110*/  LOP3.LUT R3, R0.reuse, 0xf0, RZ, 0xfc, !PT ;  /* 0x000000f000037812 */ /* 0x040fe200078efcff */
[----:B------:R-:W-:Y:S01]  /*35120*/  IMAD R14, R153, 0x2, R12 ;  /* 0x00000002990e7824 */ /* 0x000fe200078e020c */
[----:B------:R-:W-:Y:S02]  /*35130*/  @P1 STG.E desc[UR6][R10.64], R120 ;  /* 0x000000780a001986 */ /* 0x000fe4000c101906 */
[----:B------:R-:W-:Y:S01]  /*35140*/  ISETP.LT.AND P2, PT, R3, UR4, !P0 ;  /* 0x0000000403007c0c */ /* 0x000fe2000c741270 */
[----:B------:R-:W-:Y:S01]  /*35150*/  ULDC UR4, c[0x0][0x22c] ;  /* 0x00008b0000047ab9 */ /* 0x000fe20000000800 */
[----:B------:R-:W-:Y:S01]  /*35160*/  LOP3.LUT R3, R0, 0xf2, RZ, 0xfc, !PT ;  /* 0x000000f200037812 */ /* 0x000fe200078efcff */
[----:B------:R-:W-:Y:S01]  /*35170*/  IMAD R16, R153, 0x2, R14 ;  /* 0x0000000299107824 */ /* 0x000fe200078e020e */
[CC--:B-1----:R-:W-:Y:S01]  /*35180*/  LEA R6, P6, R8.reuse, R128.reuse, 0x2 ;  /* 0x0000008008067211 */ /* 0x0c2fe200078c10ff */
[----:B------:R1:W-:Y:S01]  /*35190*/  @P5 STG.E desc[UR6][R4.64], R121 ;  /* 0x0000007904005986 */ /* 0x0003e2000c101906 */
[----:B------:R-:W-:Y:S01]  /*351a0*/  ISETP.LT.AND P1, PT, R3, UR4, !P0 ;  /* 0x0000000403007c0c */ /* 0x000fe2000c721270 */
[C---:B------:R-:W-:Y:S01]  /*351b0*/  IMAD R18, R153.reuse, 0x2, R16 ;  /* 0x0000000299127824 */ /* 0x040fe200078e0210 */
[-C--:B------:R-:W-:Y:S01]  /*351c0*/  LEA.HI.X.SX32 R7, R8, R129.reuse, 0x2, P6 ;  /* 0x0000008108077211 */ /* 0x080fe200030f16ff */
[----:B------:R-:W-:Y:S01]  /*351d0*/  ULDC UR4, c[0x0][0x22c] ;  /* 0x00008b0000047ab9 */ /* 0x000fe20000000800 */
[----:B------:R-:W-:Y:S01]  /*351e0*/  LEA R8, P6, R12, R128, 0x2 ;  /* 0x000000800c087211 */ /* 0x000fe200078c10ff */
[----:B------:R-:W-:Y:S01]  /*351f0*/  IMAD R20, R153, 0x2, R18 ;  /* 0x0000000299147824 */ /* 0x000fe200078e0212 */
[----:B------:R-:W-:Y:S01]  /*35200*/  LOP3.LUT R3, R0, 0xf4, RZ, 0xfc, !PT ;  /* 0x000000f400037812 */ /* 0x000fe200078efcff */
[----:B------:R2:W-:Y:S01]  /*35210*/  @P4 STG.E desc[UR6][R6.64], R122 ;  /* 0x0000007a06004986 */ /* 0x0005e2000c101906 */
[----:B------:R-:W-:-:S02]  /*35220*/  LEA.HI.X.SX32 R9, R12, R129, 0x2, P6 ;  /* 0x000000810c097211 */ /* 0x000fc400030f16ff */
[----:B------:R-:W-:Y:S01]  /*35230*/  ISETP.LT.AND P5, PT, R3, UR4, !P0 ;  /* 0x0000000403007c0c */ /* 0x000fe2000c7a1270 */
[----:B------:R-:W-:Y:S01]  /*35240*/  ULDC UR4, c[0x0][0x22c] ;  /* 0x00008b0000047ab9 */ /* 0x000fe20000000800 */
[----:B------:R-:W-:Y:S01]  /*35250*/  LOP3.LUT R3, R0, 0xf6, RZ, 0xfc, !PT ;  /* 0x000000f600037812 */ /* 0x000fe200078efcff */
[----:B------:R3:W-:Y:S01]  /*35260*/  @P3 STG.E desc[UR6][R8.64], R123 ;  /* 0x0000007b08003986 */ /* 0x0007e2000c101906 */
[-C--:B-1----:R-:W-:Y:S02]  /*35270*/  LEA R4, P3, R14, R128.reuse, 0x2 ;  /* 0x000000800e047211 */ /* 0x082fe400078610ff */
[-C--:B------:R-:W-:Y:S02]  /*35280*/  LEA R10, P6, R16, R128.reuse, 0x2 ;  /* 0x00000080100a7211 */ /* 0x080fe400078c10ff */
[-C--:B------:R-:W-:Y:S01]  /*35290*/  LEA.HI.X.SX32 R5, R14, R129.reuse, 0x2, P3 ;  /* 0x000000810e057211 */ /* 0x080fe200018f16ff */
[----:B------:R-:W-:Y:S01]  /*352a0*/  IMAD R14, R153, 0x2, R20 ;  /* 0x00000002990e7824 */ /* 0x000fe200078e0214 */
[----:B------:R-:W-:Y:S01]  /*352b0*/  ISETP.LT.AND P4, PT, R3, UR4, !P0 ;  /* 0x0000000403007c0c */ /* 0x000fe2000c781270 */
[----:B------:R-:W-:Y:S01]  /*352c0*/  ULDC UR4, c[0x0][0x22c] ;  /* 0x00008b0000047ab9 */ /* 0x000fe20000000800 */
[----:B------:R-:W-:Y:S01]  /*352d0*/  LEA.HI.X.SX32 R11, R16, R129, 0x2, P6 ;  /* 0x00000081100b7211 */ /* 0x000fe200030f16ff */
[----:B------:R1:W-:Y:S01]  /*352e0*/  @P2 STG.E desc[UR6][R4.64], R124 ;  /* 0x0000007c04002986 */ /* 0x0003e2000c101906 */
[----:B------:R-:W-:Y:S01]  /*352f0*/  LOP3.LUT R3, R0, 0xf8, RZ, 0xfc, !PT ;  /* 0x000000f800037812 */ /* 0x000fe200078efcff */
[----:B------:R-:W-:Y:S01]  /*35300*/  IMAD R16, R153, 0x2, R14 ;  /* 0x0000000299107824 */ /* 0x000fe200078e020e */
[-C--:B------:R-:W-:Y:S01]  /*35310*/  LEA R2, P6, R18, R128.reuse, 0x2 ;  /* 0x0000008012027211 */ /* 0x080fe200078c10ff */
[----:B------:R4:W-:Y:S01]  /*35320*/  @P1 STG.E desc[UR6][R10.64], R125 ;  /* 0x0000007d0a001986 */ /* 0x0009e2000c101906 */
[----:B------:R-:W-:Y:S01]  /*35330*/  ISETP.LT.AND P3, PT, R3, UR4, !P0 ;  /* 0x0000000403007c0c */ /* 0x000fe2000c761270 */
[----:B------:R-:W-:Y:S01]  /*35340*/  ULDC UR4, c[0x0][0x22c] ;  /* 0x00008b0000047ab9 */ /* 0x000fe20000000800 */
[----:B------:R-:W-:Y:S01]  /*35350*/  LOP3.LUT R3, R0, 0xfa, RZ, 0xfc, !PT ;  /* 0x000000fa00037812 */ /* 0x000fe200078efcff */
[----:B------:R-:W-:Y:S01]  /*35360*/  IMAD R22, R153, 0x2, R16 ;  /* 0x0000000299167824 */ /* 0x000fe200078e0210 */
[----:B--2---:R-:W-:-:S02]  /*35370*/  LEA R6, P1, R20, R128, 0x2 ;  /* 0x0000008014067211 */ /* 0x004fc400078210ff */
[----:B------:R-:W-:Y:S01]  /*35380*/  ISETP.LT.AND P2, PT, R3, UR4, !P0 ;  /* 0x0000000403007c0c */ /* 0x000fe2000c741270 */
[----:B------:R-:W-:Y:S01]  /*35390*/  IMAD R153, R153, 0x2, R22 ;  /* 0x0000000299997824 */ /* 0x000fe200078e0216 */
[-C--:B------:R-:W-:Y:S01]  /*353a0*/  LEA.HI.X.SX32 R7, R20, R129.reuse, 0x2, P1 ;  /* 0x0000008114077211 */ /* 0x080fe200008f16ff */
[----:B------:R-:W-:Y:S01]  /*353b0*/  ULDC UR4, c[0x0][0x22c] ;  /* 0x00008b0000047ab9 */ /* 0x000fe20000000800 */
[----:B------:R-:W-:Y:S02]  /*353c0*/  LEA.HI.X.SX32 R3, R18, R129, 0x2, P6 ;  /* 0x0000008112037211 */ /* 0x000fe400030f16ff */
[-C--:B---3--:R-:W-:Y:S02]  /*353d0*/  LEA R8, P1, R16, R128.reuse, 0x2 ;  /* 0x0000008010087211 */ /* 0x088fe400078210ff */
[----:B------:R-:W-:Y:S01]  /*353e0*/  LOP3.LUT R12, R0, 0xfc, RZ, 0xfc, !PT ;  /* 0x000000fc000c7812 */ /* 0x000fe200078efcff */
[----:B------:R2:W-:Y:S01]  /*353f0*/  @P5 STG.E desc[UR6][R2.64], R126 ;  /* 0x0000007e02005986 */ /* 0x0005e2000c101906 */
[----:B-1----:R-:W-:-:S02]  /*35400*/  LEA R4, P6, R14, R128, 0x2 ;  /* 0x000000800e047211 */ /* 0x002fc400078c10ff */
[-C--:B------:R-:W-:Y:S01]  /*35410*/  LEA.HI.X.SX32 R9, R16, R129.reuse, 0x2, P1 ;  /* 0x0000008110097211 */ /* 0x080fe200008f16ff */
[----:B------:R2:W-:Y:S01]  /*35420*/  @P4 STG.E desc[UR6][R6.64], R127 ;  /* 0x0000007f06004986 */ /* 0x0005e2000c101906 */
[----:B------:R-:W-:Y:S02]  /*35430*/  LOP3.LUT R0, R0, 0xfe, RZ, 0xfc, !PT ;  /* 0x000000fe00007812 */ /* 0x000fe400078efcff */
[----:B------:R-:W-:Y:S02]  /*35440*/  LEA.HI.X.SX32 R5, R14, R129, 0x2, P6 ;  /* 0x000000810e057211 */ /* 0x000fe400030f16ff */
[----:B------:R-:W-:Y:S01]  /*35450*/  ISETP.LT.AND P1, PT, R12, UR4, !P0 ;  /* 0x000000040c007c0c */ /* 0x000fe2000c721270 */
[----:B------:R-:W-:Y:S01]  /*35460*/  ULDC UR4, c[0x0][0x22c] ;  /* 0x00008b0000047ab9 */ /* 0x000fe20000000800 */
[----:B----4-:R-:W-:Y:S01]  /*35470*/  LEA R10, P6, R153, R128, 0x2 ;  /* 0x00000080990a7211 */ /* 0x010fe200078c10ff */
[----:B------:R2:W-:Y:S01]  /*35480*/  @P3 STG.E desc[UR6][R4.64], R24 ;  /* 0x0000001804003986 */ /* 0x0005e2000c101906 */
[----:B------:R-:W-:-:S02]  /*35490*/  ISETP.LT.AND P0, PT, R0, UR4, !P0 ;  /* 0x0000000400007c0c */ /* 0x000fc4000c701270 */
[----:B------:R-:W-:Y:S01]  /*354a0*/  LEA.HI.X.SX32 R11, R153, R129, 0x2, P6 ;  /* 0x00000081990b7211 */ /* 0x000fe200030f16ff */
[----:B------:R2:W-:Y:S01]  /*354b0*/  @P2 STG.E desc[UR6][R8.64], R25 ;  /* 0x0000001908002986 */ /* 0x0005e2000c101906 */
[----:B------:R-:W-:-:S04]  /*354c0*/  LEA R128, P6, R22, R128, 0x2 ;  /* 0x0000008016807211 */ /* 0x000fc800078c10ff */
[----:B------:R-:W-:-:S05]  /*354d0*/  LEA.HI.X.SX32 R129, R22, R129, 0x2, P6 ;  /* 0x0000008116817211 */ /* 0x000fca00030f16ff */
[----:B------:R2:W-:Y:S01]  /*354e0*/  @P1 STG.E desc[UR6][R128.64], R26 ;  /* 0x0000001a80001986 */ /* 0x0005e2000c101906 */
[----:B------:R-:W-:Y:S05]  /*354f0*/  @!P0 EXIT ;  /* 0x000000000000894d */ /* 0x000fea0003800000 */
[----:B------:R-:W-:Y:S01]  /*35500*/  STG.E desc[UR6][R10.64], R27 ;  /* 0x0000001b0a007986 */ /* 0x000fe2000c101906 */
[----:B------:R-:W-:Y:S05]  /*35510*/  EXIT ;  /* 0x000000000000794d */ /* 0x000fea0003800000 */
.L_x_2:
[----:B------:R-:W-:-:S00]  /*35520*/  BRA `(.L_x_2) ;  /* 0xfffffffc00fc7947 */ /* 0x000fc0000383ffff */
[----:B------:R-:W-:-:S00]  /*35530*/  NOP ;  /* 0x0000000000007918 */ /* 0x000fc00000000000 */
        /* <DEDUP_REMOVED lines=12> */
.L_x_3:


//--------------------- .nv.shared.matmul_kernel  --------------------------
	.section	.nv.shared.matmul_kernel,"aw",@nobits
	.sectionflags	@""
	.align	16
	.zero		1024


//--------------------- .nv.shared.reserved.0     --------------------------
	.section	.nv.shared.reserved.0,"aw",@nobits
	.weak		__nv_reservedSMEM_offset_0_alias
	.size		__nv_reservedSMEM_offset_0_alias, 0, 0
	.other		__nv_reservedSMEM_offset_0_alias,@"STO_CUDA_RESERVED_SHARED STV_DEFAULT"
__nv_reservedSMEM_offset_0_alias:
	.zero		0


//--------------------- .nv.constant0.matmul_kernel --------------------------
	.section	.nv.constant0.matmul_kernel,"a",@progbits
	.sectionflags	@""
	.align	4
.nv.constant0.matmul_kernel:
	.zero		608


//--------------------- SYMBOLS --------------------------

	.type		.nv.reservedSmem.offset0,@object
	.size		.nv.reservedSmem.offset0,0x4
